	.target	sm_90a

	.elftype	@"ET_EXEC"


//--------------------- .note.nv.tkinfo           --------------------------
	.section	.note.nv.tkinfo,"",@"SHT_NOTE"
	.sectionflags	@"SHF_NOTE_NV_TKINFO"
	.tkinfo
        /*0018*/ 	.word	0x00000002
        /*0030*/ 	.string	""
        /*0030*/ 	.string	"ptxas"
        /*0030*/ 	.string	"Cuda compilation tools, release 13.0, V13.0.88"
        /*0030*/ 	.string	"Build cuda_13.0.r13.0/compiler.36424714_0"
        /*0030*/ 	.string	"-v  -suppress-debug-info  -lineinfo  -arch sm_90a "



//--------------------- .note.nv.cuinfo           --------------------------
	.section	.note.nv.cuinfo,"",@"SHT_NOTE"
	.sectionflags	@"SHF_NOTE_NV_CUINFO"
        /*0018*/ 	.short	0x0002
        /*001a*/ 	.short	0x005a
        /*001c*/ 	.short	0x0082
	.zero		2


//--------------------- .nv.info                  --------------------------
	.section	.nv.info,"",@"SHT_CUDA_INFO"
	.align	4


	//----- nvinfo : EIATTR_REGCOUNT
	.align		4
        /*0000*/ 	.byte	0x04, 0x2f
        /*0002*/ 	.short	(.L_1 - .L_0)
	.align		4
.L_0:
        /*0004*/ 	.word	index@(matmul_kernel)
        /*0008*/ 	.word	0x000000ff


	//----- nvinfo : EIATTR_FRAME_SIZE
	.align		4
.L_1:
        /*000c*/ 	.byte	0x04, 0x11
        /*000e*/ 	.short	(.L_3 - .L_2)
	.align		4
.L_2:
        /*0010*/ 	.word	index@(matmul_kernel)
        /*0014*/ 	.word	0x00001648


	//----- nvinfo : EIATTR_MIN_STACK_SIZE
	.align		4
.L_3:
        /*0018*/ 	.byte	0x04, 0x12
        /*001a*/ 	.short	(.L_5 - .L_4)
	.align		4
.L_4:
        /*001c*/ 	.word	index@(matmul_kernel)
        /*0020*/ 	.word	0x00001648
.L_5:


//--------------------- .nv.compat                --------------------------
	.section	.nv.compat,"",@"SHT_CUDA_COMPAT_INFO"
	.align	4
        /*0000*/ 	.byte	0x02, 0x09, 0x01, 0x00, 0x02, 0x02, 0x04, 0x00, 0x02, 0x05, 0x05, 0x00, 0x03, 0x07, 0x01, 0x01
        /*0010*/ 	.byte	0x02, 0x03, 0x00, 0x00, 0x02, 0x06, 0x01, 0x00, 0x04, 0x0b, 0x08, 0x00, 0x00, 0x00, 0x00, 0x00
        /*0020*/ 	.byte	0x00, 0x00, 0x00, 0x00


//--------------------- .nv.info.matmul_kernel    --------------------------
	.section	.nv.info.matmul_kernel,"",@"SHT_CUDA_INFO"
	.sectionflags	@""
	.align	4


	//----- nvinfo : EIATTR_CUDA_API_VERSION
	.align		4
        /*0000*/ 	.byte	0x04, 0x37
        /*0002*/ 	.short	(.L_7 - .L_6)
.L_6:
        /*0004*/ 	.word	0x00000082


	//----- nvinfo : EIATTR_KPARAM_INFO
	.align		4
.L_7:
        /*0008*/ 	.byte	0x04, 0x17
        /*000a*/ 	.short	(.L_9 - .L_8)
.L_8:
        /*000c*/ 	.word	0x00000000
        /*0010*/ 	.short	0x000d
        /*0012*/ 	.short	0x0048
        /*0014*/ 	.byte	0x00, 0xf4, 0x21, 0x00


	//----- nvinfo : EIATTR_KPARAM_INFO
	.align		4
.L_9:
        /*0018*/ 	.byte	0x04, 0x17
        /*001a*/ 	.short	(.L_11 - .L_10)
.L_10:
        /*001c*/ 	.word	0x00000000
        /*0020*/ 	.short	0x000c
        /*0022*/ 	.short	0x0040
        /*0024*/ 	.byte	0x00, 0xf4, 0x21, 0x00


	//----- nvinfo : EIATTR_KPARAM_INFO
	.align		4
.L_11:
        /*0028*/ 	.byte	0x04, 0x17
        /*002a*/ 	.short	(.L_13 - .L_12)
.L_12:
        /*002c*/ 	.word	0x00000000
        /*0030*/ 	.short	0x000b
        /*0032*/ 	.short	0x0038
        /*0034*/ 	.byte	0x00, 0xf0, 0x11, 0x00


	//----- nvinfo : EIATTR_KPARAM_INFO
	.align		4
.L_13:
        /*0038*/ 	.byte	0x04, 0x17
        /*003a*/ 	.short	(.L_15 - .L_14)
.L_14:
        /*003c*/ 	.word	0x00000000
        /*0040*/ 	.short	0x000a
        /*0042*/ 	.short	0x0034
        /*0044*/ 	.byte	0x00, 0xf0, 0x11, 0x00


	//----- nvinfo : EIATTR_KPARAM_INFO
	.align		4
.L_15:
        /*0048*/ 	.byte	0x04, 0x17
        /*004a*/ 	.short	(.L_17 - .L_16)
.L_16:
        /*004c*/ 	.word	0x00000000
        /*0050*/ 	.short	0x0009
        /*0052*/ 	.short	0x0030
        /*0054*/ 	.byte	0x00, 0xf0, 0x11, 0x00


	//----- nvinfo : EIATTR_KPARAM_INFO
	.align		4
.L_17:
        /*0058*/ 	.byte	0x04, 0x17
        /*005a*/ 	.short	(.L_19 - .L_18)
.L_18:
        /*005c*/ 	.word	0x00000000
        /*0060*/ 	.short	0x0008
        /*0062*/ 	.short	0x002c
        /*0064*/ 	.byte	0x00, 0xf0, 0x11, 0x00


	//----- nvinfo : EIATTR_KPARAM_INFO
	.align		4
.L_19:
        /*0068*/ 	.byte	0x04, 0x17
        /*006a*/ 	.short	(.L_21 - .L_20)
.L_20:
        /*006c*/ 	.word	0x00000000
        /*0070*/ 	.short	0x0007
        /*0072*/ 	.short	0x0028
        /*0074*/ 	.byte	0x00, 0xf0, 0x11, 0x00


	//----- nvinfo : EIATTR_KPARAM_INFO
	.align		4
.L_21:
        /*0078*/ 	.byte	0x04, 0x17
        /*007a*/ 	.short	(.L_23 - .L_22)
.L_22:
        /*007c*/ 	.word	0x00000000
        /*0080*/ 	.short	0x0006
        /*0082*/ 	.short	0x0024
        /*0084*/ 	.byte	0x00, 0xf0, 0x11, 0x00


	//----- nvinfo : EIATTR_KPARAM_INFO
	.align		4
.L_23:
        /*0088*/ 	.byte	0x04, 0x17
        /*008a*/ 	.short	(.L_25 - .L_24)
.L_24:
        /*008c*/ 	.word	0x00000000
        /*0090*/ 	.short	0x0005
        /*0092*/ 	.short	0x0020
        /*0094*/ 	.byte	0x00, 0xf0, 0x11, 0x00


	//----- nvinfo : EIATTR_KPARAM_INFO
	.align		4
.L_25:
        /*0098*/ 	.byte	0x04, 0x17
        /*009a*/ 	.short	(.L_27 - .L_26)
.L_26:
        /*009c*/ 	.word	0x00000000
        /*00a0*/ 	.short	0x0004
        /*00a2*/ 	.short	0x001c
        /*00a4*/ 	.byte	0x00, 0xf0, 0x11, 0x00


	//----- nvinfo : EIATTR_KPARAM_INFO
	.align		4
.L_27:
        /*00a8*/ 	.byte	0x04, 0x17
        /*00aa*/ 	.short	(.L_29 - .L_28)
.L_28:
        /*00ac*/ 	.word	0x00000000
        /*00b0*/ 	.short	0x0003
        /*00b2*/ 	.short	0x0018
        /*00b4*/ 	.byte	0x00, 0xf0, 0x11, 0x00


	//----- nvinfo : EIATTR_KPARAM_INFO
	.align		4
.L_29:
        /*00b8*/ 	.byte	0x04, 0x17
        /*00ba*/ 	.short	(.L_31 - .L_30)
.L_30:
        /*00bc*/ 	.word	0x00000000
        /*00c0*/ 	.short	0x0002
        /*00c2*/ 	.short	0x0010
        /*00c4*/ 	.byte	0x00, 0xf4, 0x21, 0x00


	//----- nvinfo : EIATTR_KPARAM_INFO
	.align		4
.L_31:
        /*00c8*/ 	.byte	0x04, 0x17
        /*00ca*/ 	.short	(.L_33 - .L_32)
.L_32:
        /*00cc*/ 	.word	0x00000000
        /*00d0*/ 	.short	0x0001
        /*00d2*/ 	.short	0x0008
        /*00d4*/ 	.byte	0x00, 0xf4, 0x21, 0x00


	//----- nvinfo : EIATTR_KPARAM_INFO
	.align		4
.L_33:
        /*00d8*/ 	.byte	0x04, 0x17
        /*00da*/ 	.short	(.L_35 - .L_34)
.L_34:
        /*00dc*/ 	.word	0x00000000
        /*00e0*/ 	.short	0x0000
        /*00e2*/ 	.short	0x0000
        /*00e4*/ 	.byte	0x00, 0xf4, 0x21, 0x00


	//----- nvinfo : EIATTR_SPARSE_MMA_MASK
	.align		4
.L_35:
        /*00e8*/ 	.byte	0x03, 0x50
        /*00ea*/ 	.short	0x0000


	//----- nvinfo : EIATTR_MAXREG_COUNT
	.align		4
        /*00ec*/ 	.byte	0x03, 0x1b
        /*00ee*/ 	.short	0x00ff


	//----- nvinfo : EIATTR_NUM_BARRIERS
	.align		4
        /*00f0*/ 	.byte	0x02, 0x4c
        /*00f2*/ 	.byte	0x01
	.zero		1


	//----- nvinfo : EIATTR_ANNOTATIONS
	.align		4
        /*00f4*/ 	.byte	0x04, 0x55
        /*00f6*/ 	.short	(.L_37 - .L_36)


	//   ....[0]....
.L_36:
        /*00f8*/ 	.word	0x00000001
        /*00fc*/ 	.byte	0x70, 0x00, 0x00, 0x00, 0x01, 0x00, 0x00, 0x00, 0xb0, 0x00, 0x00, 0x00, 0x01, 0x00, 0x00, 0x00
        /* <DEDUP_REMOVED lines=1923> */
        /*793c*/ 	.byte	0x20, 0x8e, 0x03, 0x00, 0x01, 0x00, 0x00, 0x00, 0xb0, 0x8f, 0x03, 0x00


	//----- nvinfo : EIATTR_MERCURY_ISA_VERSION
	.align		4
.L_37:
        /*7948*/ 	.byte	0x03, 0x5f
        /*794a*/ 	.short	0x0101


	//----- nvinfo : EIATTR_EXIT_INSTR_OFFSETS
	.align		4
        /*794c*/ 	.byte	0x04, 0x1c
        /*794e*/ 	.short	(.L_39 - .L_38)


	//   ....[0]....
.L_38:
        /*7950*/ 	.word	0x000393d0


	//   ....[1]....
        /*7954*/ 	.word	0x000393f0


	//----- nvinfo : EIATTR_REQNTID
	.align		4
.L_39:
        /*7958*/ 	.byte	0x04, 0x10
        /*795a*/ 	.short	(.L_41 - .L_40)
.L_40:
        /*795c*/ 	.word	0x00000080
        /*7960*/ 	.word	0x00000001
        /*7964*/ 	.word	0x00000001


	//----- nvinfo : EIATTR_CBANK_PARAM_SIZE
	.align		4
.L_41:
        /*7968*/ 	.byte	0x03, 0x19
        /*796a*/ 	.short	0x0050


	//----- nvinfo : EIATTR_PARAM_CBANK
	.align		4
        /*796c*/ 	.byte	0x04, 0x0a
        /*796e*/ 	.short	(.L_43 - .L_42)
	.align		4
.L_42:
        /*7970*/ 	.word	index@(.nv.constant0.matmul_kernel)
        /*7974*/ 	.short	0x0210
        /*7976*/ 	.short	0x0050


	//----- nvinfo : EIATTR_SW_WAR
	.align		4
.L_43:
        /*7978*/ 	.byte	0x04, 0x36
        /*797a*/ 	.short	(.L_45 - .L_44)
.L_44:
        /*797c*/ 	.word	0x00000008
.L_45:


//--------------------- .nv.callgraph             --------------------------
	.section	.nv.callgraph,"",@"SHT_CUDA_CALLGRAPH"
	.align	4
	.sectionentsize	8
	.align		4
        /*0000*/ 	.word	0x00000000
	.align		4
        /*0004*/ 	.word	0xffffffff
	.align		4
        /*0008*/ 	.word	0x00000000
	.align		4
        /*000c*/ 	.word	0xfffffffe
	.align		4
        /*0010*/ 	.word	0x00000000
	.align		4
        /*0014*/ 	.word	0xfffffffd
	.align		4
        /*0018*/ 	.word	0x00000000
	.align		4
        /*001c*/ 	.word	0xfffffffc


//--------------------- .text.matmul_kernel       --------------------------
	.section	.text.matmul_kernel,"ax",@progbits
	.align	128
        .global         matmul_kernel
        .type           matmul_kernel,@function
        .size           matmul_kernel,(.L_x_3 - matmul_kernel)
        .other          matmul_kernel,@"STO_CUDA_ENTRY STV_DEFAULT"
matmul_kernel:
.text.matmul_kernel:
[----:B------:R-:W0:Y:S02]  /*0000*/  LDC R1, c[0x0][0x28] ;  /* 0x00000a00ff017b82 */ /* 0x000e240000000800 */
[----:B0-----:R-:W-:-:S06]  /*0010*/  VIADD R1, R1, 0xffffe9b8 ;  /* 0xffffe9b801017836 */ /* 0x001fcc0000000000 */
[----:B------:R-:W0:Y:S01]  /*0020*/  LDC.64 R2, c[0x0][0x228] ;  /* 0x00008a00ff027b82 */ /* 0x000e220000000a00 */
[----:B------:R-:W1:Y:S01]  /*0030*/  S2R R7, SR_CTAID.X ;  /* 0x0000000000077919 */ /* 0x000e620000002500 */
[----:B------:R-:W-:Y:S01]  /*0040*/  UMOV UR8, 0x400 ;  /* 0x0000040000087882 */ /* 0x000fe20000000000 */
[----:B------:R-:W-:Y:S01]  /*0050*/  ULDC.64 UR32, c[0x0][0x208] ;  /* 0x0000820000207ab9 */ /* 0x000fe20000000a00 */
[----:B------:R-:W-:Y:S01]  /*0060*/  CS2R R152, SRZ ;  /* 0x0000000000987805 */ /* 0x000fe2000001ff00 */
[----:B------:R2:W-:Y:S01]  /*0070*/  STL [R1+0x400], RZ ;  /* 0x000400ff01007387 */ /* 0x0005e20000100800 */
[----:B------:R-:W-:Y:S02]  /*0080*/  CS2R R154, SRZ ;  /* 0x00000000009a7805 */ /* 0x000fe4000001ff00 */
[----:B------:R-:W-:Y:S01]  /*0090*/  CS2R R156, SRZ ;  /* 0x00000000009c7805 */ /* 0x000fe2000001ff00 */
[----:B------:R-:W3:Y:S01]  /*00a0*/  S2UR UR4, SR_CgaCtaId ;  /* 0x00000000000479c3 */ /* 0x000ee20000008800 */
[----:B------:R2:W-:Y:S01]  /*00b0*/  STL [R1+0x404], RZ ;  /* 0x000404ff01007387 */ /* 0x0005e20000100800 */
[----:B------:R-:W-:-:S02]  /*00c0*/  CS2R R158, SRZ ;  /* 0x00000000009e7805 */ /* 0x000fc4000001ff00 */
[----:B------:R-:W-:Y:S02]  /*00d0*/  CS2R R160, SRZ ;  /* 0x0000000000a07805 */ /* 0x000fe4000001ff00 */
[----:B------:R-:W-:Y:S01]  /*00e0*/  CS2R R162, SRZ ;  /* 0x0000000000a27805 */ /* 0x000fe2000001ff00 */
[----:B------:R2:W-:Y:S01]  /*00f0*/  STL [R1+0x408], RZ ;  /* 0x000408ff01007387 */ /* 0x0005e20000100800 */
[----:B------:R-:W-:Y:S02]  /*0100*/  CS2R R164, SRZ ;  /* 0x0000000000a47805 */ /* 0x000fe4000001ff00 */
[----:B------:R-:W-:Y:S02]  /*0110*/  CS2R R166, SRZ ;  /* 0x0000000000a67805 */ /* 0x000fe4000001ff00 */
[----:B------:R-:W-:Y:S01]  /*0120*/  CS2R R168, SRZ ;  /* 0x0000000000a87805 */ /* 0x000fe2000001ff00 */
[----:B------:R2:W-:Y:S01]  /*0130*/  STL [R1+0x40c], RZ ;  /* 0x00040cff01007387 */ /* 0x0005e20000100800 */
[----:B------:R-:W-:-:S02]  /*0140*/  CS2R R170, SRZ ;  /* 0x0000000000aa7805 */ /* 0x000fc4000001ff00 */
[----:B------:R-:W-:Y:S02]  /*0150*/  CS2R R172, SRZ ;  /* 0x0000000000ac7805 */ /* 0x000fe4000001ff00 */
[----:B------:R-:W-:Y:S01]  /*0160*/  CS2R R174, SRZ ;  /* 0x0000000000ae7805 */ /* 0x000fe2000001ff00 */
[----:B------:R2:W-:Y:S01]  /*0170*/  STL [R1+0x410], RZ ;  /* 0x000410ff01007387 */ /* 0x0005e20000100800 */
[----:B------:R-:W-:Y:S02]  /*0180*/  CS2R R176, SRZ ;  /* 0x0000000000b07805 */ /* 0x000fe4000001ff00 */
[----:B------:R-:W-:Y:S01]  /*0190*/  CS2R R178, SRZ ;  /* 0x0000000000b27805 */ /* 0x000fe2000001ff00 */
[----:B0-----:R-:W-:Y:S01]  /*01a0*/  VIADD R0, R3, 0x7f ;  /* 0x0000007f03007836 */ /* 0x001fe20000000000 */
[----:B------:R2:W-:Y:S01]  /*01b0*/  STL [R1+0x414], RZ ;  /* 0x000414ff01007387 */ /* 0x0005e20000100800 */
[----:B------:R-:W-:Y:S02]  /*01c0*/  CS2R R180, SRZ ;  /* 0x0000000000b47805 */ /* 0x000fe4000001ff00 */
[----:B------:R-:W-:-:S02]  /*01d0*/  CS2R R182, SRZ ;  /* 0x0000000000b67805 */ /* 0x000fc4000001ff00 */
[----:B------:R-:W-:Y:S01]  /*01e0*/  CS2R R184, SRZ ;  /* 0x0000000000b87805 */ /* 0x000fe2000001ff00 */
[----:B------:R2:W-:Y:S01]  /*01f0*/  STL [R1+0x418], RZ ;  /* 0x000418ff01007387 */ /* 0x0005e20000100800 */
[----:B------:R-:W-:Y:S02]  /*0200*/  SHF.R.S32.HI R5, RZ, 0x1f, R0 ;  /* 0x0000001fff057819 */ /* 0x000fe40000011400 */
[----:B------:R-:W-:Y:S01]  /*0210*/  CS2R R186, SRZ ;  /* 0x0000000000ba7805 */ /* 0x000fe2000001ff00 */
[----:B---3--:R-:W-:Y:S01]  /*0220*/  ULEA UR8, UR4, UR8, 0x18 ;  /* 0x0000000804087291 */ /* 0x008fe2000f8ec03f */
[----:B------:R2:W-:Y:S01]  /*0230*/  STL [R1+0x41c], RZ ;  /* 0x00041cff01007387 */ /* 0x0005e20000100800 */
[----:B------:R-:W-:Y:S02]  /*0240*/  LEA.HI R5, R5, R0, RZ, 0x7 ;  /* 0x0000000005057211 */ /* 0x000fe400078f38ff */
[----:B------:R-:W-:Y:S02]  /*0250*/  CS2R R188, SRZ ;  /* 0x0000000000bc7805 */ /* 0x000fe4000001ff00 */
[----:B-1----:R-:W-:Y:S01]  /*0260*/  IABS R10, R7 ;  /* 0x00000007000a7213 */ /* 0x002fe20000000000 */
[----:B------:R2:W-:Y:S01]  /*0270*/  STL [R1+0x420], RZ ;  /* 0x000420ff01007387 */ /* 0x0005e20000100800 */
[----:B------:R-:W-:-:S02]  /*0280*/  SHF.R.S32.HI R6, RZ, 0x7, R5 ;  /* 0x00000007ff067819 */ /* 0x000fc40000011405 */
[----:B------:R-:W-:Y:S02]  /*0290*/  CS2R R190, SRZ ;  /* 0x0000000000be7805 */ /* 0x000fe4000001ff00 */
[----:B------:R-:W-:Y:S01]  /*02a0*/  CS2R R192, SRZ ;  /* 0x0000000000c07805 */ /* 0x000fe2000001ff00 */
[----:B------:R2:W-:Y:S01]  /*02b0*/  STL [R1+0x424], RZ ;  /* 0x000424ff01007387 */ /* 0x0005e20000100800 */
[-C--:B------:R-:W-:Y:S02]  /*02c0*/  IABS R9, R6.reuse ;  /* 0x0000000600097213 */ /* 0x080fe40000000000 */
[----:B------:R-:W-:Y:S02]  /*02d0*/  CS2R R194, SRZ ;  /* 0x0000000000c27805 */ /* 0x000fe4000001ff00 */
[----:B------:R-:W-:Y:S01]  /*02e0*/  IABS R12, R6 ;  /* 0x00000006000c7213 */ /* 0x000fe20000000000 */
[----:B------:R2:W-:Y:S01]  /*02f0*/  STL [R1+0x428], RZ ;  /* 0x000428ff01007387 */ /* 0x0005e20000100800 */
[----:B------:R-:W0:Y:S01]  /*0300*/  I2F.RP R0, R9 ;  /* 0x0000000900007306 */ /* 0x000e220000209400 */
[----:B------:R-:W-:-:S02]  /*0310*/  CS2R R196, SRZ ;  /* 0x0000000000c47805 */ /* 0x000fc4000001ff00 */
[----:B------:R-:W-:Y:S01]  /*0320*/  CS2R R198, SRZ ;  /* 0x0000000000c67805 */ /* 0x000fe2000001ff00 */
[----:B------:R2:W-:Y:S01]  /*0330*/  STL [R1+0x42c], RZ ;  /* 0x00042cff01007387 */ /* 0x0005e20000100800 */
[----:B------:R-:W-:Y:S02]  /*0340*/  CS2R R200, SRZ ;  /* 0x0000000000c87805 */ /* 0x000fe4000001ff00 */
[----:B------:R-:W-:Y:S02]  /*0350*/  CS2R R202, SRZ ;  /* 0x0000000000ca7805 */ /* 0x000fe4000001ff00 */
[----:B------:R-:W-:Y:S01]  /*0360*/  CS2R R204, SRZ ;  /* 0x0000000000cc7805 */ /* 0x000fe2000001ff00 */
[----:B------:R2:W-:Y:S01]  /*0370*/  STL [R1+0x430], RZ ;  /* 0x000430ff01007387 */ /* 0x0005e20000100800 */
[----:B------:R-:W-:Y:S02]  /*0380*/  CS2R R206, SRZ ;  /* 0x0000000000ce7805 */ /* 0x000fe4000001ff00 */
[----:B------:R-:W-:-:S02]  /*0390*/  CS2R R208, SRZ ;  /* 0x0000000000d07805 */ /* 0x000fc4000001ff00 */
[----:B------:R-:W-:Y:S01]  /*03a0*/  CS2R R210, SRZ ;  /* 0x0000000000d27805 */ /* 0x000fe2000001ff00 */
[----:B------:R2:W-:Y:S01]  /*03b0*/  STL [R1+0x434], RZ ;  /* 0x000434ff01007387 */ /* 0x0005e20000100800 */
[----:B------:R-:W-:Y:S02]  /*03c0*/  CS2R R212, SRZ ;  /* 0x0000000000d47805 */ /* 0x000fe4000001ff00 */
[----:B------:R-:W-:Y:S02]  /*03d0*/  CS2R R214, SRZ ;  /* 0x0000000000d67805 */ /* 0x000fe4000001ff00 */
[----:B------:R-:W-:Y:S01]  /*03e0*/  CS2R R88, SRZ ;  /* 0x0000000000587805 */ /* 0x000fe2000001ff00 */
[----:B------:R2:W-:Y:S01]  /*03f0*/  STL [R1+0x438], RZ ;  /* 0x000438ff01007387 */ /* 0x0005e20000100800 */
[----:B0-----:R-:W0:Y:S01]  /*0400*/  MUFU.RCP R0, R0 ;  /* 0x0000000000007308 */ /* 0x001e220000001000 */
        /* <DEDUP_REMOVED lines=15> */
[----:B------:R-:W-:Y:S01]  /*0500*/  CS2R R112, SRZ ;  /* 0x0000000000707805 */ /* 0x000fe2000001ff00 */
[----:B0-----:R-:W-:Y:S01]  /*0510*/  VIADD R4, R0, 0xffffffe ;  /* 0x0ffffffe00047836 */ /* 0x001fe20000000000 */
[----:B------:R-:W-:Y:S01]  /*0520*/  CS2R R114, SRZ ;  /* 0x0000000000727805 */ /* 0x000fe2000001ff00 */
[----:B------:R2:W-:Y:S01]  /*0530*/  STL [R1+0x44c], RZ ;  /* 0x00044cff01007387 */ /* 0x0005e20000100800 */
[----:B------:R-:W-:Y:S01]  /*0540*/  IMAD.MOV R0, RZ, RZ, -R12 ;  /* 0x000000ffff007224 */ /* 0x000fe200078e0a0c */
[----:B------:R0:W1:Y:S01]  /*0550*/  F2I.FTZ.U32.TRUNC.NTZ R5, R4 ;  /* 0x0000000400057305 */ /* 0x000062000021f000 */
        /* <DEDUP_REMOVED lines=8> */
[----:B0-----:R-:W-:Y:S01]  /*05e0*/  IMAD.MOV.U32 R4, RZ, RZ, RZ ;  /* 0x000000ffff047224 */ /* 0x001fe200078e00ff */
[----:B------:R2:W-:Y:S01]  /*05f0*/  STL [R1+0x458], RZ ;  /* 0x000458ff01007387 */ /* 0x0005e20000100800 */
[----:B------:R-:W-:Y:S02]  /*0600*/  CS2R R128, SRZ ;  /* 0x0000000000807805 */ /* 0x000fe4000001ff00 */
[----:B------:R-:W-:-:S02]  /*0610*/  CS2R R130, SRZ ;  /* 0x0000000000827805 */ /* 0x000fc4000001ff00 */
[----:B------:R-:W-:Y:S01]  /*0620*/  CS2R R132, SRZ ;  /* 0x0000000000847805 */ /* 0x000fe2000001ff00 */
[----:B------:R2:W-:Y:S01]  /*0630*/  STL [R1+0x45c], RZ ;  /* 0x00045cff01007387 */ /* 0x0005e20000100800 */
[--C-:B-1----:R-:W-:Y:S01]  /*0640*/  IMAD.MOV R8, RZ, RZ, -R5.reuse ;  /* 0x000000ffff087224 */ /* 0x102fe200078e0a05 */
[----:B------:R-:W-:Y:S02]  /*0650*/  CS2R R134, SRZ ;  /* 0x0000000000867805 */ /* 0x000fe4000001ff00 */
[----:B------:R-:W-:Y:S01]  /*0660*/  CS2R R136, SRZ ;  /* 0x0000000000887805 */ /* 0x000fe2000001ff00 */
[----:B------:R2:W-:Y:S01]  /*0670*/  STL [R1+0x460], RZ ;  /* 0x000460ff01007387 */ /* 0x0005e20000100800 */
[----:B------:R-:W-:Y:S01]  /*0680*/  IMAD R11, R8, R9, RZ ;  /* 0x00000009080b7224 */ /* 0x000fe200078e02ff */
[----:B------:R-:W-:Y:S01]  /*0690*/  CS2R R138, SRZ ;  /* 0x00000000008a7805 */ /* 0x000fe2000001ff00 */
[----:B------:R-:W-:Y:S01]  /*06a0*/  IMAD.MOV.U32 R8, RZ, RZ, R10 ;  /* 0x000000ffff087224 */ /* 0x000fe200078e000a */
[----:B------:R2:W-:Y:S01]  /*06b0*/  STL [R1+0x464], RZ ;  /* 0x000464ff01007387 */ /* 0x0005e20000100800 */
[----:B------:R-:W-:Y:S01]  /*06c0*/  IMAD.HI.U32 R5, R5, R11, R4 ;  /* 0x0000000b05057227 */ /* 0x000fe200078e0004 */
[----:B------:R-:W-:-:S02]  /*06d0*/  CS2R R140, SRZ ;  /* 0x00000000008c7805 */ /* 0x000fc4000001ff00 */
[----:B------:R-:W-:Y:S01]  /*06e0*/  CS2R R142, SRZ ;  /* 0x00000000008e7805 */ /* 0x000fe2000001ff00 */
[----:B------:R2:W-:Y:S01]  /*06f0*/  STL [R1+0x468], RZ ;  /* 0x000468ff01007387 */ /* 0x0005e20000100800 */
[----:B------:R-:W-:Y:S02]  /*0700*/  CS2R R144, SRZ ;  /* 0x0000000000907805 */ /* 0x000fe4000001ff00 */
[----:B------:R-:W-:Y:S01]  /*0710*/  CS2R R146, SRZ ;  /* 0x0000000000927805 */ /* 0x000fe2000001ff00 */
[----:B------:R-:W-:Y:S01]  /*0720*/  IMAD.HI.U32 R5, R5, R8, RZ ;  /* 0x0000000805057227 */ /* 0x000fe200078e00ff */
[----:B------:R2:W-:Y:S01]  /*0730*/  STL [R1+0x46c], RZ ;  /* 0x00046cff01007387 */ /* 0x0005e20000100800 */
[----:B------:R-:W-:Y:S02]  /*0740*/  CS2R R148, SRZ ;  /* 0x0000000000947805 */ /* 0x000fe4000001ff00 */
[----:B------:R-:W-:Y:S01]  /*0750*/  CS2R R150, SRZ ;  /* 0x0000000000967805 */ /* 0x000fe2000001ff00 */
[----:B------:R-:W-:Y:S01]  /*0760*/  IMAD R0, R5, R0, R8 ;  /* 0x0000000005007224 */ /* 0x000fe200078e0208 */
[----:B------:R2:W-:Y:S01]  /*0770*/  STL [R1+0x470], RZ ;  /* 0x000470ff01007387 */ /* 0x0005e20000100800 */
[----:B------:R-:W-:-:S02]  /*0780*/  CS2R R24, SRZ ;  /* 0x0000000000187805 */ /* 0x000fc4000001ff00 */
[----:B------:R-:W-:Y:S02]  /*0790*/  CS2R R26, SRZ ;  /* 0x00000000001a7805 */ /* 0x000fe4000001ff00 */
[----:B------:R-:W-:Y:S01]  /*07a0*/  CS2R R28, SRZ ;  /* 0x00000000001c7805 */ /* 0x000fe2000001ff00 */
[----:B------:R2:W-:Y:S01]  /*07b0*/  STL [R1+0x474], RZ ;  /* 0x000474ff01007387 */ /* 0x0005e20000100800 */
[----:B------:R-:W-:Y:S02]  /*07c0*/  ISETP.GT.U32.AND P1, PT, R9, R0, PT ;  /* 0x000000000900720c */ /* 0x000fe40003f24070 */
        /* <DEDUP_REMOVED lines=11> */
[----:B------:R-:W-:Y:S01]  /*0880*/  CS2R R46, SRZ ;  /* 0x00000000002e7805 */ /* 0x000fe2000001ff00 */
[----:B------:R-:W-:Y:S01]  /*0890*/  @!P1 IMAD.IADD R0, R0, 0x1, -R9 ;  /* 0x0000000100009824 */ /* 0x000fe200078e0a09 */
[----:B------:R-:W-:Y:S01]  /*08a0*/  CS2R R48, SRZ ;  /* 0x0000000000307805 */ /* 0x000fe2000001ff00 */
[----:B------:R2:W-:Y:S01]  /*08b0*/  STL [R1+0x484], RZ ;  /* 0x000484ff01007387 */ /* 0x0005e20000100800 */
[----:B------:R-:W-:Y:S01]  /*08c0*/  @!P1 VIADD R5, R5, 0x1 ;  /* 0x0000000105059836 */ /* 0x000fe20000000000 */
[----:B------:R-:W-:-:S02]  /*08d0*/  ISETP.NE.AND P1, PT, R6, RZ, PT ;  /* 0x000000ff0600720c */ /* 0x000fc40003f25270 */
[----:B------:R-:W-:Y:S01]  /*08e0*/  CS2R R50, SRZ ;  /* 0x0000000000327805 */ /* 0x000fe2000001ff00 */
[----:B------:R2:W-:Y:S01]  /*08f0*/  STL [R1+0x488], RZ ;  /* 0x000488ff01007387 */ /* 0x0005e20000100800 */
[----:B------:R-:W-:Y:S02]  /*0900*/  ISETP.GE.U32.AND P0, PT, R0, R9, PT ;  /* 0x000000090000720c */ /* 0x000fe40003f06070 */
[----:B------:R-:W-:Y:S02]  /*0910*/  CS2R R52, SRZ ;  /* 0x0000000000347805 */ /* 0x000fe4000001ff00 */
[----:B------:R-:W-:Y:S01]  /*0920*/  LOP3.LUT R0, R7, R6, RZ, 0x3c, !PT ;  /* 0x0000000607007212 */ /* 0x000fe200078e3cff */
[----:B------:R2:W-:Y:S01]  /*0930*/  STL [R1+0x48c], RZ ;  /* 0x00048cff01007387 */ /* 0x0005e20000100800 */
[----:B------:R-:W-:Y:S02]  /*0940*/  CS2R R54, SRZ ;  /* 0x0000000000367805 */ /* 0x000fe4000001ff00 */
[----:B------:R-:W-:-:S02]  /*0950*/  CS2R R56, SRZ ;  /* 0x0000000000387805 */ /* 0x000fc4000001ff00 */
[----:B------:R-:W-:Y:S01]  /*0960*/  ISETP.GE.AND P2, PT, R0, RZ, PT ;  /* 0x000000ff0000720c */ /* 0x000fe20003f46270 */
[----:B------:R2:W-:Y:S01]  /*0970*/  STL [R1+0x490], RZ ;  /* 0x000490ff01007387 */ /* 0x0005e20000100800 */
[----:B------:R-:W-:Y:S01]  /*0980*/  VIADD R0, R2, 0x1ff ;  /* 0x000001ff02007836 */ /* 0x000fe20000000000 */
[----:B------:R-:W-:Y:S02]  /*0990*/  CS2R R58, SRZ ;  /* 0x00000000003a7805 */ /* 0x000fe4000001ff00 */
[----:B------:R-:W-:Y:S01]  /*09a0*/  CS2R R60, SRZ ;  /* 0x00000000003c7805 */ /* 0x000fe2000001ff00 */
[----:B------:R2:W-:Y:S01]  /*09b0*/  STL [R1+0x494], RZ ;  /* 0x000494ff01007387 */ /* 0x0005e20000100800 */
[----:B------:R-:W-:Y:S01]  /*09c0*/  CS2R R62, SRZ ;  /* 0x00000000003e7805 */ /* 0x000fe2000001ff00 */
[----:B------:R-:W-:Y:S01]  /*09d0*/  @P0 VIADD R5, R5, 0x1 ;  /* 0x0000000105050836 */ /* 0x000fe20000000000 */
[----:B------:R-:W-:Y:S01]  /*09e0*/  CS2R R64, SRZ ;  /* 0x0000000000407805 */ /* 0x000fe2000001ff00 */
[----:B------:R2:W-:Y:S01]  /*09f0*/  STL [R1+0x498], RZ ;  /* 0x000498ff01007387 */ /* 0x0005e20000100800 */
[----:B------:R-:W-:Y:S01]  /*0a00*/  CS2R R66, SRZ ;  /* 0x0000000000427805 */ /* 0x000fe2000001ff00 */
[----:B------:R-:W-:Y:S01]  /*0a10*/  IMAD.MOV.U32 R10, RZ, RZ, R5 ;  /* 0x000000ffff0a7224 */ /* 0x000fe200078e0005 */
[----:B------:R-:W-:Y:S01]  /*0a20*/  SHF.R.S32.HI R5, RZ, 0x1f, R0 ;  /* 0x0000001fff057819 */ /* 0x000fe20000011400 */
[----:B------:R2:W-:Y:S01]  /*0a30*/  STL [R1+0x49c], RZ ;  /* 0x00049cff01007387 */ /* 0x0005e20000100800 */
[----:B------:R-:W-:Y:S01]  /*0a40*/  CS2R R68, SRZ ;  /* 0x0000000000447805 */ /* 0x000fe2000001ff00 */
[----:B------:R-:W-:Y:S01]  /*0a50*/  @!P2 IMAD.MOV R10, RZ, RZ, -R10 ;  /* 0x000000ffff0aa224 */ /* 0x000fe200078e0a0a */
[----:B------:R-:W-:Y:S01]  /*0a60*/  LEA.HI R5, R5, R0, RZ, 0x9 ;  /* 0x0000000005057211 */ /* 0x000fe200078f48ff */
[----:B------:R2:W-:Y:S01]  /*0a70*/  STL [R1+0x4a0], RZ ;  /* 0x0004a0ff01007387 */ /* 0x0005e20000100800 */
[----:B------:R-:W-:-:S02]  /*0a80*/  @!P1 LOP3.LUT R10, RZ, R6, RZ, 0x33, !PT ;  /* 0x00000006ff0a9212 */ /* 0x000fc400078e33ff */
[----:B------:R-:W-:Y:S02]  /*0a90*/  CS2R R70, SRZ ;  /* 0x0000000000467805 */ /* 0x000fe4000001ff00 */
[----:B------:R-:W-:Y:S01]  /*0aa0*/  CS2R R72, SRZ ;  /* 0x0000000000487805 */ /* 0x000fe2000001ff00 */
[----:B------:R2:W-:Y:S01]  /*0ab0*/  STL [R1+0x4a4], RZ ;  /* 0x0004a4ff01007387 */ /* 0x0005e20000100800 */
[----:B------:R-:W-:Y:S01]  /*0ac0*/  LEA.HI.SX32 R5, R5, -R10, 0x17 ;  /* 0x8000000a05057211 */ /* 0x000fe200078fbaff */
[----:B------:R-:W-:Y:S01]  /*0ad0*/  IMAD.MOV R8, RZ, RZ, -R10 ;  /* 0x000000ffff087224 */ /* 0x000fe200078e0a0a */
[----:B------:R-:W-:Y:S01]  /*0ae0*/  CS2R R74, SRZ ;  /* 0x00000000004a7805 */ /* 0x000fe2000001ff00 */
[----:B------:R2:W-:Y:S01]  /*0af0*/  STL [R1+0x4a8], RZ ;  /* 0x0004a8ff01007387 */ /* 0x0005e20000100800 */
[----:B------:R-:W-:Y:S01]  /*0b00*/  VIMNMX R12, R5, 0x1, PT ;  /* 0x00000001050c7848 */ /* 0x000fe20003fe0100 */
[----:B------:R-:W-:Y:S01]  /*0b10*/  IMAD R11, R6, R8, R7 ;  /* 0x00000008060b7224 */ /* 0x000fe200078e0207 */
[----:B------:R-:W-:Y:S01]  /*0b20*/  CS2R R76, SRZ ;  /* 0x00000000004c7805 */ /* 0x000fe2000001ff00 */
[----:B------:R2:W-:Y:S01]  /*0b30*/  STL [R1+0x4ac], RZ ;  /* 0x0004acff01007387 */ /* 0x0005e20000100800 */
[----:B------:R-:W-:-:S02]  /*0b40*/  IABS R9, R12 ;  /* 0x0000000c00097213 */ /* 0x000fc40000000000 */
[----:B------:R-:W-:Y:S02]  /*0b50*/  CS2R R78, SRZ ;  /* 0x00000000004e7805 */ /* 0x000fe4000001ff00 */
[----:B------:R-:W-:Y:S01]  /*0b60*/  IABS R8, R11 ;  /* 0x0000000b00087213 */ /* 0x000fe20000000000 */
[----:B------:R2:W-:Y:S01]  /*0b70*/  STL [R1+0x4b0], RZ ;  /* 0x0004b0ff01007387 */ /* 0x0005e20000100800 */
[----:B------:R-:W0:Y:S01]  /*0b80*/  I2F.RP R0, R9 ;  /* 0x0000000900007306 */ /* 0x000e220000209400 */
[----:B------:R-:W-:Y:S02]  /*0b90*/  CS2R R80, SRZ ;  /* 0x0000000000507805 */ /* 0x000fe4000001ff00 */
[----:B------:R-:W-:Y:S01]  /*0ba0*/  CS2R R82, SRZ ;  /* 0x0000000000527805 */ /* 0x000fe2000001ff00 */
[----:B------:R2:W-:Y:S01]  /*0bb0*/  STL [R1+0x4b4], RZ ;  /* 0x0004b4ff01007387 */ /* 0x0005e20000100800 */
[----:B------:R-:W-:Y:S02]  /*0bc0*/  CS2R R84, SRZ ;  /* 0x0000000000547805 */ /* 0x000fe4000001ff00 */
[----:B------:R-:W-:Y:S01]  /*0bd0*/  CS2R R86, SRZ ;  /* 0x0000000000567805 */ /* 0x000fe2000001ff00 */
[----:B------:R2:W-:Y:S04]  /*0be0*/  STL [R1+0x4b8], RZ ;  /* 0x0004b8ff01007387 */ /* 0x0005e80000100800 */
[----:B------:R2:W-:Y:S04]  /*0bf0*/  STL [R1+0x4bc], RZ ;  /* 0x0004bcff01007387 */ /* 0x0005e80000100800 */
[----:B------:R2:W-:Y:S01]  /*0c00*/  STL [R1+0x4c0], RZ ;  /* 0x0004c0ff01007387 */ /* 0x0005e20000100800 */
[----:B0-----:R-:W0:Y:S03]  /*0c10*/  MUFU.RCP R0, R0 ;  /* 0x0000000000007308 */ /* 0x001e260000001000 */
[----:B------:R2:W-:Y:S04]  /*0c20*/  STL [R1+0x4c4], RZ ;  /* 0x0004c4ff01007387 */ /* 0x0005e80000100800 */
[----:B------:R2:W-:Y:S04]  /*0c30*/  STL [R1+0x4c8], RZ ;  /* 0x0004c8ff01007387 */ /* 0x0005e80000100800 */
[----:B------:R2:W-:Y:S04]  /*0c40*/  STL [R1+0x4cc], RZ ;  /* 0x0004ccff01007387 */ /* 0x0005e80000100800 */
[----:B------:R2:W-:Y:S01]  /*0c50*/  STL [R1+0x4d0], RZ ;  /* 0x0004d0ff01007387 */ /* 0x0005e20000100800 */
[----:B0-----:R-:W-:-:S03]  /*0c60*/  VIADD R4, R0, 0xffffffe ;  /* 0x0ffffffe00047836 */ /* 0x001fc60000000000 */
[----:B------:R2:W-:Y:S01]  /*0c70*/  STL [R1+0x4d4], RZ ;  /* 0x0004d4ff01007387 */ /* 0x0005e20000100800 */
[----:B------:R0:W1:Y:S03]  /*0c80*/  F2I.FTZ.U32.TRUNC.NTZ R5, R4 ;  /* 0x0000000400057305 */ /* 0x000066000021f000 */
[----:B------:R2:W-:Y:S04]  /*0c90*/  STL [R1+0x4d8], RZ ;  /* 0x0004d8ff01007387 */ /* 0x0005e80000100800 */
[----:B------:R2:W-:Y:S01]  /*0ca0*/  STL [R1+0x4dc], RZ ;  /* 0x0004dcff01007387 */ /* 0x0005e20000100800 */
[----:B0-----:R-:W-:-:S03]  /*0cb0*/  IMAD.MOV.U32 R4, RZ, RZ, RZ ;  /* 0x000000ffff047224 */ /* 0x001fc600078e00ff */
[----:B------:R2:W-:Y:S04]  /*0cc0*/  STL [R1+0x4e0], RZ ;  /* 0x0004e0ff01007387 */ /* 0x0005e80000100800 */
[----:B------:R2:W-:Y:S01]  /*0cd0*/  STL [R1+0x4e4], RZ ;  /* 0x0004e4ff01007387 */ /* 0x0005e20000100800 */
[----:B-1----:R-:W-:-:S03]  /*0ce0*/  IMAD.MOV R13, RZ, RZ, -R5 ;  /* 0x000000ffff0d7224 */ /* 0x002fc600078e0a05 */
[----:B------:R2:W-:Y:S01]  /*0cf0*/  STL [R1+0x4e8], RZ ;  /* 0x0004e8ff01007387 */ /* 0x0005e20000100800 */
[----:B------:R-:W-:Y:S01]  /*0d00*/  IMAD.MOV.U32 R6, RZ, RZ, R13 ;  /* 0x000000ffff067224 */ /* 0x000fe200078e000d */
[----:B------:R-:W-:Y:S02]  /*0d10*/  IABS R13, R12 ;  /* 0x0000000c000d7213 */ /* 0x000fe40000000000 */
[----:B------:R2:W-:Y:S01]  /*0d20*/  STL [R1+0x4ec], RZ ;  /* 0x0004ecff01007387 */ /* 0x0005e20000100800 */
[----:B------:R-:W-:Y:S02]  /*0d30*/  IMAD R7, R6, R9, RZ ;  /* 0x0000000906077224 */ /* 0x000fe400078e02ff */
[----:B------:R-:W-:Y:S01]  /*0d40*/  IMAD.MOV.U32 R6, RZ, RZ, R8 ;  /* 0x000000ffff067224 */ /* 0x000fe200078e0008 */
[----:B------:R2:W-:Y:S01]  /*0d50*/  STL [R1+0x4f0], RZ ;  /* 0x0004f0ff01007387 */ /* 0x0005e20000100800 */
[----:B------:R-:W-:-:S03]  /*0d60*/  IMAD.HI.U32 R5, R5, R7, R4 ;  /* 0x0000000705057227 */ /* 0x000fc600078e0004 */
[----:B------:R2:W-:Y:S01]  /*0d70*/  STL [R1+0x4f4], RZ ;  /* 0x0004f4ff01007387 */ /* 0x0005e20000100800 */
[----:B------:R-:W-:Y:S02]  /*0d80*/  IMAD.MOV R7, RZ, RZ, -R13 ;  /* 0x000000ffff077224 */ /* 0x000fe400078e0a0d */
[----:B------:R-:W-:Y:S01]  /*0d90*/  IMAD.HI.U32 R216, R5, R6, RZ ;  /* 0x0000000605d87227 */ /* 0x000fe200078e00ff */
[----:B------:R2:W-:Y:S03]  /*0da0*/  STL [R1+0x4f8], RZ ;  /* 0x0004f8ff01007387 */ /* 0x0005e60000100800 */
[----:B------:R-:W-:Y:S01]  /*0db0*/  IMAD R0, R216, R7, R6 ;  /* 0x00000007d8007224 */ /* 0x000fe200078e0206 */
[----:B------:R2:W-:Y:S04]  /*0dc0*/  STL [R1+0x4fc], RZ ;  /* 0x0004fcff01007387 */ /* 0x0005e80000100800 */
[----:B------:R2:W-:Y:S01]  /*0dd0*/  STL [R1+0x300], RZ ;  /* 0x000300ff01007387 */ /* 0x0005e20000100800 */
[----:B------:R-:W-:-:S03]  /*0de0*/  ISETP.GT.U32.AND P1, PT, R9, R0, PT ;  /* 0x000000000900720c */ /* 0x000fc60003f24070 */
[----:B------:R2:W-:Y:S04]  /*0df0*/  STL [R1+0x304], RZ ;  /* 0x000304ff01007387 */ /* 0x0005e80000100800 */
[----:B------:R2:W-:Y:S04]  /*0e00*/  STL [R1+0x308], RZ ;  /* 0x000308ff01007387 */ /* 0x0005e80000100800 */
[----:B------:R2:W-:Y:S02]  /*0e10*/  STL [R1+0x30c], RZ ;  /* 0x00030cff01007387 */ /* 0x0005e40000100800 */
[----:B------:R-:W-:-:S02]  /*0e20*/  @!P1 IMAD.IADD R0, R0, 0x1, -R9 ;  /* 0x0000000100009824 */ /* 0x000fc400078e0a09 */
[----:B------:R2:W-:Y:S01]  /*0e30*/  STL [R1+0x310], RZ ;  /* 0x000310ff01007387 */ /* 0x0005e20000100800 */
[----:B------:R-:W-:Y:S01]  /*0e40*/  @!P1 VIADD R216, R216, 0x1 ;  /* 0x00000001d8d89836 */ /* 0x000fe20000000000 */
[----:B------:R-:W-:Y:S02]  /*0e50*/  ISETP.NE.AND P1, PT, R12, RZ, PT ;  /* 0x000000ff0c00720c */ /* 0x000fe40003f25270 */
[----:B------:R2:W-:Y:S01]  /*0e60*/  STL [R1+0x314], RZ ;  /* 0x000314ff01007387 */ /* 0x0005e20000100800 */
[----:B------:R-:W-:Y:S02]  /*0e70*/  ISETP.GE.U32.AND P0, PT, R0, R9, PT ;  /* 0x000000090000720c */ /* 0x000fe40003f06070 */
[----:B------:R-:W-:Y:S01]  /*0e80*/  LOP3.LUT R0, R11, R12, RZ, 0x3c, !PT ;  /* 0x0000000c0b007212 */ /* 0x000fe200078e3cff */
[----:B------:R2:W-:Y:S03]  /*0e90*/  STL [R1+0x318], RZ ;  /* 0x000318ff01007387 */ /* 0x0005e60000100800 */
[----:B------:R-:W-:Y:S01]  /*0ea0*/  ISETP.GE.AND P2, PT, R0, RZ, PT ;  /* 0x000000ff0000720c */ /* 0x000fe20003f46270 */
[----:B------:R2:W-:Y:S01]  /*0eb0*/  STL [R1+0x31c], RZ ;  /* 0x00031cff01007387 */ /* 0x0005e20000100800 */
[----:B------:R-:W0:Y:S03]  /*0ec0*/  LDC R0, c[0x0][0x230] ;  /* 0x00008c00ff007b82 */ /* 0x000e260000000800 */
[----:B------:R2:W-:Y:S02]  /*0ed0*/  STL [R1+0x320], RZ ;  /* 0x000320ff01007387 */ /* 0x0005e40000100800 */
[----:B------:R-:W-:-:S02]  /*0ee0*/  @P0 VIADD R216, R216, 0x1 ;  /* 0x00000001d8d80836 */ /* 0x000fc40000000000 */
[----:B------:R2:W-:Y:S04]  /*0ef0*/  STL [R1+0x324], RZ ;  /* 0x000324ff01007387 */ /* 0x0005e80000100800 */
[----:B------:R2:W-:Y:S01]  /*0f00*/  STL [R1+0x328], RZ ;  /* 0x000328ff01007387 */ /* 0x0005e20000100800 */
[----:B------:R-:W-:Y:S01]  /*0f10*/  @!P2 IMAD.MOV R216, RZ, RZ, -R216 ;  /* 0x000000ffffd8a224 */ /* 0x000fe200078e0ad8 */
[----:B------:R-:W-:Y:S02]  /*0f20*/  @!P1 LOP3.LUT R216, RZ, R12, RZ, 0x33, !PT ;  /* 0x0000000cffd89212 */ /* 0x000fe400078e33ff */
[----:B------:R2:W-:Y:S03]  /*0f30*/  STL [R1+0x32c], RZ ;  /* 0x00032cff01007387 */ /* 0x0005e60000100800 */
[----:B------:R-:W-:Y:S01]  /*0f40*/  IMAD.MOV R217, RZ, RZ, -R216 ;  /* 0x000000ffffd97224 */ /* 0x000fe200078e0ad8 */
[----:B------:R2:W-:Y:S01]  /*0f50*/  STL [R1+0x330], RZ ;  /* 0x000330ff01007387 */ /* 0x0005e20000100800 */
[----:B------:R-:W-:-:S02]  /*0f60*/  IMAD.SHL.U32 R216, R216, 0x80, RZ ;  /* 0x00000080d8d87824 */ /* 0x000fc400078e00ff */
[----:B------:R-:W-:Y:S01]  /*0f70*/  IMAD R217, R12, R217, R11 ;  /* 0x000000d90cd97224 */ /* 0x000fe200078e020b */
[----:B------:R2:W-:Y:S01]  /*0f80*/  STL [R1+0x334], RZ ;  /* 0x000334ff01007387 */ /* 0x0005e20000100800 */
[----:B0-----:R-:W-:Y:S02]  /*0f90*/  VIADD R0, R0, 0x1f ;  /* 0x0000001f00007836 */ /* 0x001fe40000000000 */
[----:B------:R-:W-:Y:S01]  /*0fa0*/  IMAD.IADD R217, R10, 0x1, R217 ;  /* 0x000000010ad97824 */ /* 0x000fe200078e02d9 */
[----:B------:R2:W-:Y:S02]  /*0fb0*/  STL [R1+0x338], RZ ;  /* 0x000338ff01007387 */ /* 0x0005e40000100800 */
[----:B------:R-:W-:Y:S02]  /*0fc0*/  ISETP.GE.AND P0, PT, R0, 0x20, PT ;  /* 0x000000200000780c */ /* 0x000fe40003f06270 */
[----:B------:R2:W-:Y:S04]  /*0fd0*/  STL [R1+0x33c], RZ ;  /* 0x00033cff01007387 */ /* 0x0005e80000100800 */
        /* <DEDUP_REMOVED lines=176> */
[----:B------:R2:W-:Y:S04]  /*1ae0*/  STL [R1], RZ ;  /* 0x000000ff01007387 */ /* 0x0005e80000100800 */
        /* <DEDUP_REMOVED lines=40> */
[----:B------:R2:W-:Y:S01]  /*1d70*/  STL [R1+0xa4], RZ ;  /* 0x0000a4ff01007387 */ /* 0x0005e20000100800 */
[----:B------:R-:W0:Y:S03]  /*1d80*/  S2R R246, SR_TID.X ;  /* 0x0000000000f67919 */ /* 0x000e260000002100 */
        /* <DEDUP_REMOVED lines=8> */
[----:B0-----:R-:W-:-:S02]  /*1e10*/  LOP3.LUT R4, R246, 0x7f, RZ, 0xc0, !PT ;  /* 0x0000007ff6047812 */ /* 0x001fc400078ec0ff */
[----:B------:R-:W-:Y:S01]  /*1e20*/  LOP3.LUT R13, R246, 0x60, RZ, 0xc0, !PT ;  /* 0x00000060f60d7812 */ /* 0x000fe200078ec0ff */
[----:B------:R2:W-:Y:S02]  /*1e30*/  STL [R1+0xc8], RZ ;  /* 0x0000c8ff01007387 */ /* 0x0005e40000100800 */
[----:B------:R-:W-:Y:S02]  /*1e40*/  IMAD R217, R217, 0x200, R4 ;  /* 0x00000200d9d97824 */ /* 0x000fe400078e0204 */
[----:B------:R2:W-:Y:S02]  /*1e50*/  STL [R1+0xcc], RZ ;  /* 0x0000ccff01007387 */ /* 0x0005e40000100800 */
[C---:B------:R-:W-:Y:S02]  /*1e60*/  VIADD R220, R217.reuse, 0x80 ;  /* 0x00000080d9dc7836 */ /* 0x040fe40000000000 */
[----:B------:R2:W-:Y:S01]  /*1e70*/  STL [R1+0xd0], RZ ;  /* 0x0000d0ff01007387 */ /* 0x0005e20000100800 */
[----:B------:R-:W-:-:S02]  /*1e80*/  VIADD R219, R217, 0x100 ;  /* 0x00000100d9db7836 */ /* 0x000fc40000000000 */
[----:B------:R-:W-:Y:S01]  /*1e90*/  VIADD R218, R217, 0x180 ;  /* 0x00000180d9da7836 */ /* 0x000fe20000000000 */
        /* <DEDUP_REMOVED lines=11> */
[----:B------:R-:W-:Y:S05]  /*1f50*/  @!P0 BRA `(.L_x_0) ;  /* 0x000000ec00f88947 */ /* 0x000fea0003800000 */
[----:B------:R-:W-:Y:S01]  /*1f60*/  IABS R17, R2 ;  /* 0x0000000200117213 */ /* 0x000fe20000000000 */
[----:B------:R-:W-:Y:S01]  /*1f70*/  ULDC UR4, c[0x0][0x240] ;  /* 0x0000900000047ab9 */ /* 0x000fe20000000800 */
[----:B------:R-:W-:Y:S01]  /*1f80*/  IABS R8, R3 ;  /* 0x0000000300087213 */ /* 0x000fe20000000000 */
[----:B------:R-:W-:Y:S01]  /*1f90*/  IMAD.SHL.U32 R222, R246, 0x20, RZ ;  /* 0x00000020f6de7824 */ /* 0x000fe200078e00ff */
[----:B------:R-:W0:Y:S01]  /*1fa0*/  I2F.RP R10, R17 ;  /* 0x00000011000a7306 */ /* 0x000e220000209400 */
[----:B------:R-:W-:Y:S01]  /*1fb0*/  IABS R14, R219 ;  /* 0x000000db000e7213 */ /* 0x000fe20000000000 */
[----:B------:R-:W-:Y:S01]  /*1fc0*/  ULDC.64 UR14, c[0x0][0x218] ;  /* 0x00008600000e7ab9 */ /* 0x000fe20000000a00 */
[----:B------:R-:W-:Y:S01]  /*1fd0*/  IABS R16, R220 ;  /* 0x000000dc00107213 */ /* 0x000fe20000000000 */
[----:B------:R-:W-:Y:S01]  /*1fe0*/  ULDC UR11, c[0x0][0x234] ;  /* 0x00008d00000b7ab9 */ /* 0x000fe20000000800 */
[----:B------:R-:W-:Y:S01]  /*1ff0*/  IABS R18, R217 ;  /* 0x000000d900127213 */ /* 0x000fe20000000000 */
[----:B------:R-:W-:Y:S01]  /*2000*/  ULDC UR19, c[0x0][0x238] ;  /* 0x00008e0000137ab9 */ /* 0x000fe20000000800 */
[----:B------:R-:W-:Y:S01]  /*2010*/  LEA.HI R20, R13, R216, RZ, 0x1b ;  /* 0x000000d80d147211 */ /* 0x000fe200078fd8ff */
[----:B------:R-:W1:Y:S01]  /*2020*/  I2F.RP R9, R8 ;  /* 0x0000000800097306 */ /* 0x000e620000209400 */
[----:B------:R-:W-:Y:S01]  /*2030*/  ULDC UR22, c[0x0][0x238] ;  /* 0x00008e0000167ab9 */ /* 0x000fe20000000800 */
[----:B------:R-:W-:Y:S01]  /*2040*/  ULDC UR23, c[0x0][0x238] ;  /* 0x00008e0000177ab9 */ /* 0x000fe20000000800 */
[----:B------:R-:W-:Y:S01]  /*2050*/  IABS R73, R20 ;  /* 0x0000001400497213 */ /* 0x000fe20000000000 */
[C---:B------:R-:W-:Y:S01]  /*2060*/  VIADD R21, R20.reuse, 0x6c ;  /* 0x0000006c14157836 */ /* 0x040fe20000000000 */
[----:B------:R-:W-:Y:S01]  /*2070*/  USHF.R.U32.HI UR12, URZ, 0x4, UR8 ;  /* 0x000000043f0c7899 */ /* 0x000fe20008011608 */
[C---:B------:R-:W-:Y:S01]  /*2080*/  VIADD R24, R20.reuse, 0x44 ;  /* 0x0000004414187836 */ /* 0x040fe20000000000 */
[----:B------:R-:W-:Y:S01]  /*2090*/  UIADD3 UR5, UR8, 0x4000, URZ ;  /* 0x0000400008057890 */ /* 0x000fe2000fffe03f */
[----:B0-----:R-:W0:Y:S01]  /*20a0*/  MUFU.RCP R10, R10 ;  /* 0x0000000a000a7308 */ /* 0x001e220000001000 */
[----:B------:R-:W-:Y:S01]  /*20b0*/  IABS R19, R21 ;  /* 0x0000001500137213 */ /* 0x000fe20000000000 */
[C---:B------:R-:W-:Y:S01]  /*20c0*/  VIADD R22, R20.reuse, 0x48 ;  /* 0x0000004814167836 */ /* 0x040fe20000000000 */
[----:B------:R-:W-:Y:S01]  /*20d0*/  IABS R39, R24 ;  /* 0x0000001800277213 */ /* 0x000fe20000000000 */
[C---:B------:R-:W-:Y:S01]  /*20e0*/  VIADD R26, R20.reuse, 0x18 ;  /* 0x00000018141a7836 */ /* 0x040fe20000000000 */
[----:B------:R-:W-:Y:S01]  /*20f0*/  USGXT.U32 UR12, UR12, 0xe ;  /* 0x0000000e0c0c789a */ /* 0x000fe20008000000 */
[C---:B------:R-:W-:Y:S01]  /*2100*/  VIADD R28, R20.reuse, 0x14 ;  /* 0x00000014141c7836 */ /* 0x040fe20000000000 */
[----:B------:R-:W-:Y:S01]  /*2110*/  IABS R37, R22 ;  /* 0x0000001600257213 */ /* 0x000fe20000000000 */
[----:B-1----:R-:W1:Y:S01]  /*2120*/  MUFU.RCP R9, R9 ;  /* 0x0000000900097308 */ /* 0x002e620000001000 */
[----:B------:R-:W-:Y:S01]  /*2130*/  IABS R61, R26 ;  /* 0x0000001a003d7213 */ /* 0x000fe20000000000 */
[C---:B------:R-:W-:Y:S01]  /*2140*/  VIADD R30, R20.reuse, 0x10 ;  /* 0x00000010141e7836 */ /* 0x040fe20000000000 */
[----:B------:R-:W-:Y:S01]  /*2150*/  IABS R63, R28 ;  /* 0x0000001c003f7213 */ /* 0x000fe20000000000 */
[C---:B------:R-:W-:Y:S01]  /*2160*/  VIADD R34, R20.reuse, 0x8 ;  /* 0x0000000814227836 */ /* 0x040fe20000000000 */
[----:B------:R-:W-:Y:S01]  /*2170*/  ULDC UR7, c[0x0][0x23c] ;  /* 0x00008f0000077ab9 */ /* 0x000fe20000000800 */
[C---:B------:R-:W-:Y:S01]  /*2180*/  VIADD R36, R20.reuse, 0x4 ;  /* 0x0000000414247836 */ /* 0x040fe20000000000 */
[----:B------:R-:W-:Y:S01]  /*2190*/  IABS R65, R30 ;  /* 0x0000001e00417213 */ /* 0x000fe20000000000 */
[----:B------:R-:W-:Y:S01]  /*21a0*/  VIADD R32, R20, 0xc ;  /* 0x0000000c14207836 */ /* 0x000fe20000000000 */
[----:B------:R-:W-:Y:S01]  /*21b0*/  IABS R69, R34 ;  /* 0x0000002200457213 */ /* 0x000fe20000000000 */
[----:B0-----:R-:W-:Y:S01]  /*21c0*/  VIADD R6, R10, 0xffffffe ;  /* 0x0ffffffe0a067836 */ /* 0x001fe20000000000 */
[----:B------:R-:W-:Y:S01]  /*21d0*/  IABS R71, R36 ;  /* 0x0000002400477213 */ /* 0x000fe20000000000 */
[----:B------:R-:W-:Y:S01]  /*21e0*/  USHF.R.U32.HI UR5, URZ, 0x4, UR5 ;  /* 0x000000043f057899 */ /* 0x000fe20008011605 */
[----:B------:R-:W-:Y:S01]  /*21f0*/  IABS R67, R32 ;  /* 0x0000002000437213 */ /* 0x000fe20000000000 */
[----:B------:R0:W3:Y:S01]  /*2200*/  F2I.FTZ.U32.TRUNC.NTZ R7, R6 ;  /* 0x0000000600077305 */ /* 0x0000e2000021f000 */
[----:B------:R-:W-:Y:S01]  /*2210*/  UIADD3 UR6, UP0, UR12, 0x80, URZ ;  /* 0x000000800c067890 */ /* 0x000fe2000ff1e03f */
[----:B------:R-:W-:Y:S01]  /*2220*/  CS2R R152, SRZ ;  /* 0x0000000000987805 */ /* 0x000fe2000001ff00 */
[----:B-1----:R-:W-:Y:S01]  /*2230*/  VIADD R4, R9, 0xffffffe ;  /* 0x0ffffffe09047836 */ /* 0x002fe20000000000 */
[----:B------:R-:W-:Y:S01]  /*2240*/  ULDC UR13, c[0x0][0x230] ;  /* 0x00008c00000d7ab9 */ /* 0x000fe20000000800 */
[----:B------:R-:W-:Y:S01]  /*2250*/  ULDC UR18, c[0x0][0x210] ;  /* 0x0000840000127ab9 */ /* 0x000fe20000000800 */
[----:B------:R-:W-:Y:S01]  /*2260*/  USHF.L.U32 UR9, UR7, 0x5, URZ ;  /* 0x0000000507097899 */ /* 0x000fe2000800063f */
[----:B------:R-:W-:Y:S01]  /*2270*/  CS2R R154, SRZ ;  /* 0x00000000009a7805 */ /* 0x000fe2000001ff00 */
[----:B------:R1:W4:Y:S01]  /*2280*/  F2I.FTZ.U32.TRUNC.NTZ R5, R4 ;  /* 0x0000000400057305 */ /* 0x000322000021f000 */
[----:B0-----:R-:W-:Y:S01]  /*2290*/  IMAD.MOV.U32 R6, RZ, RZ, RZ ;  /* 0x000000ffff067224 */ /* 0x001fe200078e00ff */
[----:B------:R-:W-:-:S02]  /*22a0*/  CS2R R156, SRZ ;  /* 0x00000000009c7805 */ /* 0x000fc4000001ff00 */
[----:B------:R-:W-:Y:S02]  /*22b0*/  CS2R R158, SRZ ;  /* 0x00000000009e7805 */ /* 0x000fe4000001ff00 */
[----:B------:R-:W-:Y:S02]  /*22c0*/  CS2R R160, SRZ ;  /* 0x0000000000a07805 */ /* 0x000fe4000001ff00 */
[----:B------:R-:W-:Y:S02]  /*22d0*/  CS2R R162, SRZ ;  /* 0x0000000000a27805 */ /* 0x000fe4000001ff00 */
[----:B------:R-:W-:Y:S01]  /*22e0*/  CS2R R164, SRZ ;  /* 0x0000000000a47805 */ /* 0x000fe2000001ff00 */
[----:B---3--:R-:W-:Y:S01]  /*22f0*/  IMAD.MOV R12, RZ, RZ, -R7 ;  /* 0x000000ffff0c7224 */ /* 0x008fe200078e0a07 */
[----:B------:R-:W-:Y:S01]  /*2300*/  CS2R R166, SRZ ;  /* 0x0000000000a67805 */ /* 0x000fe2000001ff00 */
[----:B-1----:R-:W-:Y:S01]  /*2310*/  IMAD.MOV.U32 R4, RZ, RZ, RZ ;  /* 0x000000ffff047224 */ /* 0x002fe200078e00ff */
[----:B------:R-:W-:Y:S01]  /*2320*/  CS2R R168, SRZ ;  /* 0x0000000000a87805 */ /* 0x000fe2000001ff00 */
[----:B------:R-:W-:Y:S01]  /*2330*/  IMAD R11, R12, R17, RZ ;  /* 0x000000110c0b7224 */ /* 0x000fe200078e02ff */
[----:B------:R-:W-:-:S02]  /*2340*/  IABS R12, R218 ;  /* 0x000000da000c7213 */ /* 0x000fc40000000000 */
[----:B------:R-:W-:Y:S02]  /*2350*/  CS2R R170, SRZ ;  /* 0x0000000000aa7805 */ /* 0x000fe4000001ff00 */
[----:B------:R-:W-:Y:S01]  /*2360*/  CS2R R172, SRZ ;  /* 0x0000000000ac7805 */ /* 0x000fe2000001ff00 */
[----:B------:R-:W-:Y:S01]  /*2370*/  IMAD.HI.U32 R7, R7, R11, R6 ;  /* 0x0000000b07077227 */ /* 0x000fe200078e0006 */
[----:B------:R-:W-:Y:S02]  /*2380*/  CS2R R174, SRZ ;  /* 0x0000000000ae7805 */ /* 0x000fe4000001ff00 */
[----:B------:R-:W-:Y:S02]  /*2390*/  CS2R R176, SRZ ;  /* 0x0000000000b07805 */ /* 0x000fe4000001ff00 */
[----:B------:R-:W-:Y:S01]  /*23a0*/  CS2R R178, SRZ ;  /* 0x0000000000b27805 */ /* 0x000fe2000001ff00 */
[----:B----4-:R-:W-:Y:S01]  /*23b0*/  IMAD.MOV R9, RZ, RZ, -R5 ;  /* 0x000000ffff097224 */ /* 0x010fe200078e0a05 */
[----:B------:R-:W-:Y:S01]  /*23c0*/  CS2R R180, SRZ ;  /* 0x0000000000b47805 */ /* 0x000fe2000001ff00 */
[----:B------:R-:W-:Y:S01]  /*23d0*/  IMAD.HI.U32 R10, R7, R14, RZ ;  /* 0x0000000e070a7227 */ /* 0x000fe200078e00ff */
[----:B------:R-:W-:-:S02]  /*23e0*/  CS2R R182, SRZ ;  /* 0x0000000000b67805 */ /* 0x000fc4000001ff00 */
[----:B------:R-:W-:Y:S02]  /*23f0*/  CS2R R184, SRZ ;  /* 0x0000000000b87805 */ /* 0x000fe4000001ff00 */
[----:B------:R-:W-:Y:S01]  /*2400*/  CS2R R186, SRZ ;  /* 0x0000000000ba7805 */ /* 0x000fe2000001ff00 */
[----:B------:R-:W-:Y:S01]  /*2410*/  IMAD.HI.U32 R6, R7, R12, RZ ;  /* 0x0000000c07067227 */ /* 0x000fe200078e00ff */
[----:B------:R-:W-:Y:S02]  /*2420*/  CS2R R188, SRZ ;  /* 0x0000000000bc7805 */ /* 0x000fe4000001ff00 */
[----:B------:R-:W-:Y:S02]  /*2430*/  CS2R R190, SRZ ;  /* 0x0000000000be7805 */ /* 0x000fe4000001ff00 */
[----:B------:R-:W-:Y:S01]  /*2440*/  CS2R R192, SRZ ;  /* 0x0000000000c07805 */ /* 0x000fe2000001ff00 */
[----:B------:R-:W-:Y:S01]  /*2450*/  IMAD R9, R9, R8, RZ ;  /* 0x0000000809097224 */ /* 0x000fe200078e02ff */
[----:B------:R-:W-:Y:S01]  /*2460*/  CS2R R194, SRZ ;  /* 0x0000000000c27805 */ /* 0x000fe2000001ff00 */
[----:B------:R-:W-:Y:S01]  /*2470*/  IMAD.MOV R10, RZ, RZ, -R10 ;  /* 0x000000ffff0a7224 */ /* 0x000fe200078e0a0a */
[----:B------:R-:W-:Y:S01]  /*2480*/  CS2R R196, SRZ ;  /* 0x0000000000c47805 */ /* 0x000fe2000001ff00 */
[----:B------:R-:W-:Y:S01]  /*2490*/  IMAD.MOV R6, RZ, RZ, -R6 ;  /* 0x000000ffff067224 */ /* 0x000fe200078e0a06 */
[----:B------:R-:W-:Y:S01]  /*24a0*/  CS2R R198, SRZ ;  /* 0x0000000000c67805 */ /* 0x000fe2000001ff00 */
[----:B------:R-:W-:Y:S01]  /*24b0*/  IMAD.HI.U32 R9, R5, R9, R4 ;  /* 0x0000000905097227 */ /* 0x000fe200078e0004 */
[----:B------:R-:W-:-:S02]  /*24c0*/  CS2R R200, SRZ ;  /* 0x0000000000c87805 */ /* 0x000fc4000001ff00 */
[----:B------:R-:W-:Y:S02]  /*24d0*/  CS2R R202, SRZ ;  /* 0x0000000000ca7805 */ /* 0x000fe4000001ff00 */
[----:B------:R-:W-:Y:S01]  /*24e0*/  CS2R R204, SRZ ;  /* 0x0000000000cc7805 */ /* 0x000fe2000001ff00 */
[----:B------:R-:W-:Y:S01]  /*24f0*/  IMAD R10, R17, R10, R14 ;  /* 0x0000000a110a7224 */ /* 0x000fe200078e020e */
[----:B------:R-:W-:Y:S01]  /*2500*/  CS2R R206, SRZ ;  /* 0x0000000000ce7805 */ /* 0x000fe2000001ff00 */
[----:B------:R-:W-:Y:S01]  /*2510*/  IMAD.HI.U32 R11, R7, R16, RZ ;  /* 0x00000010070b7227 */ /* 0x000fe200078e00ff */
[----:B------:R-:W-:Y:S02]  /*2520*/  CS2R R208, SRZ ;  /* 0x0000000000d07805 */ /* 0x000fe4000001ff00 */
[----:B------:R-:W-:Y:S02]  /*2530*/  CS2R R210, SRZ ;  /* 0x0000000000d27805 */ /* 0x000fe4000001ff00 */
[----:B------:R-:W-:Y:S01]  /*2540*/  ISETP.GT.U32.AND P4, PT, R17, R10, PT ;  /* 0x0000000a1100720c */ /* 0x000fe20003f84070 */
[----:B------:R-:W-:Y:S01]  /*2550*/  IMAD.HI.U32 R4, R7, R18, RZ ;  /* 0x0000001207047227 */ /* 0x000fe200078e00ff */
[----:B------:R-:W-:-:S02]  /*2560*/  CS2R R212, SRZ ;  /* 0x0000000000d47805 */ /* 0x000fc4000001ff00 */
[----:B------:R-:W-:Y:S02]  /*2570*/  CS2R R214, SRZ ;  /* 0x0000000000d67805 */ /* 0x000fe4000001ff00 */
[----:B------:R-:W-:Y:S01]  /*2580*/  CS2R R88, SRZ ;  /* 0x0000000000587805 */ /* 0x000fe2000001ff00 */
[C---:B------:R-:W-:Y:S01]  /*2590*/  IMAD R7, R17.reuse, R6, R12 ;  /* 0x0000000611077224 */ /* 0x040fe200078e020c */
[----:B------:R-:W-:Y:S01]  /*25a0*/  CS2R R90, SRZ ;  /* 0x00000000005a7805 */ /* 0x000fe2000001ff00 */
[----:B------:R-:W-:Y:S01]  /*25b0*/  IMAD.MOV R5, RZ, RZ, -R4 ;  /* 0x000000ffff057224 */ /* 0x000fe200078e0a04 */
[----:B------:R-:W-:Y:S01]  /*25c0*/  CS2R R92, SRZ ;  /* 0x00000000005c7805 */ /* 0x000fe2000001ff00 */
[----:B------:R-:W-:Y:S01]  /*25d0*/  IMAD.MOV R11, RZ, RZ, -R11 ;  /* 0x000000ffff0b7224 */ /* 0x000fe200078e0a0b */
[C---:B------:R-:W-:Y:S01]  /*25e0*/  ISETP.GT.U32.AND P0, PT, R17.reuse, R7, PT ;  /* 0x000000071100720c */ /* 0x040fe20003f04070 */
[C---:B------:R-:W-:Y:S01]  /*25f0*/  IMAD R14, R17.reuse, R5, R18 ;  /* 0x00000005110e7224 */ /* 0x040fe200078e0212 */
[----:B------:R-:W-:Y:S01]  /*2600*/  CS2R R94, SRZ ;  /* 0x00000000005e7805 */ /* 0x000fe2000001ff00 */
[C---:B------:R-:W-:Y:S01]  /*2610*/  IMAD R12, R17.reuse, R11, R16 ;  /* 0x0000000b110c7224 */ /* 0x040fe200078e0210 */
[----:B------:R-:W-:Y:S01]  /*2620*/  CS2R R96, SRZ ;  /* 0x0000000000607805 */ /* 0x000fe2000001ff00 */
[--C-:B------:R-:W-:Y:S01]  /*2630*/  @!P4 IMAD.IADD R10, R10, 0x1, -R17.reuse ;  /* 0x000000010a0ac824 */ /* 0x100fe200078e0a11 */
[C---:B------:R-:W-:Y:S01]  /*2640*/  ISETP.GT.U32.AND P2, PT, R17.reuse, R14, PT ;  /* 0x0000000e1100720c */ /* 0x040fe20003f44070 */
[C---:B------:R-:W-:Y:S01]  /*2650*/  VIADD R5, R20.reuse, 0x78 ;  /* 0x0000007814057836 */ /* 0x040fe20000000000 */
[----:B------:R-:W-:Y:S01]  /*2660*/  ISETP.GT.U32.AND P5, PT, R17, R12, PT ;  /* 0x0000000c1100720c */ /* 0x000fe20003fa4070 */
[C---:B------:R-:W-:Y:S01]  /*2670*/  VIADD R16, R20.reuse, 0x74 ;  /* 0x0000007414107836 */ /* 0x040fe20000000000 */
[----:B------:R-:W-:Y:S01]  /*2680*/  CS2R R98, SRZ ;  /* 0x0000000000627805 */ /* 0x000fe2000001ff00 */
[C---:B------:R-:W-:Y:S01]  /*2690*/  VIADD R4, R20.reuse, 0x7c ;  /* 0x0000007c14047836 */ /* 0x040fe20000000000 */
[----:B------:R-:W-:Y:S01]  /*26a0*/  IABS R13, R5 ;  /* 0x00000005000d7213 */ /* 0x000fe20000000000 */
[----:B------:R-:W-:Y:S01]  /*26b0*/  @!P0 IMAD.IADD R7, R7, 0x1, -R17 ;  /* 0x0000000107078824 */ /* 0x000fe200078e0a11 */
[----:B------:R-:W-:Y:S01]  /*26c0*/  ISETP.GT.U32.AND P0, PT, R17, R10, PT ;  /* 0x0000000a1100720c */ /* 0x000fe20003f04070 */
[----:B------:R-:W-:Y:S01]  /*26d0*/  VIADD R18, R20, 0x70 ;  /* 0x0000007014127836 */ /* 0x000fe20000000000 */
[----:B------:R-:W-:Y:S01]  /*26e0*/  ISETP.GE.AND P3, PT, R5, RZ, PT ;  /* 0x000000ff0500720c */ /* 0x000fe20003f66270 */
[----:B------:R-:W-:Y:S01]  /*26f0*/  IMAD.HI.U32 R5, R9, R13, RZ ;  /* 0x0000000d09057227 */ /* 0x000fe200078e00ff */
[----:B------:R-:W-:-:S02]  /*2700*/  ISETP.GT.U32.AND P6, PT, R17, R7, PT ;  /* 0x000000071100720c */ /* 0x000fc40003fc4070 */
[----:B------:R-:W-:Y:S02]  /*2710*/  CS2R R100, SRZ ;  /* 0x0000000000647805 */ /* 0x000fe4000001ff00 */
[----:B------:R-:W-:Y:S01]  /*2720*/  IABS R15, R16 ;  /* 0x00000010000f7213 */ /* 0x000fe20000000000 */
[--C-:B------:R-:W-:Y:S01]  /*2730*/  @!P2 IMAD.IADD R14, R14, 0x1, -R17.reuse ;  /* 0x000000010e0ea824 */ /* 0x100fe200078e0a11 */
[----:B------:R-:W-:Y:S01]  /*2740*/  ISETP.GE.AND P2, PT, R218, RZ, PT ;  /* 0x000000ffda00720c */ /* 0x000fe20003f46270 */
[----:B------:R-:W-:Y:S01]  /*2750*/  @!P5 IMAD.IADD R12, R12, 0x1, -R17 ;  /* 0x000000010c0cd824 */ /* 0x000fe200078e0a11 */
[----:B------:R-:W-:Y:S01]  /*2760*/  IABS R11, R4 ;  /* 0x00000004000b7213 */ /* 0x000fe20000000000 */
[----:B------:R-:W-:Y:S01]  /*2770*/  IMAD.MOV R5, RZ, RZ, -R5 ;  /* 0x000000ffff057224 */ /* 0x000fe200078e0a05 */
[----:B------:R-:W-:Y:S01]  /*2780*/  ISETP.GT.U32.AND P4, PT, R17, R14, PT ;  /* 0x0000000e1100720c */ /* 0x000fe20003f84070 */
[----:B------:R-:W-:Y:S01]  /*2790*/  @!P0 IMAD.IADD R10, R10, 0x1, -R17 ;  /* 0x000000010a0a8824 */ /* 0x000fe200078e0a11 */
[----:B------:R-:W-:Y:S01]  /*27a0*/  ISETP.GE.AND P0, PT, R219, RZ, PT ;  /* 0x000000ffdb00720c */ /* 0x000fe20003f06270 */
[----:B------:R-:W-:Y:S01]  /*27b0*/  IMAD.HI.U32 R6, R9, R15, RZ ;  /* 0x0000000f09067227 */ /* 0x000fe200078e00ff */
[----:B------:R-:W-:-:S02]  /*27c0*/  ISETP.GT.U32.AND P5, PT, R17, R12, PT ;  /* 0x0000000c1100720c */ /* 0x000fc40003fa4070 */
[----:B------:R-:W-:Y:S02]  /*27d0*/  CS2R R102, SRZ ;  /* 0x0000000000667805 */ /* 0x000fe4000001ff00 */
[----:B------:R-:W-:Y:S01]  /*27e0*/  ISETP.GE.AND P1, PT, R4, RZ, PT ;  /* 0x000000ff0400720c */ /* 0x000fe20003f26270 */
[----:B------:R-:W-:Y:S01]  /*27f0*/  @!P6 IMAD.IADD R7, R7, 0x1, -R17 ;  /* 0x000000010707e824 */ /* 0x000fe200078e0a11 */
[----:B------:R-:W-:Y:S01]  /*2800*/  ISETP.GE.AND P6, PT, R16, RZ, PT ;  /* 0x000000ff1000720c */ /* 0x000fe20003fc6270 */
[C---:B------:R-:W-:Y:S01]  /*2810*/  IMAD R13, R8.reuse, R5, R13 ;  /* 0x00000005080d7224 */ /* 0x040fe200078e020d */
[----:B------:R-:W-:Y:S01]  /*2820*/  IABS R16, R18 ;  /* 0x0000001200107213 */ /* 0x000fe20000000000 */
[----:B------:R-:W-:Y:S01]  /*2830*/  @!P2 IMAD.MOV R7, RZ, RZ, -R7 ;  /* 0x000000ffff07a224 */ /* 0x000fe200078e0a07 */
[----:B------:R-:W-:Y:S01]  /*2840*/  ISETP.GE.AND P2, PT, R217, RZ, PT ;  /* 0x000000ffd900720c */ /* 0x000fe20003f46270 */
[----:B------:R-:W-:Y:S01]  /*2850*/  IMAD.MOV.U32 R5, RZ, RZ, R10 ;  /* 0x000000ffff057224 */ /* 0x000fe200078e000a */
[----:B------:R-:W-:Y:S01]  /*2860*/  CS2R R104, SRZ ;  /* 0x0000000000687805 */ /* 0x000fe2000001ff00 */
[----:B------:R-:W-:Y:S01]  /*2870*/  IMAD.MOV R6, RZ, RZ, -R6 ;  /* 0x000000ffff067224 */ /* 0x000fe200078e0a06 */
[----:B------:R-:W-:Y:S01]  /*2880*/  CS2R R106, SRZ ;  /* 0x00000000006a7805 */ /* 0x000fe2000001ff00 */
[----:B------:R-:W-:Y:S01]  /*2890*/  @!P0 IMAD.MOV R5, RZ, RZ, -R5 ;  /* 0x000000ffff058224 */ /* 0x000fe200078e0a05 */
[----:B------:R-:W-:Y:S01]  /*28a0*/  ISETP.GT.U32.AND P0, PT, R8, R13, PT ;  /* 0x0000000d0800720c */ /* 0x000fe20003f04070 */
[----:B------:R-:W-:Y:S01]  /*28b0*/  IMAD.HI.U32 R4, R9, R11, RZ ;  /* 0x0000000b09047227 */ /* 0x000fe200078e00ff */
[----:B------:R-:W-:-:S02]  /*28c0*/  CS2R R108, SRZ ;  /* 0x00000000006c7805 */ /* 0x000fc4000001ff00 */
[----:B------:R-:W-:Y:S02]  /*28d0*/  CS2R R110, SRZ ;  /* 0x00000000006e7805 */ /* 0x000fe4000001ff00 */
[----:B------:R-:W-:Y:S01]  /*28e0*/  CS2R R112, SRZ ;  /* 0x0000000000707805 */ /* 0x000fe2000001ff00 */
[----:B------:R-:W-:Y:S01]  /*28f0*/  IMAD R15, R8, R6, R15 ;  /* 0x00000006080f7224 */ /* 0x000fe200078e020f */
[----:B------:R-:W-:Y:S01]  /*2900*/  CS2R R114, SRZ ;  /* 0x0000000000727805 */ /* 0x000fe2000001ff00 */
[--C-:B------:R-:W-:Y:S01]  /*2910*/  @!P4 IMAD.IADD R14, R14, 0x1, -R17.reuse ;  /* 0x000000010e0ec824 */ /* 0x100fe200078e0a11 */
[----:B------:R-:W-:Y:S01]  /*2920*/  CS2R R116, SRZ ;  /* 0x0000000000747805 */ /* 0x000fe2000001ff00 */
[----:B------:R-:W-:Y:S01]  /*2930*/  @!P5 IMAD.IADD R12, R12, 0x1, -R17 ;  /* 0x000000010c0cd824 */ /* 0x000fe200078e0a11 */
[----:B------:R-:W-:Y:S01]  /*2940*/  ISETP.GE.AND P5, PT, R220, RZ, PT ;  /* 0x000000ffdc00720c */ /* 0x000fe20003fa6270 */
[----:B------:R-:W-:Y:S01]  /*2950*/  IMAD.MOV R4, RZ, RZ, -R4 ;  /* 0x000000ffff047224 */ /* 0x000fe200078e0a04 */
[----:B------:R-:W-:Y:S01]  /*2960*/  CS2R R118, SRZ ;  /* 0x0000000000767805 */ /* 0x000fe2000001ff00 */
[----:B------:R-:W-:Y:S01]  /*2970*/  @!P2 IMAD.MOV R14, RZ, RZ, -R14 ;  /* 0x000000ffff0ea224 */ /* 0x000fe200078e0a0e */
[C---:B------:R-:W-:Y:S01]  /*2980*/  ISETP.GT.U32.AND P2, PT, R8.reuse, R15, PT ;  /* 0x0000000f0800720c */ /* 0x040fe20003f44070 */
[C---:B------:R-:W-:Y:S01]  /*2990*/  IMAD R11, R8.reuse, R4, R11 ;  /* 0x00000004080b7224 */ /* 0x040fe200078e020b */
[----:B------:R-:W-:Y:S01]  /*29a0*/  CS2R R120, SRZ ;  /* 0x0000000000787805 */ /* 0x000fe2000001ff00 */
[----:B------:R-:W-:Y:S01]  /*29b0*/  IMAD.MOV.U32 R17, RZ, RZ, R12 ;  /* 0x000000ffff117224 */ /* 0x000fe200078e000c */
[----:B------:R-:W-:Y:S01]  /*29c0*/  LOP3.LUT R12, RZ, R2, RZ, 0x33, !PT ;  /* 0x00000002ff0c7212 */ /* 0x000fe200078e33ff */
[----:B------:R-:W-:Y:S01]  /*29d0*/  @!P0 IMAD.IADD R13, R13, 0x1, -R8 ;  /* 0x000000010d0d8824 */ /* 0x000fe200078e0a08 */
[----:B------:R-:W-:Y:S01]  /*29e0*/  ISETP.GT.U32.AND P4, PT, R8, R11, PT ;  /* 0x0000000b0800720c */ /* 0x000fe20003f84070 */
[----:B------:R-:W-:Y:S01]  /*29f0*/  IMAD.HI.U32 R10, R9, R19, RZ ;  /* 0x00000013090a7227 */ /* 0x000fe200078e00ff */
[----:B------:R-:W-:-:S02]  /*2a00*/  CS2R R122, SRZ ;  /* 0x00000000007a7805 */ /* 0x000fc4000001ff00 */
[----:B------:R-:W-:Y:S02]  /*2a10*/  CS2R R124, SRZ ;  /* 0x00000000007c7805 */ /* 0x000fe4000001ff00 */
[----:B------:R-:W-:Y:S01]  /*2a20*/  ISETP.GT.U32.AND P0, PT, R8, R13, PT ;  /* 0x0000000d0800720c */ /* 0x000fe20003f04070 */
[----:B------:R-:W-:Y:S01]  /*2a30*/  @!P5 IMAD.MOV R17, RZ, RZ, -R17 ;  /* 0x000000ffff11d224 */ /* 0x000fe200078e0a11 */
[----:B------:R-:W-:Y:S01]  /*2a40*/  ISETP.NE.AND P5, PT, R2, RZ, PT ;  /* 0x000000ff0200720c */ /* 0x000fe20003fa5270 */
[----:B------:R-:W-:Y:S01]  /*2a50*/  IMAD.HI.U32 R2, R9, R16, RZ ;  /* 0x0000001009027227 */ /* 0x000fe200078e00ff */
[----:B------:R-:W-:Y:S02]  /*2a60*/  CS2R R126, SRZ ;  /* 0x00000000007e7805 */ /* 0x000fe4000001ff00 */
[----:B------:R-:W-:Y:S02]  /*2a70*/  CS2R R128, SRZ ;  /* 0x0000000000807805 */ /* 0x000fe4000001ff00 */
[C---:B------:R-:W-:Y:S01]  /*2a80*/  SEL R6, R12.reuse, R17, !P5 ;  /* 0x000000110c067207 */ /* 0x040fe20006800000 */
[----:B------:R-:W-:Y:S01]  /*2a90*/  @!P2 IMAD.IADD R15, R15, 0x1, -R8 ;  /* 0x000000010f0fa824 */ /* 0x000fe200078e0a08 */
[C---:B------:R-:W-:Y:S01]  /*2aa0*/  SEL R4, R12.reuse, R7, !P5 ;  /* 0x000000070c047207 */ /* 0x040fe20006800000 */
[----:B------:R-:W-:Y:S01]  /*2ab0*/  IMAD.MOV R17, RZ, RZ, -R2 ;  /* 0x000000ffff117224 */ /* 0x000fe200078e0a02 */
[----:B------:R-:W-:Y:S01]  /*2ac0*/  SEL R5, R12, R5, !P5 ;  /* 0x000000050c057207 */ /* 0x000fe20006800000 */
[----:B------:R-:W-:Y:S01]  /*2ad0*/  @!P4 IMAD.IADD R11, R11, 0x1, -R8 ;  /* 0x000000010b0bc824 */ /* 0x000fe200078e0a08 */
[C---:B------:R-:W-:Y:S01]  /*2ae0*/  ISETP.GT.U32.AND P2, PT, R8.reuse, R15, PT ;  /* 0x0000000f0800720c */ /* 0x040fe20003f44070 */
[----:B------:R-:W-:Y:S01]  /*2af0*/  IMAD R17, R8, R17, R16 ;  /* 0x0000001108117224 */ /* 0x000fe200078e0210 */
[----:B------:R-:W-:Y:S01]  /*2b00*/  SEL R7, R12, R14, !P5 ;  /* 0x0000000e0c077207 */ /* 0x000fe20006800000 */
[----:B------:R-:W-:Y:S01]  /*2b10*/  @!P0 IMAD.IADD R13, R13, 0x1, -R8 ;  /* 0x000000010d0d8824 */ /* 0x000fe200078e0a08 */
[C---:B------:R-:W-:Y:S01]  /*2b20*/  ISETP.GT.U32.AND P4, PT, R8.reuse, R11, PT ;  /* 0x0000000b0800720c */ /* 0x040fe20003f84070 */
[----:B------:R-:W-:Y:S01]  /*2b30*/  IMAD.MOV R10, RZ, RZ, -R10 ;  /* 0x000000ffff0a7224 */ /* 0x000fe200078e0a0a */
[----:B------:R-:W-:Y:S01]  /*2b40*/  ISETP.GT.U32.AND P0, PT, R8, R17, PT ;  /* 0x000000110800720c */ /* 0x000fe20003f04070 */
[----:B------:R-:W-:Y:S01]  /*2b50*/  VIADD R2, R20, 0x68 ;  /* 0x0000006814027836 */ /* 0x000fe20000000000 */
[----:B------:R-:W-:Y:S01]  /*2b60*/  ISETP.GE.AND P5, PT, R18, RZ, PT ;  /* 0x000000ff1200720c */ /* 0x000fe20003fa6270 */
[----:B------:R-:W-:Y:S01]  /*2b70*/  IMAD R19, R8, R10, R19 ;  /* 0x0000000a08137224 */ /* 0x000fe200078e0213 */
[----:B------:R-:W-:Y:S01]  /*2b80*/  CS2R R130, SRZ ;  /* 0x0000000000827805 */ /* 0x000fe2000001ff00 */
[C---:B------:R-:W-:Y:S01]  /*2b90*/  VIADD R12, R20.reuse, 0x60 ;  /* 0x00000060140c7836 */ /* 0x040fe20000000000 */
[----:B------:R-:W-:Y:S01]  /*2ba0*/  CS2R R132, SRZ ;  /* 0x0000000000847805 */ /* 0x000fe2000001ff00 */
[--C-:B------:R-:W-:Y:S01]  /*2bb0*/  @!P2 IMAD.IADD R15, R15, 0x1, -R8.reuse ;  /* 0x000000010f0fa824 */ /* 0x100fe200078e0a08 */
[----:B------:R-:W-:Y:S01]  /*2bc0*/  CS2R R134, SRZ ;  /* 0x0000000000867805 */ /* 0x000fe2000001ff00 */
[----:B------:R-:W-:Y:S01]  /*2bd0*/  VIADD R10, R20, 0x64 ;  /* 0x00000064140a7836 */ /* 0x000fe20000000000 */
[----:B------:R-:W-:Y:S01]  /*2be0*/  ISETP.GE.AND P2, PT, R12, RZ, PT ;  /* 0x000000ff0c00720c */ /* 0x000fe20003f46270 */
[----:B------:R-:W-:Y:S01]  /*2bf0*/  @!P6 IMAD.MOV R15, RZ, RZ, -R15 ;  /* 0x000000ffff0fe224 */ /* 0x000fe200078e0a0f */
[----:B------:R-:W-:Y:S01]  /*2c00*/  ISETP.GT.U32.AND P6, PT, R8, R19, PT ;  /* 0x000000130800720c */ /* 0x000fe20003fc4070 */
[--C-:B------:R-:W-:Y:S01]  /*2c10*/  @!P4 IMAD.IADD R11, R11, 0x1, -R8.reuse ;  /* 0x000000010b0bc824 */ /* 0x100fe200078e0a08 */
[----:B------:R-:W-:Y:S01]  /*2c20*/  ISETP.GE.AND P4, PT, R21, RZ, PT ;  /* 0x000000ff1500720c */ /* 0x000fe20003f86270 */
[----:B------:R-:W-:Y:S01]  /*2c30*/  @!P0 IMAD.IADD R17, R17, 0x1, -R8 ;  /* 0x0000000111118824 */ /* 0x000fe200078e0a08 */
[----:B------:R-:W-:Y:S01]  /*2c40*/  IABS R21, R2 ;  /* 0x0000000200157213 */ /* 0x000fe20000000000 */
[----:B------:R-:W-:Y:S01]  /*2c50*/  @!P1 IMAD.MOV R11, RZ, RZ, -R11 ;  /* 0x000000ffff0b9224 */ /* 0x000fe200078e0a0b */
[----:B------:R-:W-:Y:S01]  /*2c60*/  ISETP.GE.AND P1, PT, R2, RZ, PT ;  /* 0x000000ff0200720c */ /* 0x000fe20003f26270 */
[----:B------:R-:W-:Y:S01]  /*2c70*/  @!P3 IMAD.MOV R13, RZ, RZ, -R13 ;  /* 0x000000ffff0db224 */ /* 0x000fe200078e0a0d */
[----:B------:R-:W-:Y:S01]  /*2c80*/  ISETP.GT.U32.AND P0, PT, R8, R17, PT ;  /* 0x000000110800720c */ /* 0x000fe20003f04070 */
[----:B------:R-:W-:Y:S01]  /*2c90*/  IMAD.HI.U32 R2, R9, R21, RZ ;  /* 0x0000001509027227 */ /* 0x000fe200078e00ff */
[----:B------:R-:W-:-:S02]  /*2ca0*/  IABS R25, R12 ;  /* 0x0000000c00197213 */ /* 0x000fc40000000000 */
[----:B------:R-:W-:Y:S02]  /*2cb0*/  CS2R R136, SRZ ;  /* 0x0000000000887805 */ /* 0x000fe4000001ff00 */
[----:B------:R-:W-:Y:S01]  /*2cc0*/  IABS R23, R10 ;  /* 0x0000000a00177213 */ /* 0x000fe20000000000 */
[----:B------:R-:W-:Y:S01]  /*2cd0*/  IMAD.MOV R12, RZ, RZ, -R2 ;  /* 0x000000ffff0c7224 */ /* 0x000fe200078e0a02 */
[----:B------:R-:W-:Y:S01]  /*2ce0*/  ISETP.GE.AND P3, PT, R10, RZ, PT ;  /* 0x000000ff0a00720c */ /* 0x000fe20003f66270 */
[----:B------:R-:W-:Y:S01]  /*2cf0*/  @!P6 IMAD.IADD R19, R19, 0x1, -R8 ;  /* 0x000000011313e824 */ /* 0x000fe200078e0a08 */
[----:B------:R-:W-:Y:S01]  /*2d00*/  CS2R R138, SRZ ;  /* 0x00000000008a7805 */ /* 0x000fe2000001ff00 */
[C---:B------:R-:W-:Y:S01]  /*2d10*/  IMAD R21, R8.reuse, R12, R21 ;  /* 0x0000000c08157224 */ /* 0x040fe200078e0215 */
[----:B------:R-:W-:Y:S01]  /*2d20*/  CS2R R140, SRZ ;  /* 0x00000000008c7805 */ /* 0x000fe2000001ff00 */
[----:B------:R-:W-:Y:S01]  /*2d30*/  IMAD.HI.U32 R10, R9, R23, RZ ;  /* 0x00000017090a7227 */ /* 0x000fe200078e00ff */
[----:B------:R-:W-:-:S02]  /*2d40*/  ISETP.GT.U32.AND P6, PT, R8, R19, PT ;  /* 0x000000130800720c */ /* 0x000fc40003fc4070 */
[----:B------:R-:W-:Y:S02]  /*2d50*/  CS2R R142, SRZ ;  /* 0x00000000008e7805 */ /* 0x000fe4000001ff00 */
[----:B------:R-:W-:Y:S01]  /*2d60*/  CS2R R144, SRZ ;  /* 0x0000000000907805 */ /* 0x000fe2000001ff00 */
[----:B------:R-:W-:Y:S01]  /*2d70*/  @!P0 IMAD.IADD R17, R17, 0x1, -R8 ;  /* 0x0000000111118824 */ /* 0x000fe200078e0a08 */
[----:B------:R-:W-:Y:S01]  /*2d80*/  ISETP.GT.U32.AND P0, PT, R8, R21, PT ;  /* 0x000000150800720c */ /* 0x000fe20003f04070 */
[----:B------:R-:W-:Y:S01]  /*2d90*/  VIADD R16, R20, 0x58 ;  /* 0x0000005814107836 */ /* 0x000fe20000000000 */
[----:B------:R-:W-:Y:S01]  /*2da0*/  CS2R R146, SRZ ;  /* 0x0000000000927805 */ /* 0x000fe2000001ff00 */
[----:B------:R-:W-:Y:S01]  /*2db0*/  IMAD.MOV R10, RZ, RZ, -R10 ;  /* 0x000000ffff0a7224 */ /* 0x000fe200078e0a0a */
[----:B------:R-:W-:Y:S01]  /*2dc0*/  CS2R R148, SRZ ;  /* 0x0000000000947805 */ /* 0x000fe2000001ff00 */
[----:B------:R-:W-:Y:S01]  /*2dd0*/  IMAD.HI.U32 R2, R9, R25, RZ ;  /* 0x0000001909027227 */ /* 0x000fe200078e00ff */
[----:B------:R-:W-:-:S02]  /*2de0*/  IABS R29, R16 ;  /* 0x00000010001d7213 */ /* 0x000fc40000000000 */
[----:B------:R-:W-:Y:S01]  /*2df0*/  CS2R R150, SRZ ;  /* 0x0000000000967805 */ /* 0x000fe2000001ff00 */
[----:B------:R-:W-:Y:S01]  /*2e00*/  USHF.R.S32.HI UR10, URZ, 0x1f, UR9 ;  /* 0x0000001f3f0a7899 */ /* 0x000fe20008011409 */
[C---:B------:R-:W-:Y:S02]  /*2e10*/  IMAD R23, R8.reuse, R10, R23 ;  /* 0x0000000a08177224 */ /* 0x040fe400078e0217 */
[----:B------:R-:W-:Y:S02]  /*2e20*/  @!P6 IMAD.IADD R19, R19, 0x1, -R8 ;  /* 0x000000011313e824 */ /* 0x000fe400078e0a08 */
[----:B------:R-:W-:Y:S01]  /*2e30*/  IMAD.HI.U32 R10, R9, R29, RZ ;  /* 0x0000001d090a7227 */ /* 0x000fe200078e00ff */
[----:B------:R-:W-:-:S03]  /*2e40*/  ISETP.GT.U32.AND P6, PT, R8, R23, PT ;  /* 0x000000170800720c */ /* 0x000fc60003fc4070 */
[----:B------:R-:W-:Y:S02]  /*2e50*/  @!P0 IMAD.IADD R21, R21, 0x1, -R8 ;  /* 0x0000000115158824 */ /* 0x000fe400078e0a08 */
[----:B------:R-:W-:Y:S02]  /*2e60*/  VIADD R14, R20, 0x5c ;  /* 0x0000005c140e7836 */ /* 0x000fe40000000000 */
[----:B------:R-:W-:Y:S01]  /*2e70*/  IMAD.MOV R2, RZ, RZ, -R2 ;  /* 0x000000ffff027224 */ /* 0x000fe200078e0a02 */
[C---:B------:R-:W-:Y:S01]  /*2e80*/  ISETP.GT.U32.AND P0, PT, R8.reuse, R21, PT ;  /* 0x000000150800720c */ /* 0x040fe20003f04070 */
[----:B------:R-:W-:Y:S01]  /*2e90*/  IMAD.MOV R10, RZ, RZ, -R10 ;  /* 0x000000ffff0a7224 */ /* 0x000fe200078e0a0a */
[----:B------:R-:W-:Y:S01]  /*2ea0*/  IABS R27, R14 ;  /* 0x0000000e001b7213 */ /* 0x000fe20000000000 */
[C---:B------:R-:W-:Y:S02]  /*2eb0*/  IMAD R25, R8.reuse, R2, R25 ;  /* 0x0000000208197224 */ /* 0x040fe400078e0219 */
[----:B------:R-:W-:-:S02]  /*2ec0*/  IMAD R29, R8, R10, R29 ;  /* 0x0000000a081d7224 */ /* 0x000fc400078e021d */
[----:B------:R-:W-:Y:S01]  /*2ed0*/  @!P5 IMAD.MOV R17, RZ, RZ, -R17 ;  /* 0x000000ffff11d224 */ /* 0x000fe200078e0a11 */
[C---:B------:R-:W-:Y:S01]  /*2ee0*/  ISETP.GT.U32.AND P5, PT, R8.reuse, R25, PT ;  /* 0x000000190800720c */ /* 0x040fe20003fa4070 */
[----:B------:R-:W-:Y:S01]  /*2ef0*/  @!P6 IMAD.IADD R23, R23, 0x1, -R8 ;  /* 0x000000011717e824 */ /* 0x000fe200078e0a08 */
[----:B------:R-:W-:Y:S01]  /*2f00*/  ISETP.GT.U32.AND P6, PT, R8, R29, PT ;  /* 0x0000001d0800720c */ /* 0x000fe20003fc4070 */
[----:B------:R-:W-:Y:S02]  /*2f10*/  VIADD R12, R20, 0x54 ;  /* 0x00000054140c7836 */ /* 0x000fe40000000000 */
[----:B------:R-:W-:-:S03]  /*2f20*/  IMAD.HI.U32 R2, R9, R27, RZ ;  /* 0x0000001b09027227 */ /* 0x000fc600078e00ff */
[----:B------:R-:W-:Y:S01]  /*2f30*/  IABS R31, R12 ;  /* 0x0000000c001f7213 */ /* 0x000fe20000000000 */
[----:B------:R-:W-:Y:S02]  /*2f40*/  VIADD R18, R20, 0x50 ;  /* 0x0000005014127836 */ /* 0x000fe40000000000 */
[----:B------:R-:W-:Y:S02]  /*2f50*/  IMAD.MOV R2, RZ, RZ, -R2 ;  /* 0x000000ffff027224 */ /* 0x000fe400078e0a02 */
[----:B------:R-:W-:Y:S01]  /*2f60*/  @!P0 IMAD.IADD R21, R21, 0x1, -R8 ;  /* 0x0000000115158824 */ /* 0x000fe200078e0a08 */
[----:B------:R-:W-:Y:S01]  /*2f70*/  ISETP.GE.AND P0, PT, R14, RZ, PT ;  /* 0x000000ff0e00720c */ /* 0x000fe20003f06270 */
[----:B------:R-:W-:Y:S01]  /*2f80*/  IMAD R27, R8, R2, R27 ;  /* 0x00000002081b7224 */ /* 0x000fe200078e021b */
[----:B------:R-:W-:Y:S01]  /*2f90*/  IABS R33, R18 ;  /* 0x0000001200217213 */ /* 0x000fe20000000000 */
[----:B------:R-:W-:Y:S02]  /*2fa0*/  VIADD R14, R20, 0x4c ;  /* 0x0000004c140e7836 */ /* 0x000fe40000000000 */
[----:B------:R-:W-:-:S03]  /*2fb0*/  IMAD.HI.U32 R2, R9, R31, RZ ;  /* 0x0000001f09027227 */ /* 0x000fc600078e00ff */
[----:B------:R-:W-:Y:S01]  /*2fc0*/  IABS R35, R14 ;  /* 0x0000000e00237213 */ /* 0x000fe20000000000 */
[--C-:B------:R-:W-:Y:S01]  /*2fd0*/  @!P5 IMAD.IADD R25, R25, 0x1, -R8.reuse ;  /* 0x000000011919d824 */ /* 0x100fe200078e0a08 */
[----:B------:R-:W-:Y:S01]  /*2fe0*/  ISETP.GT.U32.AND P5, PT, R8, R23, PT ;  /* 0x000000170800720c */ /* 0x000fe20003fa4070 */
[----:B------:R-:W-:Y:S02]  /*2ff0*/  @!P6 IMAD.IADD R29, R29, 0x1, -R8 ;  /* 0x000000011d1de824 */ /* 0x000fe400078e0a08 */
[----:B------:R-:W-:-:S03]  /*3000*/  IMAD.HI.U32 R10, R9, R33, RZ ;  /* 0x00000021090a7227 */ /* 0x000fc600078e00ff */
[C---:B------:R-:W-:Y:S01]  /*3010*/  ISETP.GT.U32.AND P6, PT, R8.reuse, R29, PT ;  /* 0x0000001d0800720c */ /* 0x040fe20003fc4070 */
[----:B------:R-:W-:Y:S02]  /*3020*/  IMAD.MOV R2, RZ, RZ, -R2 ;  /* 0x000000ffff027224 */ /* 0x000fe400078e0a02 */
[----:B------:R-:W-:Y:S02]  /*3030*/  IMAD.MOV R10, RZ, RZ, -R10 ;  /* 0x000000ffff0a7224 */ /* 0x000fe400078e0a0a */
[----:B------:R-:W-:Y:S02]  /*3040*/  IMAD R31, R8, R2, R31 ;  /* 0x00000002081f7224 */ /* 0x000fe400078e021f */
[----:B------:R-:W-:-:S04]  /*3050*/  IMAD.HI.U32 R2, R9, R35, RZ ;  /* 0x0000002309027227 */ /* 0x000fc800078e00ff */
[C---:B------:R-:W-:Y:S02]  /*3060*/  IMAD R33, R8.reuse, R10, R33 ;  /* 0x0000000a08217224 */ /* 0x040fe400078e0221 */
[----:B------:R-:W-:Y:S02]  /*3070*/  IMAD.MOV R10, RZ, RZ, -R2 ;  /* 0x000000ffff0a7224 */ /* 0x000fe400078e0a02 */
[--C-:B------:R-:W-:Y:S01]  /*3080*/  @!P5 IMAD.IADD R23, R23, 0x1, -R8.reuse ;  /* 0x000000011717d824 */ /* 0x100fe200078e0a08 */
[C---:B------:R-:W-:Y:S01]  /*3090*/  ISETP.GT.U32.AND P5, PT, R8.reuse, R31, PT ;  /* 0x0000001f0800720c */ /* 0x040fe20003fa4070 */
[C---:B------:R-:W-:Y:S02]  /*30a0*/  IMAD R35, R8.reuse, R10, R35 ;  /* 0x0000000a08237224 */ /* 0x040fe400078e0223 */
[----:B------:R-:W-:Y:S02]  /*30b0*/  @!P6 IMAD.IADD R29, R29, 0x1, -R8 ;  /* 0x000000011d1de824 */ /* 0x000fe400078e0a08 */
[----:B------:R-:W-:Y:S01]  /*30c0*/  IMAD.HI.U32 R10, R9, R39, RZ ;  /* 0x00000027090a7227 */ /* 0x000fe200078e00ff */
[----:B------:R-:W-:-:S03]  /*30d0*/  ISETP.GT.U32.AND P6, PT, R8, R35, PT ;  /* 0x000000230800720c */ /* 0x000fc60003fc4070 */
[----:B------:R-:W-:Y:S02]  /*30e0*/  IMAD.MOV R10, RZ, RZ, -R10 ;  /* 0x000000ffff0a7224 */ /* 0x000fe400078e0a0a */
[----:B------:R-:W-:Y:S01]  /*30f0*/  @!P4 IMAD.MOV R19, RZ, RZ, -R19 ;  /* 0x000000ffff13c224 */ /* 0x000fe200078e0a13 */
[----:B------:R-:W-:Y:S01]  /*3100*/  ISETP.GT.U32.AND P4, PT, R8, R27, PT ;  /* 0x0000001b0800720c */ /* 0x000fe20003f84070 */
[--C-:B------:R-:W-:Y:S01]  /*3110*/  @!P5 IMAD.IADD R31, R31, 0x1, -R8.reuse ;  /* 0x000000011f1fd824 */ /* 0x100fe200078e0a08 */
[----:B------:R-:W-:Y:S01]  /*3120*/  ISETP.GE.AND P5, PT, R12, RZ, PT ;  /* 0x000000ff0c00720c */ /* 0x000fe20003fa6270 */
[----:B------:R-:W-:Y:S02]  /*3130*/  IMAD R39, R8, R10, R39 ;  /* 0x0000000a08277224 */ /* 0x000fe400078e0227 */
[----:B------:R-:W-:Y:S02]  /*3140*/  VIADD R12, R20, 0x40 ;  /* 0x00000040140c7836 */ /* 0x000fe40000000000 */
[----:B------:R-:W-:Y:S01]  /*3150*/  @!P6 IMAD.IADD R35, R35, 0x1, -R8 ;  /* 0x000000012323e824 */ /* 0x000fe200078e0a08 */
[----:B------:R-:W-:Y:S01]  /*3160*/  ISETP.GT.U32.AND P6, PT, R8, R31, PT ;  /* 0x0000001f0800720c */ /* 0x000fe20003fc4070 */
[----:B------:R-:W-:Y:S01]  /*3170*/  IMAD.HI.U32 R2, R9, R37, RZ ;  /* 0x0000002509027227 */ /* 0x000fe200078e00ff */
[----:B------:R-:W-:-:S03]  /*3180*/  IABS R41, R12 ;  /* 0x0000000c00297213 */ /* 0x000fc60000000000 */
[----:B------:R-:W-:Y:S02]  /*3190*/  IMAD.MOV R2, RZ, RZ, -R2 ;  /* 0x000000ffff027224 */ /* 0x000fe400078e0a02 */
[----:B------:R-:W-:Y:S01]  /*31a0*/  @!P4 IMAD.IADD R27, R27, 0x1, -R8 ;  /* 0x000000011b1bc824 */ /* 0x000fe200078e0a08 */
[C---:B------:R-:W-:Y:S01]  /*31b0*/  ISETP.GT.U32.AND P4, PT, R8.reuse, R25, PT ;  /* 0x000000190800720c */ /* 0x040fe20003f84070 */
[----:B------:R-:W-:Y:S02]  /*31c0*/  IMAD R37, R8, R2, R37 ;  /* 0x0000000208257224 */ /* 0x000fe400078e0225 */
[----:B------:R-:W-:-:S04]  /*31d0*/  IMAD.HI.U32 R2, R9, R41, RZ ;  /* 0x0000002909027227 */ /* 0x000fc800078e00ff */
[----:B------:R-:W-:Y:S01]  /*31e0*/  @!P6 IMAD.IADD R31, R31, 0x1, -R8 ;  /* 0x000000011f1fe824 */ /* 0x000fe200078e0a08 */
[C---:B------:R-:W-:Y:S01]  /*31f0*/  ISETP.GT.U32.AND P6, PT, R8.reuse, R39, PT ;  /* 0x000000270800720c */ /* 0x040fe20003fc4070 */
[----:B------:R-:W-:Y:S02]  /*3200*/  IMAD.MOV R2, RZ, RZ, -R2 ;  /* 0x000000ffff027224 */ /* 0x000fe400078e0a02 */
[----:B------:R-:W-:Y:S01]  /*3210*/  @!P1 IMAD.MOV R21, RZ, RZ, -R21 ;  /* 0x000000ffff159224 */ /* 0x000fe200078e0a15 */
[C---:B------:R-:W-:Y:S01]  /*3220*/  ISETP.GT.U32.AND P1, PT, R8.reuse, R27, PT ;  /* 0x0000001b0800720c */ /* 0x040fe20003f24070 */
[C---:B------:R-:W-:Y:S02]  /*3230*/  IMAD R41, R8.reuse, R2, R41 ;  /* 0x0000000208297224 */ /* 0x040fe400078e0229 */
[----:B------:R-:W-:Y:S01]  /*3240*/  @!P4 IMAD.IADD R25, R25, 0x1, -R8 ;  /* 0x000000011919c824 */ /* 0x000fe200078e0a08 */
[----:B------:R-:W-:Y:S01]  /*3250*/  ISETP.GT.U32.AND P4, PT, R8, R33, PT ;  /* 0x000000210800720c */ /* 0x000fe20003f84070 */
[----:B------:R-:W-:-:S02]  /*3260*/  @!P3 IMAD.MOV R23, RZ, RZ, -R23 ;  /* 0x000000ffff17b224 */ /* 0x000fc400078e0a17 */
[----:B------:R-:W-:Y:S01]  /*3270*/  @!P2 IMAD.MOV R25, RZ, RZ, -R25 ;  /* 0x000000ffff19a224 */ /* 0x000fe200078e0a19 */
[C---:B------:R-:W-:Y:S01]  /*3280*/  ISETP.GT.U32.AND P2, PT, R8.reuse, R35, PT ;  /* 0x000000230800720c */ /* 0x040fe20003f44070 */
[--C-:B------:R-:W-:Y:S02]  /*3290*/  @!P6 IMAD.IADD R39, R39, 0x1, -R8.reuse ;  /* 0x000000012727e824 */ /* 0x100fe400078e0a08 */
[----:B------:R-:W-:Y:S02]  /*32a0*/  @!P5 IMAD.MOV R31, RZ, RZ, -R31 ;  /* 0x000000ffff1fd224 */ /* 0x000fe400078e0a1f */
[----:B------:R-:W-:Y:S01]  /*32b0*/  @!P1 IMAD.IADD R27, R27, 0x1, -R8 ;  /* 0x000000011b1b9824 */ /* 0x000fe200078e0a08 */
[----:B------:R-:W-:Y:S01]  /*32c0*/  ISETP.GT.U32.AND P6, PT, R8, R39, PT ;  /* 0x000000270800720c */ /* 0x000fe20003fc4070 */
[----:B------:R-:W-:Y:S01]  /*32d0*/  VIADD R2, R20, 0x38 ;  /* 0x0000003814027836 */ /* 0x000fe20000000000 */
[----:B------:R-:W-:Y:S01]  /*32e0*/  ISETP.GE.AND P1, PT, R16, RZ, PT ;  /* 0x000000ff1000720c */ /* 0x000fe20003f26270 */
[----:B------:R-:W-:-:S02]  /*32f0*/  VIADD R16, R20, 0x3c ;  /* 0x0000003c14107836 */ /* 0x000fc40000000000 */
[----:B------:R-:W-:Y:S01]  /*3300*/  @!P0 IMAD.MOV R27, RZ, RZ, -R27 ;  /* 0x000000ffff1b8224 */ /* 0x000fe200078e0a1b */
[----:B------:R-:W-:Y:S01]  /*3310*/  ISETP.GT.U32.AND P0, PT, R8, R37, PT ;  /* 0x000000250800720c */ /* 0x000fe20003f04070 */
[--C-:B------:R-:W-:Y:S01]  /*3320*/  @!P4 IMAD.IADD R33, R33, 0x1, -R8.reuse ;  /* 0x000000012121c824 */ /* 0x100fe200078e0a08 */
[----:B------:R-:W-:Y:S01]  /*3330*/  IABS R43, R16 ;  /* 0x00000010002b7213 */ /* 0x000fe20000000000 */
[--C-:B------:R-:W-:Y:S01]  /*3340*/  @!P2 IMAD.IADD R35, R35, 0x1, -R8.reuse ;  /* 0x000000012323a824 */ /* 0x100fe200078e0a08 */
[----:B------:R-:W-:Y:S01]  /*3350*/  ISETP.GE.AND P4, PT, R18, RZ, PT ;  /* 0x000000ff1200720c */ /* 0x000fe20003f86270 */
[----:B------:R-:W-:Y:S01]  /*3360*/  VIADD R18, R20, 0x28 ;  /* 0x0000002814127836 */ /* 0x000fe20000000000 */
[C---:B------:R-:W-:Y:S01]  /*3370*/  ISETP.GT.U32.AND P3, PT, R8.reuse, R33, PT ;  /* 0x000000210800720c */ /* 0x040fe20003f64070 */
[----:B------:R-:W-:Y:S01]  /*3380*/  @!P6 IMAD.IADD R39, R39, 0x1, -R8 ;  /* 0x000000012727e824 */ /* 0x000fe200078e0a08 */
[----:B------:R-:W-:Y:S01]  /*3390*/  ISETP.GT.U32.AND P6, PT, R8, R41, PT ;  /* 0x000000290800720c */ /* 0x000fe20003fc4070 */
[----:B------:R-:W-:Y:S01]  /*33a0*/  IMAD.HI.U32 R10, R9, R43, RZ ;  /* 0x0000002b090a7227 */ /* 0x000fe200078e00ff */
[----:B------:R-:W-:-:S02]  /*33b0*/  IABS R45, R2 ;  /* 0x00000002002d7213 */ /* 0x000fc40000000000 */
[----:B------:R-:W-:Y:S01]  /*33c0*/  ISETP.GE.AND P2, PT, R24, RZ, PT ;  /* 0x000000ff1800720c */ /* 0x000fe20003f46270 */
[----:B------:R-:W-:Y:S01]  /*33d0*/  IMAD.MOV R10, RZ, RZ, -R10 ;  /* 0x000000ffff0a7224 */ /* 0x000fe200078e0a0a */
[----:B------:R-:W-:Y:S01]  /*33e0*/  IABS R53, R18 ;  /* 0x0000001200357213 */ /* 0x000fe20000000000 */
[----:B------:R-:W-:Y:S01]  /*33f0*/  @!P1 IMAD.MOV R29, RZ, RZ, -R29 ;  /* 0x000000ffff1d9224 */ /* 0x000fe200078e0a1d */
[----:B------:R-:W-:Y:S01]  /*3400*/  ISETP.GE.AND P1, PT, R14, RZ, PT ;  /* 0x000000ff0e00720c */ /* 0x000fe20003f26270 */
[----:B------:R-:W-:Y:S02]  /*3410*/  IMAD R43, R8, R10, R43 ;  /* 0x0000000a082b7224 */ /* 0x000fe400078e022b */
[--C-:B------:R-:W-:Y:S01]  /*3420*/  @!P0 IMAD.IADD R37, R37, 0x1, -R8.reuse ;  /* 0x0000000125258824 */ /* 0x100fe200078e0a08 */
[----:B------:R-:W-:Y:S01]  /*3430*/  ISETP.GE.AND P0, PT, R12, RZ, PT ;  /* 0x000000ff0c00720c */ /* 0x000fe20003f06270 */
[--C-:B------:R-:W-:Y:S02]  /*3440*/  @!P6 IMAD.IADD R41, R41, 0x1, -R8.reuse ;  /* 0x000000012929e824 */ /* 0x100fe400078e0a08 */
[----:B------:R-:W-:Y:S01]  /*3450*/  VIADD R10, R20, 0x34 ;  /* 0x00000034140a7836 */ /* 0x000fe20000000000 */
[C---:B------:R-:W-:Y:S01]  /*3460*/  ISETP.GT.U32.AND P5, PT, R8.reuse, R37, PT ;  /* 0x000000250800720c */ /* 0x040fe20003fa4070 */
[----:B------:R-:W-:Y:S01]  /*3470*/  @!P3 IMAD.IADD R33, R33, 0x1, -R8 ;  /* 0x000000012121b824 */ /* 0x000fe200078e0a08 */
[----:B------:R-:W-:Y:S01]  /*3480*/  ISETP.GT.U32.AND P6, PT, R8, R41, PT ;  /* 0x000000290800720c */ /* 0x000fe20003fc4070 */
[----:B------:R-:W-:Y:S01]  /*3490*/  VIADD R12, R20, 0x30 ;  /* 0x00000030140c7836 */ /* 0x000fe20000000000 */
[----:B------:R-:W-:Y:S01]  /*34a0*/  ISETP.GE.AND P3, PT, R22, RZ, PT ;  /* 0x000000ff1600720c */ /* 0x000fe20003f66270 */
[----:B------:R-:W-:Y:S01]  /*34b0*/  @!P1 IMAD.MOV R35, RZ, RZ, -R35 ;  /* 0x000000ffff239224 */ /* 0x000fe200078e0a23 */
[----:B------:R-:W-:Y:S01]  /*34c0*/  ISETP.GE.AND P1, PT, R2, RZ, PT ;  /* 0x000000ff0200720c */ /* 0x000fe20003f26270 */
[----:B------:R-:W-:Y:S01]  /*34d0*/  IMAD.HI.U32 R2, R9, R45, RZ ;  /* 0x0000002d09027227 */ /* 0x000fe200078e00ff */
[----:B------:R-:W-:-:S02]  /*34e0*/  IABS R47, R10 ;  /* 0x0000000a002f7213 */ /* 0x000fc40000000000 */
[----:B------:R-:W-:Y:S01]  /*34f0*/  IABS R49, R12 ;  /* 0x0000000c00317213 */ /* 0x000fe20000000000 */
[----:B------:R-:W-:Y:S01]  /*3500*/  @!P4 IMAD.MOV R33, RZ, RZ, -R33 ;  /* 0x000000ffff21c224 */ /* 0x000fe200078e0a21 */
[----:B------:R-:W-:Y:S01]  /*3510*/  ISETP.GE.AND P4, PT, R16, RZ, PT ;  /* 0x000000ff1000720c */ /* 0x000fe20003f86270 */
[--C-:B------:R-:W-:Y:S01]  /*3520*/  @!P5 IMAD.IADD R37, R37, 0x1, -R8.reuse ;  /* 0x000000012525d824 */ /* 0x100fe200078e0a08 */
[----:B------:R-:W-:Y:S01]  /*3530*/  ISETP.GE.AND P5, PT, R10, RZ, PT ;  /* 0x000000ff0a00720c */ /* 0x000fe20003fa6270 */
[----:B------:R-:W-:Y:S01]  /*3540*/  @!P6 IMAD.IADD R41, R41, 0x1, -R8 ;  /* 0x000000012929e824 */ /* 0x000fe200078e0a08 */
[----:B------:R-:W-:Y:S01]  /*3550*/  ISETP.GT.U32.AND P6, PT, R8, R43, PT ;  /* 0x0000002b0800720c */ /* 0x000fe20003fc4070 */
[----:B------:R-:W-:-:S04]  /*3560*/  IMAD.HI.U32 R10, R9, R47, RZ ;  /* 0x0000002f090a7227 */ /* 0x000fc800078e00ff */
[----:B------:R-:W-:Y:S02]  /*3570*/  IMAD.MOV R16, RZ, RZ, -R2 ;  /* 0x000000ffff107224 */ /* 0x000fe400078e0a02 */
[----:B------:R-:W-:Y:S02]  /*3580*/  VIADD R14, R20, 0x2c ;  /* 0x0000002c140e7836 */ /* 0x000fe40000000000 */
[----:B------:R-:W-:Y:S02]  /*3590*/  IMAD.MOV R10, RZ, RZ, -R10 ;  /* 0x000000ffff0a7224 */ /* 0x000fe400078e0a0a */
[----:B------:R-:W-:Y:S01]  /*35a0*/  IMAD R45, R8, R16, R45 ;  /* 0x00000010082d7224 */ /* 0x000fe200078e022d */
[----:B------:R-:W-:Y:S01]  /*35b0*/  IABS R51, R14 ;  /* 0x0000000e00337213 */ /* 0x000fe20000000000 */
[----:B------:R-:W-:Y:S02]  /*35c0*/  @!P6 IMAD.IADD R43, R43, 0x1, -R8 ;  /* 0x000000012b2be824 */ /* 0x000fe400078e0a08 */
[----:B------:R-:W-:Y:S01]  /*35d0*/  @!P3 IMAD.MOV R37, RZ, RZ, -R37 ;  /* 0x000000ffff25b224 */ /* 0x000fe200078e0a25 */
[----:B------:R-:W-:Y:S01]  /*35e0*/  ISETP.GE.AND P3, PT, R12, RZ, PT ;  /* 0x000000ff0c00720c */ /* 0x000fe20003f66270 */
[----:B------:R-:W-:Y:S01]  /*35f0*/  IMAD.HI.U32 R12, R9, R49, RZ ;  /* 0x00000031090c7227 */ /* 0x000fe200078e00ff */
[----:B------:R-:W-:-:S03]  /*3600*/  ISETP.GT.U32.AND P6, PT, R8, R43, PT ;  /* 0x0000002b0800720c */ /* 0x000fc60003fc4070 */
[C---:B------:R-:W-:Y:S02]  /*3610*/  IMAD R47, R8.reuse, R10, R47 ;  /* 0x0000000a082f7224 */ /* 0x040fe400078e022f */
[----:B------:R-:W-:Y:S01]  /*3620*/  @!P0 IMAD.MOV R41, RZ, RZ, -R41 ;  /* 0x000000ffff298224 */ /* 0x000fe200078e0a29 */
[----:B------:R-:W-:Y:S01]  /*3630*/  ISETP.GT.U32.AND P0, PT, R8, R45, PT ;  /* 0x0000002d0800720c */ /* 0x000fe20003f04070 */
[----:B------:R-:W-:Y:S01]  /*3640*/  @!P2 IMAD.MOV R39, RZ, RZ, -R39 ;  /* 0x000000ffff27a224 */ /* 0x000fe200078e0a27 */
[----:B------:R-:W-:Y:S01]  /*3650*/  ISETP.GE.AND P2, PT, R14, RZ, PT ;  /* 0x000000ff0e00720c */ /* 0x000fe20003f46270 */
[----:B------:R-:W-:Y:S02]  /*3660*/  IMAD.MOV R12, RZ, RZ, -R12 ;  /* 0x000000ffff0c7224 */ /* 0x000fe400078e0a0c */
[----:B------:R-:W-:-:S04]  /*3670*/  IMAD.HI.U32 R14, R9, R51, RZ ;  /* 0x00000033090e7227 */ /* 0x000fc800078e00ff */
[----:B------:R-:W-:Y:S01]  /*3680*/  @!P6 IMAD.IADD R43, R43, 0x1, -R8 ;  /* 0x000000012b2be824 */ /* 0x000fe200078e0a08 */
[C---:B------:R-:W-:Y:S01]  /*3690*/  ISETP.GT.U32.AND P6, PT, R8.reuse, R47, PT ;  /* 0x0000002f0800720c */ /* 0x040fe20003fc4070 */
[C---:B------:R-:W-:Y:S02]  /*36a0*/  IMAD R49, R8.reuse, R12, R49 ;  /* 0x0000000c08317224 */ /* 0x040fe400078e0231 */
[----:B------:R-:W-:Y:S02]  /*36b0*/  IMAD.MOV R14, RZ, RZ, -R14 ;  /* 0x000000ffff0e7224 */ /* 0x000fe400078e0a0e */
[----:B------:R-:W-:Y:S01]  /*36c0*/  @!P4 IMAD.MOV R43, RZ, RZ, -R43 ;  /* 0x000000ffff2bc224 */ /* 0x000fe200078e0a2b */
[C---:B------:R-:W-:Y:S01]  /*36d0*/  ISETP.GT.U32.AND P4, PT, R8.reuse, R49, PT ;  /* 0x000000310800720c */ /* 0x040fe20003f84070 */
[----:B------:R-:W-:Y:S02]  /*36e0*/  IMAD R51, R8, R14, R51 ;  /* 0x0000000e08337224 */ /* 0x000fe400078e0233 */
[----:B------:R-:W-:-:S02]  /*36f0*/  @!P0 IMAD.IADD R45, R45, 0x1, -R8 ;  /* 0x000000012d2d8824 */ /* 0x000fc400078e0a08 */
[----:B------:R-:W-:Y:S02]  /*3700*/  VIADD R16, R20, 0x24 ;  /* 0x0000002414107836 */ /* 0x000fe40000000000 */
[----:B------:R-:W-:Y:S01]  /*3710*/  @!P6 IMAD.IADD R47, R47, 0x1, -R8 ;  /* 0x000000012f2fe824 */ /* 0x000fe200078e0a08 */
[C---:B------:R-:W-:Y:S01]  /*3720*/  ISETP.GT.U32.AND P0, PT, R8.reuse, R45, PT ;  /* 0x0000002d0800720c */ /* 0x040fe20003f04070 */
[----:B------:R-:W-:Y:S01]  /*3730*/  IMAD.HI.U32 R2, R9, R53, RZ ;  /* 0x0000003509027227 */ /* 0x000fe200078e00ff */
[C---:B------:R-:W-:Y:S02]  /*3740*/  ISETP.GT.U32.AND P6, PT, R8.reuse, R51, PT ;  /* 0x000000330800720c */ /* 0x040fe40003fc4070 */
[----:B------:R-:W-:Y:S01]  /*3750*/  IABS R55, R16 ;  /* 0x0000001000377213 */ /* 0x000fe20000000000 */
[----:B------:R-:W-:Y:S02]  /*3760*/  IMAD.MOV R2, RZ, RZ, -R2 ;  /* 0x000000ffff027224 */ /* 0x000fe400078e0a02 */
[----:B------:R-:W-:Y:S01]  /*3770*/  @!P4 IMAD.IADD R49, R49, 0x1, -R8 ;  /* 0x000000013131c824 */ /* 0x000fe200078e0a08 */
[C---:B------:R-:W-:Y:S01]  /*3780*/  ISETP.GT.U32.AND P4, PT, R8.reuse, R47, PT ;  /* 0x0000002f0800720c */ /* 0x040fe20003f84070 */
[----:B------:R-:W-:-:S02]  /*3790*/  IMAD R53, R8, R2, R53 ;  /* 0x0000000208357224 */ /* 0x000fc400078e0235 */
[----:B------:R-:W-:Y:S02]  /*37a0*/  VIADD R22, R20, 0x20 ;  /* 0x0000002014167836 */ /* 0x000fe40000000000 */
[----:B------:R-:W-:-:S03]  /*37b0*/  IMAD.HI.U32 R2, R9, R55, RZ ;  /* 0x0000003709027227 */ /* 0x000fc600078e00ff */
[----:B------:R-:W-:Y:S01]  /*37c0*/  IABS R57, R22 ;  /* 0x0000001600397213 */ /* 0x000fe20000000000 */
[C---:B------:R-:W-:Y:S02]  /*37d0*/  VIADD R24, R20.reuse, 0x1c ;  /* 0x0000001c14187836 */ /* 0x040fe40000000000 */
[--C-:B------:R-:W-:Y:S01]  /*37e0*/  @!P0 IMAD.IADD R45, R45, 0x1, -R8.reuse ;  /* 0x000000012d2d8824 */ /* 0x100fe200078e0a08 */
[----:B------:R-:W-:Y:S01]  /*37f0*/  ISETP.GE.AND P0, PT, R20, RZ, PT ;  /* 0x000000ff1400720c */ /* 0x000fe20003f06270 */
[----:B------:R-:W-:Y:S01]  /*3800*/  @!P6 IMAD.IADD R51, R51, 0x1, -R8 ;  /* 0x000000013333e824 */ /* 0x000fe200078e0a08 */
[C---:B------:R-:W-:Y:S01]  /*3810*/  ISETP.GT.U32.AND P6, PT, R8.reuse, R49, PT ;  /* 0x000000310800720c */ /* 0x040fe20003fc4070 */
[----:B------:R-:W-:Y:S01]  /*3820*/  IMAD.MOV R2, RZ, RZ, -R2 ;  /* 0x000000ffff027224 */ /* 0x000fe200078e0a02 */
[----:B------:R-:W-:Y:S01]  /*3830*/  IABS R59, R24 ;  /* 0x00000018003b7213 */ /* 0x000fe20000000000 */
[----:B------:R-:W-:Y:S01]  /*3840*/  @!P1 IMAD.MOV R45, RZ, RZ, -R45 ;  /* 0x000000ffff2d9224 */ /* 0x000fe200078e0a2d */
[C---:B------:R-:W-:Y:S01]  /*3850*/  ISETP.GT.U32.AND P1, PT, R8.reuse, R51, PT ;  /* 0x000000330800720c */ /* 0x040fe20003f24070 */
[----:B------:R-:W-:-:S02]  /*3860*/  IMAD R55, R8, R2, R55 ;  /* 0x0000000208377224 */ /* 0x000fc400078e0237 */
[----:B------:R-:W-:-:S04]  /*3870*/  IMAD.HI.U32 R2, R9, R57, RZ ;  /* 0x0000003909027227 */ /* 0x000fc800078e00ff */
[----:B------:R-:W-:Y:S01]  /*3880*/  @!P4 IMAD.IADD R47, R47, 0x1, -R8 ;  /* 0x000000012f2fc824 */ /* 0x000fe200078e0a08 */
[----:B------:R-:W-:Y:S01]  /*3890*/  ISETP.GT.U32.AND P4, PT, R8, R53, PT ;  /* 0x000000350800720c */ /* 0x000fe20003f84070 */
[----:B------:R-:W-:-:S04]  /*38a0*/  IMAD.HI.U32 R10, R9, R59, RZ ;  /* 0x0000003b090a7227 */ /* 0x000fc800078e00ff */
[----:B------:R-:W-:Y:S02]  /*38b0*/  IMAD.MOV R2, RZ, RZ, -R2 ;  /* 0x000000ffff027224 */ /* 0x000fe400078e0a02 */
[----:B------:R-:W-:Y:S02]  /*38c0*/  IMAD.MOV R10, RZ, RZ, -R10 ;  /* 0x000000ffff0a7224 */ /* 0x000fe400078e0a0a */
[C---:B------:R-:W-:Y:S02]  /*38d0*/  IMAD R57, R8.reuse, R2, R57 ;  /* 0x0000000208397224 */ /* 0x040fe400078e0239 */
[--C-:B------:R-:W-:Y:S01]  /*38e0*/  @!P6 IMAD.IADD R49, R49, 0x1, -R8.reuse ;  /* 0x000000013131e824 */ /* 0x100fe200078e0a08 */
[C---:B------:R-:W-:Y:S01]  /*38f0*/  ISETP.GT.U32.AND P6, PT, R8.reuse, R55, PT ;  /* 0x000000370800720c */ /* 0x040fe20003fc4070 */
[C---:B------:R-:W-:Y:S02]  /*3900*/  IMAD R59, R8.reuse, R10, R59 ;  /* 0x0000000a083b7224 */ /* 0x040fe400078e023b */
[----:B------:R-:W-:Y:S01]  /*3910*/  @!P1 IMAD.IADD R51, R51, 0x1, -R8 ;  /* 0x0000000133339824 */ /* 0x000fe200078e0a08 */
[----:B------:R-:W-:Y:S01]  /*3920*/  ISETP.GT.U32.AND P1, PT, R8, R57, PT ;  /* 0x000000390800720c */ /* 0x000fe20003f24070 */
[----:B------:R-:W-:-:S04]  /*3930*/  IMAD.HI.U32 R12, R9, R61, RZ ;  /* 0x0000003d090c7227 */ /* 0x000fc800078e00ff */
[----:B------:R-:W-:-:S04]  /*3940*/  IMAD.HI.U32 R14, R9, R63, RZ ;  /* 0x0000003f090e7227 */ /* 0x000fc800078e00ff */
[----:B------:R-:W-:Y:S01]  /*3950*/  @!P4 IMAD.IADD R53, R53, 0x1, -R8 ;  /* 0x000000013535c824 */ /* 0x000fe200078e0a08 */
[C---:B------:R-:W-:Y:S01]  /*3960*/  ISETP.GT.U32.AND P4, PT, R8.reuse, R59, PT ;  /* 0x0000003b0800720c */ /* 0x040fe20003f84070 */
[----:B------:R-:W-:Y:S02]  /*3970*/  IMAD.MOV R12, RZ, RZ, -R12 ;  /* 0x000000ffff0c7224 */ /* 0x000fe400078e0a0c */
[----:B------:R-:W-:Y:S02]  /*3980*/  IMAD.MOV R14, RZ, RZ, -R14 ;  /* 0x000000ffff0e7224 */ /* 0x000fe400078e0a0e */
[C---:B------:R-:W-:Y:S02]  /*3990*/  IMAD R61, R8.reuse, R12, R61 ;  /* 0x0000000c083d7224 */ /* 0x040fe400078e023d */
[C---:B------:R-:W-:Y:S02]  /*39a0*/  IMAD R63, R8.reuse, R14, R63 ;  /* 0x0000000e083f7224 */ /* 0x040fe400078e023f */
[--C-:B------:R-:W-:Y:S01]  /*39b0*/  @!P6 IMAD.IADD R55, R55, 0x1, -R8.reuse ;  /* 0x000000013737e824 */ /* 0x100fe200078e0a08 */
[C---:B------:R-:W-:Y:S01]  /*39c0*/  ISETP.GT.U32.AND P6, PT, R8.reuse, R61, PT ;  /* 0x0000003d0800720c */ /* 0x040fe20003fc4070 */
[--C-:B------:R-:W-:Y:S01]  /*39d0*/  @!P1 IMAD.IADD R57, R57, 0x1, -R8.reuse ;  /* 0x0000000139399824 */ /* 0x100fe200078e0a08 */
[C---:B------:R-:W-:Y:S01]  /*39e0*/  ISETP.GT.U32.AND P1, PT, R8.reuse, R63, PT ;  /* 0x0000003f0800720c */ /* 0x040fe20003f24070 */
[----:B------:R-:W-:Y:S01]  /*39f0*/  @!P4 IMAD.IADD R59, R59, 0x1, -R8 ;  /* 0x000000013b3bc824 */ /* 0x000fe200078e0a08 */
[C---:B------:R-:W-:Y:S01]  /*3a00*/  ISETP.GT.U32.AND P4, PT, R8.reuse, R53, PT ;  /* 0x000000350800720c */ /* 0x040fe20003f84070 */
[----:B------:R-:W-:Y:S01]  /*3a10*/  @!P3 IMAD.MOV R49, RZ, RZ, -R49 ;  /* 0x000000ffff31b224 */ /* 0x000fe200078e0a31 */
[----:B------:R-:W-:Y:S01]  /*3a20*/  ISETP.GT.U32.AND P3, PT, R8, R57, PT ;  /* 0x000000390800720c */ /* 0x000fe20003f64070 */
[----:B------:R-:W-:-:S04]  /*3a30*/  IMAD.HI.U32 R2, R9, R65, RZ ;  /* 0x0000004109027227 */ /* 0x000fc800078e00ff */
[----:B------:R-:W-:-:S04]  /*3a40*/  IMAD.HI.U32 R12, R9, R69, RZ ;  /* 0x00000045090c7227 */ /* 0x000fc800078e00ff */
[----:B------:R-:W-:Y:S02]  /*3a50*/  IMAD.MOV R2, RZ, RZ, -R2 ;  /* 0x000000ffff027224 */ /* 0x000fe400078e0a02 */
[----:B------:R-:W-:Y:S02]  /*3a60*/  IMAD.MOV R12, RZ, RZ, -R12 ;  /* 0x000000ffff0c7224 */ /* 0x000fe400078e0a0c */
[--C-:B------:R-:W-:Y:S01]  /*3a70*/  @!P6 IMAD.IADD R61, R61, 0x1, -R8.reuse ;  /* 0x000000013d3de824 */ /* 0x100fe200078e0a08 */
[C---:B------:R-:W-:Y:S01]  /*3a80*/  ISETP.GT.U32.AND P6, PT, R8.reuse, R59, PT ;  /* 0x0000003b0800720c */ /* 0x040fe20003fc4070 */
[C---:B------:R-:W-:Y:S02]  /*3a90*/  IMAD R65, R8.reuse, R2, R65 ;  /* 0x0000000208417224 */ /* 0x040fe400078e0241 */
[C---:B------:R-:W-:Y:S02]  /*3aa0*/  IMAD R69, R8.reuse, R12, R69 ;  /* 0x0000000c08457224 */ /* 0x040fe400078e0245 */
[----:B------:R-:W-:Y:S01]  /*3ab0*/  @!P5 IMAD.MOV R47, RZ, RZ, -R47 ;  /* 0x000000ffff2fd224 */ /* 0x000fe200078e0a2f */
[----:B------:R-:W-:Y:S01]  /*3ac0*/  ISETP.GT.U32.AND P5, PT, R8, R55, PT ;  /* 0x000000370800720c */ /* 0x000fe20003fa4070 */
[----:B------:R-:W-:-:S02]  /*3ad0*/  @!P1 IMAD.IADD R63, R63, 0x1, -R8 ;  /* 0x000000013f3f9824 */ /* 0x000fc400078e0a08 */
[----:B------:R-:W-:-:S03]  /*3ae0*/  IMAD.HI.U32 R14, R9, R71, RZ ;  /* 0x00000047090e7227 */ /* 0x000fc600078e00ff */
[----:B------:R-:W-:Y:S01]  /*3af0*/  ISETP.GT.U32.AND P1, PT, R8, R63, PT ;  /* 0x0000003f0800720c */ /* 0x000fe20003f24070 */
[----:B------:R-:W-:-:S04]  /*3b00*/  IMAD.HI.U32 R10, R9, R67, RZ ;  /* 0x00000043090a7227 */ /* 0x000fc800078e00ff */
[----:B------:R-:W-:Y:S01]  /*3b10*/  @!P2 IMAD.MOV R51, RZ, RZ, -R51 ;  /* 0x000000ffff33a224 */ /* 0x000fe200078e0a33 */
[C---:B------:R-:W-:Y:S01]  /*3b20*/  ISETP.GT.U32.AND P2, PT, R8.reuse, R61, PT ;  /* 0x0000003d0800720c */ /* 0x040fe20003f44070 */
[--C-:B------:R-:W-:Y:S01]  /*3b30*/  @!P4 IMAD.IADD R53, R53, 0x1, -R8.reuse ;  /* 0x000000013535c824 */ /* 0x100fe200078e0a08 */
[C---:B------:R-:W-:Y:S01]  /*3b40*/  ISETP.GT.U32.AND P4, PT, R8.reuse, R65, PT ;  /* 0x000000410800720c */ /* 0x040fe20003f84070 */
[----:B------:R-:W-:Y:S01]  /*3b50*/  @!P3 IMAD.IADD R57, R57, 0x1, -R8 ;  /* 0x000000013939b824 */ /* 0x000fe200078e0a08 */
[----:B------:R-:W-:Y:S01]  /*3b60*/  ISETP.GT.U32.AND P3, PT, R8, R69, PT ;  /* 0x000000450800720c */ /* 0x000fe20003f64070 */
[----:B------:R-:W-:Y:S02]  /*3b70*/  IMAD.MOV R14, RZ, RZ, -R14 ;  /* 0x000000ffff0e7224 */ /* 0x000fe400078e0a0e */
[----:B------:R-:W-:Y:S02]  /*3b80*/  IMAD.MOV R10, RZ, RZ, -R10 ;  /* 0x000000ffff0a7224 */ /* 0x000fe400078e0a0a */
[----:B------:R-:W-:-:S04]  /*3b90*/  IMAD.HI.U32 R9, R9, R73, RZ ;  /* 0x0000004909097227 */ /* 0x000fc800078e00ff */
[C---:B------:R-:W-:Y:S02]  /*3ba0*/  IMAD R71, R8.reuse, R14, R71 ;  /* 0x0000000e08477224 */ /* 0x040fe400078e0247 */
[C---:B------:R-:W-:Y:S02]  /*3bb0*/  IMAD R67, R8.reuse, R10, R67 ;  /* 0x0000000a08437224 */ /* 0x040fe400078e0243 */
[----:B------:R-:W-:Y:S02]  /*3bc0*/  IMAD.MOV R9, RZ, RZ, -R9 ;  /* 0x000000ffff097224 */ /* 0x000fe400078e0a09 */
[----:B------:R-:W-:Y:S01]  /*3bd0*/  @!P6 IMAD.IADD R59, R59, 0x1, -R8 ;  /* 0x000000013b3be824 */ /* 0x000fe200078e0a08 */
[C---:B------:R-:W-:Y:S01]  /*3be0*/  ISETP.GT.U32.AND P6, PT, R8.reuse, R71, PT ;  /* 0x000000470800720c */ /* 0x040fe20003fc4070 */
[C---:B------:R-:W-:Y:S01]  /*3bf0*/  IMAD R73, R8.reuse, R9, R73 ;  /* 0x0000000908497224 */ /* 0x040fe200078e0249 */
[----:B------:R-:W-:Y:S01]  /*3c00*/  SHF.R.S32.HI R9, RZ, 0x1f, R0 ;  /* 0x0000001fff097819 */ /* 0x000fe20000011400 */
[--C-:B------:R-:W-:Y:S01]  /*3c10*/  @!P5 IMAD.IADD R55, R55, 0x1, -R8.reuse ;  /* 0x000000013737d824 */ /* 0x100fe200078e0a08 */
[C---:B------:R-:W-:Y:S01]  /*3c20*/  ISETP.GT.U32.AND P5, PT, R8.reuse, R67, PT ;  /* 0x000000430800720c */ /* 0x040fe20003fa4070 */
[--C-:B------:R-:W-:Y:S01]  /*3c30*/  @!P2 IMAD.IADD R61, R61, 0x1, -R8.reuse ;  /* 0x000000013d3da824 */ /* 0x100fe200078e0a08 */
[----:B------:R-:W-:Y:S01]  /*3c40*/  ISETP.GT.U32.AND P2, PT, R8, R73, PT ;  /* 0x000000490800720c */ /* 0x000fe20003f44070 */
[--C-:B------:R-:W-:Y:S01]  /*3c50*/  @!P1 IMAD.IADD R63, R63, 0x1, -R8.reuse ;  /* 0x000000013f3f9824 */ /* 0x100fe200078e0a08 */
[----:B------:R-:W-:Y:S01]  /*3c60*/  ISETP.GE.AND P1, PT, R18, RZ, PT ;  /* 0x000000ff1200720c */ /* 0x000fe20003f26270 */
[--C-:B------:R-:W-:Y:S01]  /*3c70*/  @!P4 IMAD.IADD R65, R65, 0x1, -R8.reuse ;  /* 0x000000014141c824 */ /* 0x100fe200078e0a08 */
[----:B------:R-:W-:Y:S01]  /*3c80*/  ISETP.GE.AND P4, PT, R16, RZ, PT ;  /* 0x000000ff1000720c */ /* 0x000fe20003f86270 */
[--C-:B------:R-:W-:Y:S01]  /*3c90*/  @!P3 IMAD.IADD R69, R69, 0x1, -R8.reuse ;  /* 0x000000014545b824 */ /* 0x100fe200078e0a08 */
[----:B------:R-:W-:Y:S01]  /*3ca0*/  ISETP.GE.AND P3, PT, R24, RZ, PT ;  /* 0x000000ff1800720c */ /* 0x000fe20003f66270 */
[--C-:B------:R-:W-:Y:S01]  /*3cb0*/  @!P6 IMAD.IADD R71, R71, 0x1, -R8.reuse ;  /* 0x000000014747e824 */ /* 0x100fe200078e0a08 */
[----:B------:R-:W-:Y:S01]  /*3cc0*/  ISETP.GE.AND P6, PT, R26, RZ, PT ;  /* 0x000000ff1a00720c */ /* 0x000fe20003fc6270 */
[----:B------:R-:W-:Y:S01]  /*3cd0*/  IMAD R4, R4, UR11, RZ ;  /* 0x0000000b04047c24 */ /* 0x000fe2000f8e02ff */
[----:B------:R-:W-:Y:S01]  /*3ce0*/  LEA.HI R2, R9, R0, RZ, 0x5 ;  /* 0x0000000009027211 */ /* 0x000fe200078f28ff */
[--C-:B------:R-:W-:Y:S01]  /*3cf0*/  @!P5 IMAD.IADD R67, R67, 0x1, -R8.reuse ;  /* 0x000000014343d824 */ /* 0x100fe200078e0a08 */
[----:B------:R-:W-:Y:S01]  /*3d00*/  ISETP.GE.AND P5, PT, R22, RZ, PT ;  /* 0x000000ff1600720c */ /* 0x000fe20003fa6270 */
[----:B------:R-:W-:Y:S01]  /*3d10*/  @!P2 IMAD.IADD R73, R73, 0x1, -R8 ;  /* 0x000000014949a824 */ /* 0x000fe200078e0a08 */
[----:B------:R-:W-:Y:S01]  /*3d20*/  SHF.R.S32.HI R0, RZ, 0x2, R246 ;  /* 0x00000002ff007819 */ /* 0x000fe200000114f6 */
[----:B------:R-:W-:Y:S01]  /*3d30*/  @!P1 IMAD.MOV R53, RZ, RZ, -R53 ;  /* 0x000000ffff359224 */ /* 0x000fe200078e0a35 */
[C---:B------:R-:W-:Y:S01]  /*3d40*/  ISETP.GT.U32.AND P1, PT, R8.reuse, R65, PT ;  /* 0x000000410800720c */ /* 0x040fe20003f24070 */
[----:B------:R-:W-:Y:S01]  /*3d50*/  @!P4 IMAD.MOV R55, RZ, RZ, -R55 ;  /* 0x000000ffff37c224 */ /* 0x000fe200078e0a37 */
[C---:B------:R-:W-:Y:S01]  /*3d60*/  ISETP.GT.U32.AND P2, PT, R8.reuse, R67, PT ;  /* 0x000000430800720c */ /* 0x040fe20003f44070 */
[----:B------:R-:W-:Y:S01]  /*3d70*/  @!P3 IMAD.MOV R59, RZ, RZ, -R59 ;  /* 0x000000ffff3bb224 */ /* 0x000fe200078e0a3b */
[C---:B------:R-:W-:Y:S01]  /*3d80*/  ISETP.GT.U32.AND P4, PT, R8.reuse, R69, PT ;  /* 0x000000450800720c */ /* 0x040fe20003f84070 */
[----:B------:R-:W-:Y:S01]  /*3d90*/  @!P6 IMAD.MOV R61, RZ, RZ, -R61 ;  /* 0x000000ffff3de224 */ /* 0x000fe200078e0a3d */
[C---:B------:R-:W-:Y:S01]  /*3da0*/  ISETP.GT.U32.AND P3, PT, R8.reuse, R71, PT ;  /* 0x000000470800720c */ /* 0x040fe20003f64070 */
[----:B------:R-:W-:Y:S01]  /*3db0*/  IMAD R5, R5, UR11, RZ ;  /* 0x0000000b05057c24 */ /* 0x000fe2000f8e02ff */
[----:B------:R-:W-:Y:S01]  /*3dc0*/  ISETP.GT.U32.AND P6, PT, R8, R73, PT ;  /* 0x000000490800720c */ /* 0x000fe20003fc4070 */
[----:B------:R-:W-:Y:S01]  /*3dd0*/  @!P5 IMAD.MOV R57, RZ, RZ, -R57 ;  /* 0x000000ffff39d224 */ /* 0x000fe200078e0a39 */
[----:B------:R-:W-:Y:S01]  /*3de0*/  ISETP.GE.AND P5, PT, R28, RZ, PT ;  /* 0x000000ff1c00720c */ /* 0x000fe20003fa6270 */
[----:B------:R-:W-:Y:S01]  /*3df0*/  IMAD R6, R6, UR11, RZ ;  /* 0x0000000b06067c24 */ /* 0x000fe2000f8e02ff */
[----:B------:R-:W-:Y:S01]  /*3e00*/  SGXT R0, R0, 0x1 ;  /* 0x000000010000781a */ /* 0x000fe20000000200 */
        /* <DEDUP_REMOVED lines=8> */
[----:B------:R-:W-:Y:S01]  /*3e90*/  @!P6 IMAD.IADD R73, R73, 0x1, -R8 ;  /* 0x000000014949e824 */ /* 0x000fe200078e0a08 */
[----:B------:R-:W-:Y:S01]  /*3ea0*/  LOP3.LUT R9, R0, 0x90, RZ, 0xc0, !PT ;  /* 0x0000009000097812 */ /* 0x000fe200078ec0ff */
[----:B------:R-:W-:Y:S01]  /*3eb0*/  @!P5 IMAD.MOV R63, RZ, RZ, -R63 ;  /* 0x000000ffff3fd224 */ /* 0x000fe200078e0a3f */
[----:B------:R-:W-:Y:S01]  /*3ec0*/  ISETP.NE.AND P6, PT, R3, RZ, PT ;  /* 0x000000ff0300720c */ /* 0x000fe20003fc5270 */
[----:B------:R-:W-:Y:S01]  /*3ed0*/  @!P0 IMAD.MOV R73, RZ, RZ, -R73 ;  /* 0x000000ffff498224 */ /* 0x000fe200078e0a49 */
[----:B------:R-:W-:Y:S01]  /*3ee0*/  LOP3.LUT R0, RZ, R3, RZ, 0x33, !PT ;  /* 0x00000003ff007212 */ /* 0x000fe200078e33ff */
[----:B------:R-:W-:Y:S01]  /*3ef0*/  @!P1 IMAD.MOV R65, RZ, RZ, -R65 ;  /* 0x000000ffff419224 */ /* 0x000fe200078e0a41 */
[----:B------:R-:W-:Y:S01]  /*3f00*/  LOP3.LUT R222, R9, 0xf60, R222, 0xf8, !PT ;  /* 0x00000f6009de7812 */ /* 0x000fe200078ef8de */
[----:B------:R-:W-:Y:S01]  /*3f10*/  @!P2 IMAD.MOV R67, RZ, RZ, -R67 ;  /* 0x000000ffff43a224 */ /* 0x000fe200078e0a43 */
[C---:B------:R-:W-:Y:S01]  /*3f20*/  SEL R11, R0.reuse, R11, !P6 ;  /* 0x0000000b000b7207 */ /* 0x040fe20007000000 */
[----:B------:R-:W-:Y:S01]  /*3f30*/  @!P4 IMAD.MOV R69, RZ, RZ, -R69 ;  /* 0x000000ffff45c224 */ /* 0x000fe200078e0a45 */
[C---:B------:R-:W-:Y:S01]  /*3f40*/  SEL R13, R0.reuse, R13, !P6 ;  /* 0x0000000d000d7207 */ /* 0x040fe20007000000 */
[----:B------:R-:W-:Y:S01]  /*3f50*/  @!P3 IMAD.MOV R71, RZ, RZ, -R71 ;  /* 0x000000ffff47b224 */ /* 0x000fe200078e0a47 */
[C---:B------:R-:W-:Y:S01]  /*3f60*/  SEL R15, R0.reuse, R15, !P6 ;  /* 0x0000000f000f7207 */ /* 0x040fe20007000000 */
[----:B------:R-:W-:Y:S01]  /*3f70*/  IMAD R11, R11, UR4, RZ ;  /* 0x000000040b0b7c24 */ /* 0x000fe2000f8e02ff */
        /* <DEDUP_REMOVED lines=56> */
[----:B------:R-:W-:Y:S01]  /*4300*/  SEL R0, R0, R73, !P6 ;  /* 0x0000004900007207 */ /* 0x000fe20007000000 */
[----:B------:R-:W-:Y:S01]  /*4310*/  IMAD R69, R69, UR4, RZ ;  /* 0x0000000445457c24 */ /* 0x000fe2000f8e02ff */
[----:B------:R-:W-:Y:S01]  /*4320*/  IADD3 R8, P4, R11, UR14, RZ ;  /* 0x0000000e0b087c10 */ /* 0x000fe2000ff9e0ff */
[----:B------:R-:W-:Y:S01]  /*4330*/  IMAD R71, R71, UR4, RZ ;  /* 0x0000000447477c24 */ /* 0x000fe2000f8e02ff */
[----:B------:R-:W-:Y:S01]  /*4340*/  IADD3 R9, P3, R13, UR14, RZ ;  /* 0x0000000e0d097c10 */ /* 0x000fe2000ff7e0ff */
[----:B------:R-:W-:Y:S01]  /*4350*/  IMAD R14, R0, UR4, RZ ;  /* 0x00000004000e7c24 */ /* 0x000fe2000f8e02ff */
[----:B------:R-:W-:Y:S01]  /*4360*/  SHF.R.S32.HI R0, RZ, 0x1f, R11 ;  /* 0x0000001fff007819 */ /* 0x000fe2000001140b */
[----:B------:R0:W-:Y:S01]  /*4370*/  STL [R1+0x6ac], R8 ;  /* 0x0006ac0801007387 */ /* 0x0001e20000100800 */
[----:B------:R-:W-:Y:S01]  /*4380*/  IADD3 R10, P2, R15, UR14, RZ ;  /* 0x0000000e0f0a7c10 */ /* 0x000fe2000ff5e0ff */
[----:B------:R-:W-:Y:S01]  /*4390*/  IMAD R7, R7, UR11, RZ ;  /* 0x0000000b07077c24 */ /* 0x000fe2000f8e02ff */
[----:B------:R-:W-:Y:S01]  /*43a0*/  IADD3 R11, P1, R17, UR14, RZ ;  /* 0x0000000e110b7c10 */ /* 0x000fe2000ff3e0ff */
[----:B------:R1:W-:Y:S01]  /*43b0*/  STL [R1+0x6b4], R9 ;  /* 0x0006b40901007387 */ /* 0x0003e20000100800 */
[----:B------:R-:W-:Y:S01]  /*43c0*/  SHF.R.S32.HI R3, RZ, 0x1f, R13 ;  /* 0x0000001fff037819 */ /* 0x000fe2000001140d */
[----:B------:R-:W-:Y:S01]  /*43d0*/  UMOV UR4, URZ ;  /* 0x0000003f00047c82 */ /* 0x000fe20008000000 */
[----:B------:R-:W-:Y:S01]  /*43e0*/  IADD3 R12, P0, R19, UR14, RZ ;  /* 0x0000000e130c7c10 */ /* 0x000fe2000ff1e0ff */
[----:B------:R3:W-:Y:S01]  /*43f0*/  STL [R1+0x6bc], R10 ;  /* 0x0006bc0a01007387 */ /* 0x0007e20000100800 */
[----:B------:R-:W-:-:S02]  /*4400*/  IADD3 R13, P6, R21, UR14, RZ ;  /* 0x0000000e150d7c10 */ /* 0x000fc4000ffde0ff */
[----:B0-----:R-:W-:Y:S01]  /*4410*/  SHF.R.S32.HI R8, RZ, 0x1f, R15 ;  /* 0x0000001fff087819 */ /* 0x001fe2000001140f */
[----:B------:R0:W-:Y:S01]  /*4420*/  STL [R1+0x6c4], R11 ;  /* 0x0006c40b01007387 */ /* 0x0001e20000100800 */
[----:B------:R-:W-:Y:S02]  /*4430*/  IADD3 R16, P5, R23, UR14, RZ ;  /* 0x0000000e17107c10 */ /* 0x000fe4000ffbe0ff */
[----:B------:R-:W-:Y:S01]  /*4440*/  IADD3.X R15, R0, UR15, RZ, P4, !PT ;  /* 0x0000000f000f7c10 */ /* 0x000fe2000a7fe4ff */
[----:B------:R4:W-:Y:S01]  /*4450*/  STL [R1+0x6cc], R12 ;  /* 0x0006cc0c01007387 */ /* 0x0009e20000100800 */
[----:B-1----:R-:W-:Y:S02]  /*4460*/  SHF.R.S32.HI R9, RZ, 0x1f, R17 ;  /* 0x0000001fff097819 */ /* 0x002fe40000011411 */
[----:B---3--:R-:W-:Y:S01]  /*4470*/  SHF.R.S32.HI R10, RZ, 0x1f, R19 ;  /* 0x0000001fff0a7819 */ /* 0x008fe20000011413 */
[----:B------:R1:W-:Y:S01]  /*4480*/  STL [R1+0x6d4], R13 ;  /* 0x0006d40d01007387 */ /* 0x0003e20000100800 */
[----:B------:R-:W-:-:S02]  /*4490*/  SHF.R.S32.HI R0, RZ, 0x1f, R27 ;  /* 0x0000001fff007819 */ /* 0x000fc4000001141b */
[----:B0-----:R-:W-:Y:S01]  /*44a0*/  SHF.R.S32.HI R11, RZ, 0x1f, R21 ;  /* 0x0000001fff0b7819 */ /* 0x001fe20000011415 */
[----:B------:R0:W-:Y:S01]  /*44b0*/  STL [R1+0x6dc], R16 ;  /* 0x0006dc1001007387 */ /* 0x0001e20000100800 */
[----:B------:R-:W-:Y:S02]  /*44c0*/  SHF.R.S32.HI R225, RZ, 0x1f, R4 ;  /* 0x0000001fffe17819 */ /* 0x000fe40000011404 */
[----:B----4-:R-:W-:Y:S01]  /*44d0*/  SHF.R.S32.HI R12, RZ, 0x1f, R23 ;  /* 0x0000001fff0c7819 */ /* 0x010fe20000011417 */
[----:B------:R3:W-:Y:S01]  /*44e0*/  STL [R1+0x6a8], R15 ;  /* 0x0006a80f01007387 */ /* 0x0007e20000100800 */
[----:B------:R-:W-:Y:S02]  /*44f0*/  SHF.R.S32.HI R224, RZ, 0x1f, R5 ;  /* 0x0000001fffe07819 */ /* 0x000fe40000011405 */
[----:B-1----:R-:W-:Y:S02]  /*4500*/  SHF.R.S32.HI R13, RZ, 0x1f, R25 ;  /* 0x0000001fff0d7819 */ /* 0x002fe40000011419 */
[----:B------:R-:W-:-:S02]  /*4510*/  SHF.R.S32.HI R223, RZ, 0x1f, R6 ;  /* 0x0000001fffdf7819 */ /* 0x000fc40000011406 */
[----:B0-----:R-:W-:Y:S02]  /*4520*/  IADD3 R16, P4, R25, UR14, RZ ;  /* 0x0000000e19107c10 */ /* 0x001fe4000ff9e0ff */
[----:B------:R-:W-:Y:S02]  /*4530*/  CS2R R24, SRZ ;  /* 0x0000000000187805 */ /* 0x000fe4000001ff00 */
[----:B------:R-:W-:Y:S02]  /*4540*/  SHF.R.S32.HI R221, RZ, 0x1f, R7 ;  /* 0x0000001fffdd7819 */ /* 0x000fe40000011407 */
[----:B---3--:R-:W-:Y:S01]  /*4550*/  IADD3.X R15, R3, UR15, RZ, P3, !PT ;  /* 0x0000000f030f7c10 */ /* 0x008fe20009ffe4ff */
[----:B------:R0:W-:Y:S01]  /*4560*/  STL [R1+0x6e4], R16 ;  /* 0x0006e41001007387 */ /* 0x0001e20000100800 */
[----:B------:R-:W-:Y:S02]  /*4570*/  SHF.R.S32.HI R3, RZ, 0x1f, R29 ;  /* 0x0000001fff037819 */ /* 0x000fe4000001141d */
[----:B------:R-:W-:Y:S01]  /*4580*/  LOP3.LUT R246, R246, 0x1f, RZ, 0xc0, !PT ;  /* 0x0000001ff6f67812 */ /* 0x000fe200078ec0ff */
[----:B------:R1:W-:Y:S01]  /*4590*/  STL [R1+0x6b0], R15 ;  /* 0x0006b00f01007387 */ /* 0x0003e20000100800 */
[----:B0-----:R-:W-:-:S02]  /*45a0*/  IADD3 R16, P3, R27, UR14, RZ ;  /* 0x0000000e1b107c10 */ /* 0x001fc4000ff7e0ff */
[----:B------:R-:W-:Y:S02]  /*45b0*/  CS2R R26, SRZ ;  /* 0x00000000001a7805 */ /* 0x000fe4000001ff00 */
[----:B-1----:R-:W-:Y:S01]  /*45c0*/  IADD3.X R15, R8, UR15, RZ, P2, !PT ;  /* 0x0000000f080f7c10 */ /* 0x002fe200097fe4ff */
[----:B------:R0:W-:Y:S01]  /*45d0*/  STL [R1+0x6ec], R16 ;  /* 0x0006ec1001007387 */ /* 0x0001e20000100800 */
[----:B------:R-:W-:-:S03]  /*45e0*/  SHF.R.S32.HI R8, RZ, 0x1f, R31 ;  /* 0x0000001fff087819 */ /* 0x000fc6000001141f */
[----:B------:R1:W-:Y:S01]  /*45f0*/  STL [R1+0x6b8], R15 ;  /* 0x0006b80f01007387 */ /* 0x0003e20000100800 */
[----:B0-----:R-:W-:Y:S02]  /*4600*/  IADD3 R16, P2, R29, UR14, RZ ;  /* 0x0000000e1d107c10 */ /* 0x001fe4000ff5e0ff */
        /* <DEDUP_REMOVED lines=48> */
[----:B-1----:R-:W-:-:S03]  /*4910*/  IADD3.X R15, R9, UR15, RZ, P0, !PT ;  /* 0x0000000f090f7c10 */ /* 0x002fc600087fe4ff */
        /* <DEDUP_REMOVED lines=46> */
[----:B------:R-:W-:Y:S02]  /*4c00*/  SHF.R.S32.HI R10, RZ, 0x1f, R67 ;  /* 0x0000001fff0a7819 */ /* 0x000fe40000011443 */
[----:B------:R-:W-:Y:S01]  /*4c10*/  IADD3.X R8, R8, UR15, RZ, P6, !PT ;  /* 0x0000000f08087c10 */ /* 0x000fe2000b7fe4ff */
        /* <DEDUP_REMOVED lines=18> */
[----:B------:R-:W-:Y:S01]  /*4d40*/  STL [R1+0x79c], R16 ;  /* 0x00079c1001007387 */ /* 0x000fe20000100800 */
[----:B------:R-:W-:Y:S01]  /*4d50*/  IADD3 R14, P1, R14, UR14, RZ ;  /* 0x0000000e0e0e7c10 */ /* 0x000fe2000ff3e0ff */
[----:B------:R-:W-:Y:S01]  /*4d60*/  USGXT.U32 UR14, UR5, 0xe ;  /* 0x0000000e050e789a */ /* 0x000fe20008000000 */
[----:B------:R-:W-:Y:S01]  /*4d70*/  IADD3.X R0, R3, UR15, RZ, P0, !PT ;  /* 0x0000000f03007c10 */ /* 0x000fe200087fe4ff */
[----:B------:R-:W-:Y:S01]  /*4d80*/  STL [R1+0x768], R15 ;  /* 0x0007680f01007387 */ /* 0x000fe20000100800 */
[----:B------:R-:W-:Y:S01]  /*4d90*/  IADD3.X R3, R9, UR15, RZ, P5, !PT ;  /* 0x0000000f09037c10 */ /* 0x000fe2000affe4ff */
[----:B------:R-:W-:Y:S02]  /*4da0*/  UIADD3.X UR5, UR4, -0x3ffffff0, URZ, UP0, !UPT ;  /* 0xc000001004057890 */ /* 0x000fe400087fe43f */
[----:B------:R-:W-:Y:S01]  /*4db0*/  STL [R1+0x7a4], R14 ;  /* 0x0007a40e01007387 */ /* 0x000fe20000100800 */
[----:B------:R-:W-:Y:S02]  /*4dc0*/  UMOV UR4, UR6 ;  /* 0x0000000600047c82 */ /* 0x000fe40008000000 */
[----:B------:R-:W-:Y:S01]  /*4dd0*/  UIADD3.64 UR40, UR4, 0x80, URZ ;  /* 0x0000008004287897 */ /* 0x000fe2000fffe03f */
[----:B------:R0:W-:Y:S01]  /*4de0*/  STL [R1+0x770], R0 ;  /* 0x0007700001007387 */ /* 0x0001e20000100800 */
[----:B------:R-:W-:-:S02]  /*4df0*/  UIADD3.64 UR36, UR4, 0x100, URZ ;  /* 0x0000010004247897 */ /* 0x000fc4000fffe03f */
[----:B------:R-:W-:Y:S01]  /*4e00*/  UIADD3.64 UR28, UR4, 0x180, URZ ;  /* 0x00000180041c7897 */ /* 0x000fe2000fffe03f */
[----:B------:R1:W-:Y:S01]  /*4e10*/  STL [R1+0x778], R8 ;  /* 0x0007780801007387 */ /* 0x0003e20000100800 */
[----:B------:R-:W-:Y:S02]  /*4e20*/  UIADD3.64 UR24, UR4, 0x200, URZ ;  /* 0x0000020004187897 */ /* 0x000fe4000fffe03f */
[----:B------:R-:W-:Y:S01]  /*4e30*/  UIADD3.64 UR20, UR4, 0x280, URZ ;  /* 0x0000028004147897 */ /* 0x000fe2000fffe03f */
[----:B------:R3:W-:Y:S01]  /*4e40*/  STL [R1+0x780], R3 ;  /* 0x0007800301007387 */ /* 0x0007e20000100800 */
[----:B------:R-:W-:Y:S01]  /*4e50*/  UIADD3.64 UR16, UR4, 0x300, URZ ;  /* 0x0000030004107897 */ /* 0x000fe2000fffe03f */
[----:B0-----:R-:W-:Y:S02]  /*4e60*/  IADD3.X R0, R10, UR15, RZ, P4, !PT ;  /* 0x0000000f0a007c10 */ /* 0x001fe4000a7fe4ff */
[----:B-1----:R-:W-:-:S03]  /*4e70*/  IADD3.X R8, R11, UR15, RZ, P3, !PT ;  /* 0x0000000f0b087c10 */ /* 0x002fc60009ffe4ff */
[----:B------:R0:W-:Y:S01]  /*4e80*/  STL [R1+0x788], R0 ;  /* 0x0007880001007387 */ /* 0x0001e20000100800 */
[----:B---3--:R-:W-:-:S03]  /*4e90*/  IADD3.X R3, R12, UR15, RZ, P2, !PT ;  /* 0x0000000f0c037c10 */ /* 0x008fc600097fe4ff */
[----:B------:R1:W-:Y:S01]  /*4ea0*/  STL [R1+0x790], R8 ;  /* 0x0007900801007387 */ /* 0x0003e20000100800 */
[----:B------:R-:W-:-:S03]  /*4eb0*/  IADD3 R226, P2, R5, UR19, RZ ;  /* 0x0000001305e27c10 */ /* 0x000fc6000ff5e0ff */
[----:B------:R3:W-:Y:S01]  /*4ec0*/  STL [R1+0x798], R3 ;  /* 0x0007980301007387 */ /* 0x0007e20000100800 */
[----:B0-----:R-:W-:Y:S01]  /*4ed0*/  IADD3.X R0, R13, UR15, RZ, P1, !PT ;  /* 0x0000000f0d007c10 */ /* 0x001fe20008ffe4ff */
[----:B------:R-:W-:Y:S02]  /*4ee0*/  ULDC UR15, c[0x0][0x238] ;  /* 0x00008e00000f7ab9 */ /* 0x000fe40000000800 */
[----:B------:R-:W-:Y:S01]  /*4ef0*/  IADD3 R227, P3, R4, UR15, RZ ;  /* 0x0000000f04e37c10 */ /* 0x000fe2000ff7e0ff */
[----:B------:R-:W-:Y:S01]  /*4f00*/  UMOV UR15, 0xc0000010 ;  /* 0xc0000010000f7882 */ /* 0x000fe20000000000 */
[----:B------:R0:W-:Y:S01]  /*4f10*/  STL [R1+0x7a0], R0 ;  /* 0x0007a00001007387 */ /* 0x0001e20000100800 */
[----:B-1----:R-:W-:Y:S01]  /*4f20*/  SHF.R.S32.HI R8, RZ, 0x5, R2 ;  /* 0x00000005ff087819 */ /* 0x002fe20000011402 */
[----:B---3--:R-:W1:Y:S02]  /*4f30*/  LDC R3, c[0x0][0x238] ;  /* 0x00008e00ff037b82 */ /* 0x008e640000000800 */
[----:B------:R-:W-:Y:S04]  /*4f40*/  STL [R1+0x400], RZ ;  /* 0x000400ff01007387 */ /* 0x000fe80000100800 */
[----:B------:R-:W-:Y:S02]  /*4f50*/  STL [R1+0x404], RZ ;  /* 0x000404ff01007387 */ /* 0x000fe40000100800 */
[----:B0-----:R-:W0:Y:S02]  /*4f60*/  LDC R0, c[0x0][0x214] ;  /* 0x00008500ff007b82 */ /* 0x001e240000000800 */
[----:B------:R-:W-:Y:S04]  /*4f70*/  STL [R1+0x408], RZ ;  /* 0x000408ff01007387 */ /* 0x000fe80000100800 */
[----:B------:R-:W-:Y:S04]  /*4f80*/  STL [R1+0x40c], RZ ;  /* 0x00040cff01007387 */ /* 0x000fe80000100800 */
[----:B------:R-:W-:Y:S04]  /*4f90*/  STL [R1+0x410], RZ ;  /* 0x000410ff01007387 */ /* 0x000fe80000100800 */
[----:B------:R-:W-:Y:S01]  /*4fa0*/  STL [R1+0x414], RZ ;  /* 0x000414ff01007387 */ /* 0x000fe20000100800 */
[----:B-1----:R-:W-:-:S03]  /*4fb0*/  IMAD R20, R3, 0x1f, RZ ;  /* 0x0000001f03147824 */ /* 0x002fc600078e02ff */
[----:B------:R-:W-:Y:S01]  /*4fc0*/  STL [R1+0x418], RZ ;  /* 0x000418ff01007387 */ /* 0x000fe20000100800 */
[C---:B------:R-:W-:Y:S01]  /*4fd0*/  IMAD R23, R3.reuse, 0x1e, RZ ;  /* 0x0000001e03177824 */ /* 0x040fe200078e02ff */
[----:B------:R-:W-:Y:S01]  /*4fe0*/  SHF.R.S32.HI R87, RZ, 0x1f, R3 ;  /* 0x0000001fff577819 */ /* 0x000fe20000011403 */
[C---:B------:R-:W-:Y:S01]  /*4ff0*/  IMAD R46, R3.reuse, 0x1d, RZ ;  /* 0x0000001d032e7824 */ /* 0x040fe200078e02ff */
[----:B------:R-:W-:Y:S01]  /*5000*/  STL [R1+0x41c], RZ ;  /* 0x00041cff01007387 */ /* 0x000fe20000100800 */
[----:B------:R-:W-:Y:S01]  /*5010*/  SHF.R.S32.HI R2, RZ, 0x1f, R20 ;  /* 0x0000001fff027819 */ /* 0x000fe20000011414 */
[C---:B------:R-:W-:Y:S01]  /*5020*/  IMAD R48, R3.reuse, 0x1c, RZ ;  /* 0x0000001c03307824 */ /* 0x040fe200078e02ff */
[----:B------:R-:W-:Y:S01]  /*5030*/  IADD3 R228, P6, R6, R20, RZ ;  /* 0x0000001406e47210 */ /* 0x000fe20007fde0ff */
[----:B------:R-:W-:Y:S01]  /*5040*/  STL [R1+0x420], RZ ;  /* 0x000420ff01007387 */ /* 0x000fe20000100800 */
[C---:B------:R-:W-:Y:S02]  /*5050*/  IMAD R50, R3.reuse, 0x1b, RZ ;  /* 0x0000001b03327824 */ /* 0x040fe400078e02ff */
[C---:B------:R-:W-:Y:S01]  /*5060*/  IMAD R53, R3.reuse, 0x1a, RZ ;  /* 0x0000001a03357824 */ /* 0x040fe200078e02ff */
[----:B------:R-:W-:Y:S01]  /*5070*/  STL [R1+0x424], RZ ;  /* 0x000424ff01007387 */ /* 0x000fe20000100800 */
[C---:B------:R-:W-:Y:S01]  /*5080*/  IMAD R55, R3.reuse, 0x19, RZ ;  /* 0x0000001903377824 */ /* 0x040fe200078e02ff */
[----:B------:R-:W-:Y:S01]  /*5090*/  SHF.R.S32.HI R9, RZ, 0x1f, R48 ;  /* 0x0000001fff097819 */ /* 0x000fe20000011430 */
        /* <DEDUP_REMOVED lines=16> */
[C---:B------:R-:W-:Y:S01]  /*51a0*/  IMAD.SHL.U32 R72, R3.reuse, 0x10, RZ ;  /* 0x0000001003487824 */ /* 0x040fe200078e00ff */
        /* <DEDUP_REMOVED lines=27> */
[----:B------:R-:W-:Y:S01]  /*5360*/  IMAD.SHL.U32 R86, R3, 0x2, RZ ;  /* 0x0000000203567824 */ /* 0x000fe200078e00ff */
[----:B------:R-:W-:Y:S01]  /*5370*/  STL [R1+0x454], RZ ;  /* 0x000454ff01007387 */ /* 0x000fe20000100800 */
[----:B------:R-:W-:-:S02]  /*5380*/  SHF.R.S32.HI R3, RZ, 0x1f, R23 ;  /* 0x0000001fff037819 */ /* 0x000fc40000011417 */
[----:B------:R-:W-:Y:S01]  /*5390*/  SHF.R.S32.HI R22, RZ, 0x1f, R72 ;  /* 0x0000001fff167819 */ /* 0x000fe20000011448 */
[----:B------:R-:W-:Y:S01]  /*53a0*/  STL [R1+0x458], RZ ;  /* 0x000458ff01007387 */ /* 0x000fe20000100800 */
[----:B------:R-:W-:Y:S02]  /*53b0*/  SHF.R.S32.HI R45, RZ, 0x1f, R73 ;  /* 0x0000001fff2d7819 */ /* 0x000fe40000011449 */
[----:B------:R-:W-:Y:S01]  /*53c0*/  SHF.R.S32.HI R47, RZ, 0x1f, R74 ;  /* 0x0000001fff2f7819 */ /* 0x000fe2000001144a */
[----:B------:R-:W-:Y:S01]  /*53d0*/  STL [R1+0x45c], RZ ;  /* 0x00045cff01007387 */ /* 0x000fe20000100800 */
[----:B------:R-:W-:Y:S02]  /*53e0*/  SHF.R.S32.HI R49, RZ, 0x1f, R75 ;  /* 0x0000001fff317819 */ /* 0x000fe4000001144b */
[----:B------:R-:W-:Y:S01]  /*53f0*/  SHF.R.S32.HI R51, RZ, 0x1f, R76 ;  /* 0x0000001fff337819 */ /* 0x000fe2000001144c */
        /* <DEDUP_REMOVED lines=15> */
[----:B------:R-:W-:Y:S04]  /*54f0*/  STL [R1+0x474], RZ ;  /* 0x000474ff01007387 */ /* 0x000fe80000100800 */
        /* <DEDUP_REMOVED lines=226> */
[----:B------:R-:W-:Y:S04]  /*6320*/  STL [R1], RZ ;  /* 0x000000ff01007387 */ /* 0x000fe80000100800 */
        /* <DEDUP_REMOVED lines=63> */
[----:B------:R1:W-:Y:S04]  /*6720*/  STL [R1+0x694], R8 ;  /* 0x0006940801007387 */ /* 0x0003e80000100800 */
[----:B------:R-:W-:Y:S04]  /*6730*/  STL [R1+0x6a4], R4 ;  /* 0x0006a40401007387 */ /* 0x000fe80000100800 */
[----:B------:R-:W-:Y:S01]  /*6740*/  STL [R1+0x6a0], R5 ;  /* 0x0006a00501007387 */ /* 0x000fe20000100800 */
[----:B-1----:R-:W-:-:S03]  /*6750*/  SHF.R.S32.HI R8, RZ, 0x1f, R46 ;  /* 0x0000001fff087819 */ /* 0x002fc6000001142e */
[----:B------:R-:W-:Y:S04]  /*6760*/  STL [R1+0x69c], R6 ;  /* 0x00069c0601007387 */ /* 0x000fe80000100800 */
[----:B------:R-:W-:Y:S04]  /*6770*/  STL [R1+0x698], R7 ;  /* 0x0006980701007387 */ /* 0x000fe80000100800 */
[----:B------:R-:W-:Y:S04]  /*6780*/  STL [R1+0x7b4], R225 ;  /* 0x0007b4e101007387 */ /* 0x000fe80000100800 */
[----:B------:R-:W-:Y:S04]  /*6790*/  STL [R1+0x7b0], R224 ;  /* 0x0007b0e001007387 */ /* 0x000fe80000100800 */
[----:B------:R1:W-:Y:S04]  /*67a0*/  STL [R1+0x7e0], R227 ;  /* 0x0007e0e301007387 */ /* 0x0003e80000100800 */
[----:B------:R-:W-:Y:S04]  /*67b0*/  STL [R1+0x7ac], R223 ;  /* 0x0007acdf01007387 */ /* 0x000fe80000100800 */
[----:B------:R3:W-:Y:S01]  /*67c0*/  STL [R1+0x7d8], R226 ;  /* 0x0007d8e201007387 */ /* 0x0007e20000100800 */
[----:B-1----:R-:W-:-:S03]  /*67d0*/  IADD3 R227, P1, R6, UR22, RZ ;  /* 0x0000001606e37c10 */ /* 0x002fc6000ff3e0ff */
[----:B------:R-:W-:Y:S04]  /*67e0*/  STL [R1+0x7a8], R221 ;  /* 0x0007a8dd01007387 */ /* 0x000fe80000100800 */
[----:B------:R1:W-:Y:S01]  /*67f0*/  STL [R1+0x7d0], R227 ;  /* 0x0007d0e301007387 */ /* 0x0003e20000100800 */
[----:B---3--:R-:W-:-:S05]  /*6800*/  IADD3 R226, P0, R4, R20, RZ ;  /* 0x0000001404e27210 */ /* 0x008fca0007f1e0ff */
[----:B------:R3:W-:Y:S01]  /*6810*/  STL [R1+0xba0], R226 ;  /* 0x000ba0e201007387 */ /* 0x0007e20000100800 */
[----:B-1----:R-:W-:-:S05]  /*6820*/  IADD3 R227, P4, R5, R20, RZ ;  /* 0x0000001405e37210 */ /* 0x002fca0007f9e0ff */
[----:B------:R1:W-:Y:S01]  /*6830*/  STL [R1+0xb98], R227 ;  /* 0x000b98e301007387 */ /* 0x0003e20000100800 */
[----:B---3--:R-:W-:-:S03]  /*6840*/  IADD3 R226, P5, R7, R20, RZ ;  /* 0x0000001407e27210 */ /* 0x008fc60007fbe0ff */
[----:B------:R-:W-:Y:S04]  /*6850*/  STL [R1+0xb90], R228 ;  /* 0x000b90e401007387 */ /* 0x000fe80000100800 */
[----:B------:R3:W-:Y:S01]  /*6860*/  STL [R1+0xb88], R226 ;  /* 0x000b88e201007387 */ /* 0x0007e20000100800 */
[----:B-1----:R-:W-:Y:S01]  /*6870*/  IMAD.X R227, R225, 0x1, R2, P0 ;  /* 0x00000001e1e37824 */ /* 0x002fe200000e0602 */
[----:B------:R-:W-:-:S04]  /*6880*/  IADD3 R20, P0, R4, R23, RZ ;  /* 0x0000001704147210 */ /* 0x000fc80007f1e0ff */
[----:B------:R1:W-:Y:S01]  /*6890*/  STL [R1+0xb9c], R227 ;  /* 0x000b9ce301007387 */ /* 0x0003e20000100800 */
[----:B---3--:R-:W-:-:S03]  /*68a0*/  IMAD.X R226, R224, 0x1, R2, P4 ;  /* 0x00000001e0e27824 */ /* 0x008fc600020e0602 */
[----:B------:R3:W-:Y:S04]  /*68b0*/  STL [R1+0xb80], R20 ;  /* 0x000b801401007387 */ /* 0x0007e80000100800 */
[----:B------:R4:W-:Y:S01]  /*68c0*/  STL [R1+0xb94], R226 ;  /* 0x000b94e201007387 */ /* 0x0009e20000100800 */
[----:B-1----:R-:W-:Y:S01]  /*68d0*/  IADD3 R227, P4, R5, R23, RZ ;  /* 0x0000001705e37210 */ /* 0x002fe20007f9e0ff */
[----:B---3--:R-:W-:-:S04]  /*68e0*/  IMAD.X R20, R223, 0x1, R2, P6 ;  /* 0x00000001df147824 */ /* 0x008fc800030e0602 */
[----:B------:R-:W-:Y:S01]  /*68f0*/  STL [R1+0xb78], R227 ;  /* 0x000b78e301007387 */ /* 0x000fe20000100800 */
[----:B------:R-:W-:Y:S01]  /*6900*/  IMAD.X R2, R2, 0x1, R221, P5 ;  /* 0x0000000102027824 */ /* 0x000fe200028e06dd */
[-C--:B----4-:R-:W-:Y:S02]  /*6910*/  IADD3 R226, P6, R6, R23.reuse, RZ ;  /* 0x0000001706e27210 */ /* 0x090fe40007fde0ff */
[----:B------:R1:W-:Y:S04]  /*6920*/  STL [R1+0xb8c], R20 ;  /* 0x000b8c1401007387 */ /* 0x0003e80000100800 */
[----:B------:R-:W-:Y:S04]  /*6930*/  STL [R1+0xb70], R226 ;  /* 0x000b70e201007387 */ /* 0x000fe80000100800 */
[----:B------:R3:W-:Y:S01]  /*6940*/  STL [R1+0xb84], R2 ;  /* 0x000b840201007387 */ /* 0x0007e20000100800 */
[----:B-1----:R-:W-:Y:S01]  /*6950*/  IADD3 R20, P5, R7, R23, RZ ;  /* 0x0000001707147210 */ /* 0x002fe20007fbe0ff */
[----:B------:R-:W-:-:S04]  /*6960*/  IMAD.X R23, R225, 0x1, R3, P0 ;  /* 0x00000001e1177824 */ /* 0x000fc800000e0603 */
[----:B------:R1:W-:Y:S01]  /*6970*/  STL [R1+0xb68], R20 ;  /* 0x000b681401007387 */ /* 0x0003e20000100800 */
[----:B---3--:R-:W-:-:S03]  /*6980*/  IADD3 R2, P0, R4, R46, RZ ;  /* 0x0000002e04027210 */ /* 0x008fc60007f1e0ff */
[----:B------:R3:W-:Y:S04]  /*6990*/  STL [R1+0xb7c], R23 ;  /* 0x000b7c1701007387 */ /* 0x0007e80000100800 */
[----:B------:R4:W-:Y:S01]  /*69a0*/  STL [R1+0xb60], R2 ;  /* 0x000b600201007387 */ /* 0x0009e20000100800 */
[----:B-1----:R-:W-:Y:S01]  /*69b0*/  IMAD.X R20, R224, 0x1, R3, P4 ;  /* 0x00000001e0147824 */ /* 0x002fe200020e0603 */
[----:B---3--:R-:W-:-:S04]  /*69c0*/  IADD3 R23, P4, R5, R46, RZ ;  /* 0x0000002e05177210 */ /* 0x008fc80007f9e0ff */
[----:B------:R1:W-:Y:S01]  /*69d0*/  STL [R1+0xb74], R20 ;  /* 0x000b741401007387 */ /* 0x0003e20000100800 */
[----:B----4-:R-:W-:-:S03]  /*69e0*/  IMAD.X R2, R223, 0x1, R3, P6 ;  /* 0x00000001df027824 */ /* 0x010fc600030e0603 */
[----:B------:R-:W-:Y:S01]  /*69f0*/  STL [R1+0xb58], R23 ;  /* 0x000b581701007387 */ /* 0x000fe20000100800 */
[----:B------:R-:W-:-:S03]  /*6a00*/  IMAD.X R3, R221, 0x1, R3, P5 ;  /* 0x00000001dd037824 */ /* 0x000fc600028e0603 */
[----:B------:R3:W-:Y:S01]  /*6a10*/  STL [R1+0xb6c], R2 ;  /* 0x000b6c0201007387 */ /* 0x0007e20000100800 */
[----:B-1----:R-:W-:-:S05]  /*6a20*/  IADD3 R20, P6, R6, R46, RZ ;  /* 0x0000002e06147210 */ /* 0x002fca0007fde0ff */
        /* <DEDUP_REMOVED lines=16> */
[----:B------:R3:W-:Y:S04]  /*6b30*/  STL [R1+0xb30], R2 ;  /* 0x000b300201007387 */ /* 0x0007e80000100800 */
[----:B------:R4:W-:Y:S01]  /*6b40*/  STL [R1+0xb44], R8 ;  /* 0x000b440801007387 */ /* 0x0009e20000100800 */
[----:B-1----:R-:W-:Y:S01]  /*6b50*/  IADD3 R3, P5, R7, R48, RZ ;  /* 0x0000003007037210 */ /* 0x002fe20007fbe0ff */
[----:B---3--:R-:W-:-:S04]  /*6b60*/  IMAD.X R2, R225, 0x1, R9, P0 ;  /* 0x00000001e1027824 */ /* 0x008fc800000e0609 */
[----:B------:R1:W-:Y:S01]  /*6b70*/  STL [R1+0xb28], R3 ;  /* 0x000b280301007387 */ /* 0x0003e20000100800 */
[----:B----4-:R-:W-:-:S03]  /*6b80*/  IADD3 R8, P0, R4, R50, RZ ;  /* 0x0000003204087210 */ /* 0x010fc60007f1e0ff */
        /* <DEDUP_REMOVED lines=173> */
[----:B------:R-:W-:Y:S01]  /*7660*/  CS2R R70, SRZ ;  /* 0x0000000000467805 */ /* 0x000fe2000001ff00 */
[--C-:B----4-:R-:W-:Y:S02]  /*7670*/  IMAD.X R8, R225, 0x1, R21.reuse, P0 ;  /* 0x00000001e1087824 */ /* 0x110fe400000e0615 */
        /* <DEDUP_REMOVED lines=30> */
[----:B------:R3:W-:Y:S01]  /*7860*/  STL [R1+0x9a4], R2 ;  /* 0x0009a40201007387 */ /* 0x0007e20000100800 */
[----:B------:R-:W-:-:S03]  /*7870*/  CS2R R72, SRZ ;  /* 0x0000000000487805 */ /* 0x000fc6000001ff00 */
        /* <DEDUP_REMOVED lines=14> */
[----:B------:R-:W-:Y:S02]  /*7960*/  CS2R R44, SRZ ;  /* 0x00000000002c7805 */ /* 0x000fe4000001ff00 */
[----:B---3--:R-:W-:Y:S02]  /*7970*/  IADD3 R2, P5, R7, R74, RZ ;  /* 0x0000004a07027210 */ /* 0x008fe40007fbe0ff */
        /* <DEDUP_REMOVED lines=14> */
[----:B------:R3:W-:Y:S01]  /*7a60*/  STL [R1+0x950], R2 ;  /* 0x0009500201007387 */ /* 0x0007e20000100800 */
[----:B------:R-:W-:-:S03]  /*7a70*/  CS2R R46, SRZ ;  /* 0x00000000002e7805 */ /* 0x000fc6000001ff00 */
[----:B------:R4:W-:Y:S01]  /*7a80*/  STL [R1+0x964], R8 ;  /* 0x0009640801007387 */ /* 0x0009e20000100800 */
[----:B-1----:R-:W-:Y:S02]  /*7a90*/  IADD3 R3, P5, R7, R75, RZ ;  /* 0x0000004b07037210 */ /* 0x002fe40007fbe0ff */
[----:B------:R-:W-:Y:S01]  /*7aa0*/  CS2R R74, SRZ ;  /* 0x00000000004a7805 */ /* 0x000fe2000001ff00 */
[----:B---3--:R-:W-:Y:S02]  /*7ab0*/  IMAD.X R2, R225, 0x1, R49, P0 ;  /* 0x00000001e1027824 */ /* 0x008fe400000e0631 */
        /* <DEDUP_REMOVED lines=13> */
[----:B------:R-:W-:Y:S02]  /*7b90*/  CS2R R48, SRZ ;  /* 0x0000000000307805 */ /* 0x000fe4000001ff00 */
[----:B----4-:R-:W-:Y:S01]  /*7ba0*/  IADD3 R8, P5, R7, R76, RZ ;  /* 0x0000004c07087210 */ /* 0x010fe20007fbe0ff */
        /* <DEDUP_REMOVED lines=18> */
[----:B------:R-:W-:Y:S01]  /*7cd0*/  CS2R R76, SRZ ;  /* 0x00000000004c7805 */ /* 0x000fe2000001ff00 */
[----:B----4-:R-:W-:-:S02]  /*7ce0*/  IMAD.X R8, R225, 0x1, R52, P0 ;  /* 0x00000001e1087824 */ /* 0x010fc400000e0634 */
        /* <DEDUP_REMOVED lines=138> */
[----:B------:R-:W-:Y:S01]  /*8590*/  STL [R1+0x808], R8 ;  /* 0x0008080801007387 */ /* 0x000fe20000100800 */
[--C-:B-1----:R-:W-:Y:S01]  /*85a0*/  IMAD.X R3, R225, 0x1, R67.reuse, P0 ;  /* 0x00000001e1037824 */ /* 0x102fe200000e0643 */
[----:B---3--:R-:W-:Y:S01]  /*85b0*/  IADD3 R2, P0, R4, R86, RZ ;  /* 0x0000005604027210 */ /* 0x008fe20007f1e0ff */
[----:B------:R-:W-:-:S03]  /*85c0*/  IMAD.X R4, R224, 0x1, R67, P4 ;  /* 0x00000001e0047824 */ /* 0x000fc600020e0643 */
        /* <DEDUP_REMOVED lines=16> */
[----:B-1----:R-:W-:Y:S01]  /*86d0*/  IADD3 R3, P0, R7, UR23, RZ ;  /* 0x0000001707037c10 */ /* 0x002fe2000ff1e0ff */
[----:B---3--:R-:W-:-:S04]  /*86e0*/  IMAD.X R2, R224, 0x1, R68, P4 ;  /* 0x00000001e0027824 */ /* 0x008fc800020e0644 */
[----:B------:R1:W-:Y:S01]  /*86f0*/  STL [R1+0x7c8], R3 ;  /* 0x0007c80301007387 */ /* 0x0003e20000100800 */
[----:B----4-:R-:W-:-:S03]  /*8700*/  IMAD.X R4, R223, 0x1, R68, P6 ;  /* 0x00000001df047824 */ /* 0x010fc600030e0644 */
[----:B------:R3:W-:Y:S04]  /*8710*/  STL [R1+0x7f4], R2 ;  /* 0x0007f40201007387 */ /* 0x0007e80000100800 */
[----:B------:R4:W-:Y:S01]  /*8720*/  STL [R1+0x7ec], R4 ;  /* 0x0007ec0401007387 */ /* 0x0009e20000100800 */
[----:B-1----:R-:W-:Y:S01]  /*8730*/  IMAD.X R3, R221, 0x1, R68, P5 ;  /* 0x00000001dd037824 */ /* 0x002fe200028e0644 */
[----:B------:R-:W-:Y:S01]  /*8740*/  CS2R R68, SRZ ;  /* 0x0000000000447805 */ /* 0x000fe2000001ff00 */
[----:B---3--:R-:W-:-:S03]  /*8750*/  IMAD.X R2, R225, 0x1, R87, P3 ;  /* 0x00000001e1027824 */ /* 0x008fc600018e0657 */
[----:B------:R1:W-:Y:S01]  /*8760*/  STL [R1+0x7e4], R3 ;  /* 0x0007e40301007387 */ /* 0x0003e20000100800 */
[----:B----4-:R-:W-:-:S03]  /*8770*/  IMAD.X R4, R224, 0x1, R87, P2 ;  /* 0x00000001e0047824 */ /* 0x010fc600010e0657 */
[----:B------:R3:W-:Y:S04]  /*8780*/  STL [R1+0x7dc], R2 ;  /* 0x0007dc0201007387 */ /* 0x0007e80000100800 */
[----:B------:R4:W-:Y:S01]  /*8790*/  STL [R1+0x7d4], R4 ;  /* 0x0007d40401007387 */ /* 0x0009e20000100800 */
[--C-:B-1----:R-:W-:Y:S02]  /*87a0*/  IMAD.X R3, R223, 0x1, R87.reuse, P1 ;  /* 0x00000001df037824 */ /* 0x102fe400008e0657 */
[----:B---3--:R-:W-:-:S03]  /*87b0*/  IMAD.X R2, R221, 0x1, R87, P0 ;  /* 0x00000001dd027824 */ /* 0x008fc600000e0657 */
[----:B------:R1:W-:Y:S01]  /*87c0*/  STL [R1+0x7cc], R3 ;  /* 0x0007cc0301007387 */ /* 0x0003e20000100800 */
[----:B------:R-:W-:Y:S01]  /*87d0*/  IMAD R221, R246, UR7, RZ ;  /* 0x00000007f6dd7c24 */ /* 0x000fe2000f8e02ff */
[----:B------:R-:W-:Y:S02]  /*87e0*/  CS2R R86, SRZ ;  /* 0x0000000000567805 */ /* 0x000fe4000001ff00 */
[----:B----4-:R-:W-:Y:S01]  /*87f0*/  LOP3.LUT R4, R222, 0x10, RZ, 0x3c, !PT ;  /* 0x00000010de047812 */ /* 0x010fe200078e3cff */
[----:B------:R3:W-:Y:S01]  /*8800*/  STL [R1+0x7c4], R2 ;  /* 0x0007c40201007387 */ /* 0x0007e20000100800 */
[----:B------:R-:W-:Y:S01]  /*8810*/  SHF.R.S32.HI R5, RZ, 0x1f, R221 ;  /* 0x0000001fff057819 */ /* 0x000fe200000114dd */
[----:B-1----:R-:W-:Y:S02]  /*8820*/  IMAD.U32 R3, RZ, RZ, UR13 ;  /* 0x0000000dff037e24 */ /* 0x002fe4000f8e00ff */
[----:B0--3--:R-:W-:-:S07]  /*8830*/  IMAD.U32 R2, RZ, RZ, UR18 ;  /* 0x00000012ff027e24 */ /* 0x009fce000f8e00ff */
.L_x_1:
[----:B------:R-:W3:Y:S04]  /*8840*/  LDL R4, [R1+0x6a0] ;  /* 0x0006a00001047983 */ /* 0x000ee80000100800 */
[----:B------:R-:W4:Y:S04]  /*8850*/  LDL R6, [R1+0x69c] ;  /* 0x00069c0001067983 */ /* 0x000f280000100800 */
[----:B------:R-:W2:Y:S04]  /*8860*/  LDL R9, [R1+0x7ac] ;  /* 0x0007ac0001097983 */ /* 0x000ea80000100800 */
[----:B------:R-:W2:Y:S04]  /*8870*/  LDL R8, [R1+0x698] ;  /* 0x0006980001087983 */ /* 0x000ea80000100800 */
[----:B------:R0:W-:Y:S04]  /*8880*/  STL.64 [R1+0x1440], R214 ;  /* 0x001440d601007387 */ /* 0x0001e80000100a00 */
[----:B0-----:R-:W2:Y:S04]  /*8890*/  LDL R214, [R1+0x7d0] ;  /* 0x0007d00001d67983 */ /* 0x001ea80000100800 */
        /* <DEDUP_REMOVED lines=8> */
[----:B0-----:R-:W2:Y:S01]  /*8920*/  LDL R209, [R1+0x7b0] ;  /* 0x0007b00001d17983 */ /* 0x001ea20000100800 */
[----:B------:R-:W-:-:S03]  /*8930*/  ISETP.GT.AND P2, PT, R3, RZ, PT ;  /* 0x000000ff0300720c */ /* 0x000fc60003f44270 */
[----:B------:R-:W-:Y:S04]  /*8940*/  STL.64 [R1+0x1420], R206 ;  /* 0x001420ce01007387 */ /* 0x000fe80000100a00 */
        /* <DEDUP_REMOVED lines=38> */
[----:B------:R0:W-:Y:S04]  /*8bb0*/  STL.64 [R1+0x12e8], R128 ;  /* 0x0012e88001007387 */ /* 0x0001e80000100a00 */
        /* <DEDUP_REMOVED lines=12> */
[----:B------:R-:W-:Y:S01]  /*8c80*/  STL.64 [R1+0x1280], R102 ;  /* 0x0012806601007387 */ /* 0x000fe20000100a00 */
[----:B---3--:R-:W-:-:S03]  /*8c90*/  IADD3 R4, P0, R4, R2, RZ ;  /* 0x0000000204047210 */ /* 0x008fc60007f1e0ff */
[----:B------:R-:W-:Y:S01]  /*8ca0*/  STL.64 [R1+0x1278], R100 ;  /* 0x0012786401007387 */ /* 0x000fe20000100a00 */
[----:B----4-:R-:W-:-:S03]  /*8cb0*/  IADD3 R6, P1, R6, R2, RZ ;  /* 0x0000000206067210 */ /* 0x010fc60007f3e0ff */
        /* <DEDUP_REMOVED lines=37> */
[----:B------:R-:W-:Y:S04]  /*8f10*/  STL.64 [R1+0x1148], R24 ;  /* 0x0011481801007387 */ /* 0x000fe80000100a00 */
[----:B-----5:R-:W-:Y:S04]  /*8f20*/  STL [R1+0x1128], R220 ;  /* 0x001128dc01007387 */ /* 0x020fe80000100800 */
[----:B------:R-:W-:Y:S04]  /*8f30*/  STL [R1+0x1124], R219 ;  /* 0x001124db01007387 */ /* 0x000fe80000100800 */
[----:B------:R-:W-:Y:S04]  /*8f40*/  STL [R1+0x1120], R218 ;  /* 0x001120da01007387 */ /* 0x000fe80000100800 */
[----:B------:R-:W-:Y:S04]  /*8f50*/  STL [R1+0x111c], R217 ;  /* 0x00111cd901007387 */ /* 0x000fe80000100800 */
[----:B------:R-:W-:Y:S04]  /*8f60*/  STL [R1+0x1118], R216 ;  /* 0x001118d801007387 */ /* 0x000fe80000100800 */
[----:B0-----:R-:W4:Y:S01]  /*8f70*/  LDL R128, [R1+0x7c8] ;  /* 0x0007c80001807983 */ /* 0x001f220000100800 */
[----:B-1----:R-:W-:Y:S01]  /*8f80*/  PRMT R108, RZ, 0x7610, R108 ;  /* 0x00007610ff6c7816 */ /* 0x002fe2000000006c */
[----:B--2---:R-:W-:-:S02]  /*8f90*/  IMAD.X R5, R209, 0x1, R0, P0 ;  /* 0x00000001d1057824 */ /* 0x004fc400000e0600 */
[----:B------:R-:W2:Y:S01]  /*8fa0*/  LDL R127, [R1+0x7cc] ;  /* 0x0007cc00017f7983 */ /* 0x000ea20000100800 */
[----:B------:R-:W-:-:S03]  /*8fb0*/  IMAD.X R7, R9, 0x1, R0, P1 ;  /* 0x0000000109077824 */ /* 0x000fc600008e0600 */
[----:B------:R-:W2:Y:S01]  /*8fc0*/  LDL R134, [R1+0x7c4] ;  /* 0x0007c40001867983 */ /* 0x000ea20000100800 */
[----:B------:R-:W-:-:S03]  /*8fd0*/  PRMT R126, RZ, 0x7610, R126 ;  /* 0x00007610ff7e7816 */ /* 0x000fc6000000007e */
[----:B------:R-:W2:Y:S04]  /*8fe0*/  LDL R131, [R1+0x7e0] ;  /* 0x0007e00001837983 */ /* 0x000ea80000100800 */
[----:B------:R-:W2:Y:S04]  /*8ff0*/  LDL R124, [R1+0x7f8] ;  /* 0x0007f800017c7983 */ /* 0x000ea80000100800 */
[----:B------:R-:W2:Y:S04]  /*9000*/  LDL R135, [R1+0x7dc] ;  /* 0x0007dc0001877983 */ /* 0x000ea80000100800 */
[----:B------:R-:W2:Y:S04]  /*9010*/  LDL R113, [R1+0x7f4] ;  /* 0x0007f40001717983 */ /* 0x000ea80000100800 */
[----:B------:R-:W2:Y:S04]  /*9020*/  LDL R133, [R1+0x7f0] ;  /* 0x0007f00001857983 */ /* 0x000ea80000100800 */
[----:B------:R-:W2:Y:S01]  /*9030*/  LDL R130, [R1+0x7e8] ;  /* 0x0007e80001827983 */ /* 0x000ea20000100800 */
[----:B------:R-:W-:-:S03]  /*9040*/  IADD3 R8, P0, R8, R2, RZ ;  /* 0x0000000208087210 */ /* 0x000fc60007f1e0ff */
[----:B------:R0:W2:Y:S01]  /*9050*/  @P2 LDG.E.U8 R108, desc[UR32][R4.64] ;  /* 0x00000020046c2981 */ /* 0x0000a2000c1e1100 */
[----:B------:R-:W-:-:S03]  /*9060*/  PRMT R237, RZ, 0x7610, R237 ;  /* 0x00007610ffed7816 */ /* 0x000fc600000000ed */
[----:B------:R-:W2:Y:S01]  /*9070*/  LDL R132, [R1+0x7ec] ;  /* 0x0007ec0001847983 */ /* 0x000ea20000100800 */
[----:B---3--:R-:W-:-:S03]  /*9080*/  PRMT R92, RZ, 0x7610, R92 ;  /* 0x00007610ff5c7816 */ /* 0x008fc6000000005c */
[----:B------:R1:W3:Y:S01]  /*9090*/  @P2 LDG.E.U8 R126, desc[UR32][R6.64] ;  /* 0x00000020067e2981 */ /* 0x0002e2000c1e1100 */
[----:B0-----:R-:W-:Y:S01]  /*90a0*/  IADD3 R4, P1, R210, R2, RZ ;  /* 0x00000002d2047210 */ /* 0x001fe20007f3e0ff */
[--C-:B------:R-:W-:Y:S02]  /*90b0*/  IMAD.X R9, R211, 0x1, R0.reuse, P0 ;  /* 0x00000001d3097824 */ /* 0x100fe400000e0600 */
[----:B------:R-:W3:Y:S02]  /*90c0*/  LDL R129, [R1+0x800] ;  /* 0x0008000001817983 */ /* 0x000ee40000100800 */
[----:B------:R-:W-:Y:S02]  /*90d0*/  IMAD.X R5, R212, 0x1, R0, P1 ;  /* 0x00000001d4057824 */ /* 0x000fe400008e0600 */
[----:B------:R-:W3:Y:S01]  /*90e0*/  @P2 LDG.E.U8 R237, desc[UR32][R8.64] ;  /* 0x0000002008ed2981 */ /* 0x000ee2000c1e1100 */
[----:B-1----:R-:W-:-:S03]  /*90f0*/  IADD3 R6, P1, R2, R213, RZ ;  /* 0x000000d502067210 */ /* 0x002fc60007f3e0ff */
[----:B------:R0:W3:Y:S02]  /*9100*/  @P2 LDG.E.U8 R92, desc[UR32][R4.64] ;  /* 0x00000020045c2981 */ /* 0x0000e4000c1e1100 */
[----:B------:R-:W-:Y:S01]  /*9110*/  IMAD.X R7, R0, 0x1, R215, P1 ;  /* 0x0000000100077824 */ /* 0x000fe200008e06d7 */
[----:B0-----:R-:W-:Y:S02]  /*9120*/  IADD3 R4, P2, R2, R214, RZ ;  /* 0x000000d602047210 */ /* 0x001fe40007f5e0ff */
[----:B------:R-:W-:Y:S02]  /*9130*/  ISETP.GT.AND P0, PT, R3, 0x1, PT ;  /* 0x000000010300780c */ /* 0x000fe40003f04270 */
[----:B------:R-:W-:Y:S02]  /*9140*/  PRMT R107, RZ, 0x7610, R107 ;  /* 0x00007610ff6b7816 */ /* 0x000fe4000000006b */
[----:B------:R-:W-:Y:S02]  /*9150*/  PRMT R125, RZ, 0x7610, R125 ;  /* 0x00007610ff7d7816 */ /* 0x000fe4000000007d */
[----:B------:R-:W-:-:S07]  /*9160*/  PRMT R236, RZ, 0x7610, R236 ;  /* 0x00007610ffec7816 */ /* 0x000fce00000000ec */
[----:B------:R0:W3:Y:S01]  /*9170*/  @P0 LDG.E.U8 R107, desc[UR32][R6.64] ;  /* 0x00000020066b0981 */ /* 0x0000e2000c1e1100 */
[----:B----4-:R-:W-:Y:S02]  /*9180*/  PRMT R59, RZ, 0x7610, R59 ;  /* 0x00007610ff3b7816 */ /* 0x010fe4000000003b */
[----:B------:R-:W-:Y:S02]  /*9190*/  PRMT R97, RZ, 0x7610, R97 ;  /* 0x00007610ff617816 */ /* 0x000fe40000000061 */
[----:B------:R-:W-:Y:S02]  /*91a0*/  IADD3 R8, P1, R2, R128, RZ ;  /* 0x0000008002087210 */ /* 0x000fe40007f3e0ff */
[----:B------:R-:W4:Y:S01]  /*91b0*/  LDL R128, [R1+0x7e4] ;  /* 0x0007e40001807983 */ /* 0x000f220000100800 */
[----:B--2---:R-:W-:-:S03]  /*91c0*/  IMAD.X R5, R0, 0x1, R127, P2 ;  /* 0x0000000100057824 */ /* 0x004fc600010e067f */
[----:B------:R-:W2:Y:S01]  /*91d0*/  LDL R127, [R1+0x7fc] ;  /* 0x0007fc00017f7983 */ /* 0x000ea20000100800 */
[----:B------:R-:W-:-:S03]  /*91e0*/  IMAD.X R9, R0, 0x1, R134, P1 ;  /* 0x0000000100097824 */ /* 0x000fc600008e0686 */
[----:B------:R-:W2:Y:S01]  /*91f0*/  LDL R134, [R1+0x818] ;  /* 0x0008180001867983 */ /* 0x000ea20000100800 */
[----:B0-----:R-:W-:-:S03]  /*9200*/  IADD3 R6, P3, R2, R131, RZ ;  /* 0x0000008302067210 */ /* 0x001fc60007f7e0ff */
[----:B------:R-:W2:Y:S01]  /*9210*/  LDL R131, [R1+0x810] ;  /* 0x0008100001837983 */ /* 0x000ea20000100800 */
[----:B------:R-:W-:-:S03]  /*9220*/  ISETP.GT.AND P1, PT, R3, 0x2, PT ;  /* 0x000000020300780c */ /* 0x000fc60003f24270 */
[----:B------:R0:W2:Y:S01]  /*9230*/  @P0 LDG.E.U8 R125, desc[UR32][R4.64] ;  /* 0x00000020047d0981 */ /* 0x0000a2000c1e1100 */
[----:B------:R-:W-:-:S03]  /*9240*/  IMAD.X R7, R0, 0x1, R135, P3 ;  /* 0x0000000100077824 */ /* 0x000fc600018e0687 */
[----:B------:R1:W2:Y:S04]  /*9250*/  @P0 LDG.E.U8 R236, desc[UR32][R8.64] ;  /* 0x0000002008ec0981 */ /* 0x0002a8000c1e1100 */
[----:B------:R-:W2:Y:S01]  /*9260*/  @P0 LDG.E.U8 R59, desc[UR32][R6.64] ;  /* 0x00000020063b0981 */ /* 0x000ea2000c1e1100 */
[----:B0-----:R-:W-:-:S03]  /*9270*/  IADD3 R4, P2, R2, R124, RZ ;  /* 0x0000007c02047210 */ /* 0x001fc60007f5e0ff */
[----:B------:R-:W2:Y:S01]  /*9280*/  LDL R124, [R1+0x814] ;  /* 0x00081400017c7983 */ /* 0x000ea20000100800 */
[----:B-1----:R-:W-:Y:S01]  /*9290*/  IADD3 R8, P3, R2, R133, RZ ;  /* 0x0000008502087210 */ /* 0x002fe20007f7e0ff */
[----:B------:R-:W-:Y:S02]  /*92a0*/  IMAD.X R5, R0, 0x1, R113, P2 ;  /* 0x0000000100057824 */ /* 0x000fe400010e0671 */
[----:B------:R-:W2:Y:S04]  /*92b0*/  LDL R133, [R1+0x808] ;  /* 0x0008080001857983 */ /* 0x000ea80000100800 */
[----:B------:R-:W2:Y:S04]  /*92c0*/  LDL R113, [R1+0x80c] ;  /* 0x00080c0001717983 */ /* 0x000ea80000100800 */
[----:B------:R0:W2:Y:S04]  /*92d0*/  @P1 LDG.E.U8 R97, desc[UR32][R4.64] ;  /* 0x0000002004611981 */ /* 0x0000a8000c1e1100 */
[----:B------:R-:W2:Y:S01]  /*92e0*/  LDL R135, [R1+0x81c] ;  /* 0x00081c0001877983 */ /* 0x000ea20000100800 */
[----:B0-----:R-:W-:-:S03]  /*92f0*/  IADD3 R4, P0, R2, R130, RZ ;  /* 0x0000008202047210 */ /* 0x001fc60007f1e0ff */
[----:B------:R-:W2:Y:S01]  /*9300*/  LDL R130, [R1+0x820] ;  /* 0x0008200001827983 */ /* 0x000ea20000100800 */
[----:B------:R-:W-:-:S03]  /*9310*/  IMAD.X R9, R0, 0x1, R132, P3 ;  /* 0x0000000100097824 */ /* 0x000fc600018e0684 */
[----:B------:R-:W2:Y:S01]  /*9320*/  LDL R132, [R1+0x804] ;  /* 0x0008040001847983 */ /* 0x000ea20000100800 */
[----:B---3--:R-:W-:-:S03]  /*9330*/  IADD3 R6, P2, R2, R129, RZ ;  /* 0x0000008102067210 */ /* 0x008fc60007f5e0ff */
[----:B------:R-:W3:Y:S01]  /*9340*/  LDL R129, [R1+0x838] ;  /* 0x0008380001817983 */ /* 0x000ee20000100800 */
[----:B------:R-:W-:Y:S02]  /*9350*/  PRMT R123, RZ, 0x7610, R123 ;  /* 0x00007610ff7b7816 */ /* 0x000fe4000000007b */
[----:B------:R-:W-:Y:S02]  /*9360*/  PRMT R235, RZ, 0x7610, R235 ;  /* 0x00007610ffeb7816 */ /* 0x000fe400000000eb */
[----:B------:R-:W-:Y:S02]  /*9370*/  PRMT R91, RZ, 0x7610, R91 ;  /* 0x00007610ff5b7816 */ /* 0x000fe4000000005b */
[----:B------:R-:W3:Y:S01]  /*9380*/  @P1 LDG.E.U8 R123, desc[UR32][R8.64] ;  /* 0x00000020087b1981 */ /* 0x000ee2000c1e1100 */
[----:B------:R-:W-:Y:S01]  /*9390*/  PRMT R122, RZ, 0x7610, R122 ;  /* 0x00007610ff7a7816 */ /* 0x000fe2000000007a */
[C---:B----4-:R-:W-:Y:S02]  /*93a0*/  IMAD.X R5, R0.reuse, 0x1, R128, P0 ;  /* 0x0000000100057824 */ /* 0x050fe400000e0680 */
[----:B------:R-:W4:Y:S01]  /*93b0*/  LDL R128, [R1+0x830] ;  /* 0x0008300001807983 */ /* 0x000f220000100800 */
[----:B--2---:R-:W-:-:S03]  /*93c0*/  IMAD.X R7, R0, 0x1, R127, P2 ;  /* 0x0000000100077824 */ /* 0x004fc600010e067f */
[----:B------:R-:W2:Y:S04]  /*93d0*/  LDL R127, [R1+0x834] ;  /* 0x00083400017f7983 */ /* 0x000ea80000100800 */
[----:B------:R0:W2:Y:S04]  /*93e0*/  @P1 LDG.E.U8 R235, desc[UR32][R4.64] ;  /* 0x0000002004eb1981 */ /* 0x0000a8000c1e1100 */
[----:B------:R1:W2:Y:S01]  /*93f0*/  @P1 LDG.E.U8 R91, desc[UR32][R6.64] ;  /* 0x00000020065b1981 */ /* 0x0002a2000c1e1100 */
[----:B------:R-:W-:Y:S02]  /*9400*/  ISETP.GT.AND P0, PT, R3, 0x3, PT ;  /* 0x000000030300780c */ /* 0x000fe40003f04270 */
[----:B0-----:R-:W-:-:S02]  /*9410*/  IADD3 R4, P2, R2, R134, RZ ;  /* 0x0000008602047210 */ /* 0x001fc40007f5e0ff */
[----:B------:R-:W2:Y:S01]  /*9420*/  LDL R134, [R1+0x82c] ;  /* 0x00082c0001867983 */ /* 0x000ea20000100800 */
[----:B-1----:R-:W-:-:S03]  /*9430*/  IADD3 R6, P1, R2, R131, RZ ;  /* 0x0000008302067210 */ /* 0x002fc60007f3e0ff */
[----:B------:R-:W2:Y:S01]  /*9440*/  LDL R131, [R1+0x828] ;  /* 0x0008280001837983 */ /* 0x000ea20000100800 */
[----:B------:R-:W-:-:S03]  /*9450*/  IMAD.X R5, R0, 0x1, R124, P2 ;  /* 0x0000000100057824 */ /* 0x000fc600010e067c */
[----:B------:R-:W2:Y:S01]  /*9460*/  LDL R124, [R1+0x840] ;  /* 0x00084000017c7983 */ /* 0x000ea20000100800 */
[----:B------:R-:W-:-:S03]  /*9470*/  IADD3 R8, P2, R2, R133, RZ ;  /* 0x0000008502087210 */ /* 0x000fc60007f5e0ff */
[----:B------:R-:W2:Y:S01]  /*9480*/  LDL R133, [R1+0x824] ;  /* 0x0008240001857983 */ /* 0x000ea20000100800 */
[----:B------:R-:W-:-:S03]  /*9490*/  IMAD.X R7, R0, 0x1, R113, P1 ;  /* 0x0000000100077824 */ /* 0x000fc600008e0671 */
[----:B------:R-:W2:Y:S04]  /*94a0*/  LDL R113, [R1+0x83c] ;  /* 0x00083c0001717983 */ /* 0x000ea80000100800 */
[----:B------:R0:W2:Y:S02]  /*94b0*/  @P0 LDG.E.U8 R122, desc[UR32][R6.64] ;  /* 0x00000020067a0981 */ /* 0x0000a4000c1e1100 */
[----:B0-----:R-:W-:Y:S02]  /*94c0*/  IADD3 R6, P3, R2, R130, RZ ;  /* 0x0000008202067210 */ /* 0x001fe40007f7e0ff */
[----:B------:R-:W2:Y:S01]  /*94d0*/  LDL R130, [R1+0x850] ;  /* 0x0008500001827983 */ /* 0x000ea20000100800 */
[----:B------:R-:W-:Y:S01]  /*94e0*/  PRMT R96, RZ, 0x7610, R96 ;  /* 0x00007610ff607816 */ /* 0x000fe20000000060 */
[----:B------:R-:W-:-:S02]  /*94f0*/  IMAD.X R9, R0, 0x1, R132, P2 ;  /* 0x0000000100097824 */ /* 0x000fc400010e0684 */
[----:B------:R-:W2:Y:S01]  /*9500*/  LDL R132, [R1+0x858] ;  /* 0x0008580001847983 */ /* 0x000ea20000100800 */
[----:B------:R-:W-:-:S03]  /*9510*/  PRMT R234, RZ, 0x7610, R234 ;  /* 0x00007610ffea7816 */ /* 0x000fc600000000ea */
[----:B------:R3:W2:Y:S01]  /*9520*/  @P0 LDG.E.U8 R96, desc[UR32][R4.64] ;  /* 0x0000002004600981 */ /* 0x0006a2000c1e1100 */
[----:B------:R-:W-:-:S03]  /*9530*/  IMAD.X R7, R0, 0x1, R135, P3 ;  /* 0x0000000100077824 */ /* 0x000fc600018e0687 */
[----:B------:R4:W2:Y:S01]  /*9540*/  @P0 LDG.E.U8 R234, desc[UR32][R8.64] ;  /* 0x0000002008ea0981 */ /* 0x0008a2000c1e1100 */
[----:B------:R-:W-:Y:S02]  /*9550*/  ISETP.GT.AND P1, PT, R3, 0x4, PT ;  /* 0x000000040300780c */ /* 0x000fe40003f24270 */
[----:B------:R-:W-:Y:S01]  /*9560*/  PRMT R90, RZ, 0x7610, R90 ;  /* 0x00007610ff5a7816 */ /* 0x000fe2000000005a */
[----:B------:R-:W2:Y:S01]  /*9570*/  LDL R135, [R1+0x85c] ;  /* 0x00085c0001877983 */ /* 0x000ea20000100800 */
[----:B---3--:R-:W-:-:S03]  /*9580*/  IADD3 R4, P2, R2, R129, RZ ;  /* 0x0000008102047210 */ /* 0x008fc60007f5e0ff */
[----:B------:R-:W3:Y:S01]  /*9590*/  LDL R129, [R1+0x854] ;  /* 0x0008540001817983 */ /* 0x000ee20000100800 */
[----:B------:R-:W-:-:S03]  /*95a0*/  PRMT R106, RZ, 0x7610, R106 ;  /* 0x00007610ff6a7816 */ /* 0x000fc6000000006a */
[----:B------:R-:W3:Y:S01]  /*95b0*/  @P0 LDG.E.U8 R90, desc[UR32][R6.64] ;  /* 0x00000020065a0981 */ /* 0x000ee2000c1e1100 */
[----:B------:R-:W-:Y:S02]  /*95c0*/  PRMT R121, RZ, 0x7610, R121 ;  /* 0x00007610ff797816 */ /* 0x000fe40000000079 */
[----:B------:R-:W-:Y:S02]  /*95d0*/  PRMT R233, RZ, 0x7610, R233 ;  /* 0x00007610ffe97816 */ /* 0x000fe400000000e9 */
[----:B------:R-:W-:Y:S02]  /*95e0*/  PRMT R60, RZ, 0x7610, R60 ;  /* 0x00007610ff3c7816 */ /* 0x000fe4000000003c */
[----:B----4-:R-:W-:Y:S02]  /*95f0*/  IADD3 R8, P3, R2, R128, RZ ;  /* 0x0000008002087210 */ /* 0x010fe40007f7e0ff */
[----:B------:R-:W4:Y:S01]  /*9600*/  LDL R128, [R1+0x848] ;  /* 0x0008480001807983 */ /* 0x000f220000100800 */
[----:B--2---:R-:W-:-:S03]  /*9610*/  IMAD.X R5, R0, 0x1, R127, P2 ;  /* 0x0000000100057824 */ /* 0x004fc600010e067f */
[----:B------:R-:W2:Y:S04]  /*9620*/  LDL R127, [R1+0x84c] ;  /* 0x00084c00017f7983 */ /* 0x000ea80000100800 */
[----:B------:R0:W2:Y:S01]  /*9630*/  @P1 LDG.E.U8 R106, desc[UR32][R4.64] ;  /* 0x00000020046a1981 */ /* 0x0000a2000c1e1100 */
[----:B------:R-:W-:-:S03]  /*9640*/  IMAD.X R9, R0, 0x1, R134, P3 ;  /* 0x0000000100097824 */ /* 0x000fc600018e0686 */
[----:B------:R-:W2:Y:S01]  /*9650*/  LDL R134, [R1+0x844] ;  /* 0x0008440001867983 */ /* 0x000ea20000100800 */
[----:B0-----:R-:W-:-:S03]  /*9660*/  IADD3 R4, P0, R2, R131, RZ ;  /* 0x0000008302047210 */ /* 0x001fc60007f1e0ff */
[----:B------:R-:W2:Y:S01]  /*9670*/  LDL R131, [R1+0x860] ;  /* 0x0008600001837983 */ /* 0x000ea20000100800 */
[----:B------:R-:W-:-:S03]  /*9680*/  IADD3 R6, P2, R2, R124, RZ ;  /* 0x0000007c02067210 */ /* 0x000fc60007f5e0ff */
[----:B------:R-:W2:Y:S01]  /*9690*/  LDL R124, [R1+0x878] ;  /* 0x00087800017c7983 */ /* 0x000ea20000100800 */
[----:B------:R-:W-:-:S03]  /*96a0*/  IMAD.X R5, R0, 0x1, R133, P0 ;  /* 0x0000000100057824 */ /* 0x000fc600000e0685 */
[----:B------:R-:W2:Y:S01]  /*96b0*/  LDL R133, [R1+0x870] ;  /* 0x0008700001857983 */ /* 0x000ea20000100800 */
[----:B------:R-:W-:-:S03]  /*96c0*/  IMAD.X R7, R0, 0x1, R113, P2 ;  /* 0x0000000100077824 */ /* 0x000fc600010e0671 */
[----:B------:R-:W2:Y:S04]  /*96d0*/  LDL R113, [R1+0x874] ;  /* 0x0008740001717983 */ /* 0x000ea80000100800 */
[----:B------:R-:W2:Y:S04]  /*96e0*/  @P1 LDG.E.U8 R121, desc[UR32][R8.64] ;  /* 0x0000002008791981 */ /* 0x000ea8000c1e1100 */
[----:B------:R-:W2:Y:S04]  /*96f0*/  @P1 LDG.E.U8 R233, desc[UR32][R4.64] ;  /* 0x0000002004e91981 */ /* 0x000ea8000c1e1100 */
[----:B------:R0:W2:Y:S02]  /*9700*/  @P1 LDG.E.U8 R60, desc[UR32][R6.64] ;  /* 0x00000020063c1981 */ /* 0x0000a4000c1e1100 */
[----:B0-----:R-:W-:-:S02]  /*9710*/  IADD3 R6, P1, R2, R130, RZ ;  /* 0x0000008202067210 */ /* 0x001fc40007f3e0ff */
[----:B------:R-:W2:Y:S01]  /*9720*/  LDL R130, [R1+0x868] ;  /* 0x0008680001827983 */ /* 0x000ea20000100800 */
[----:B------:R-:W-:-:S03]  /*9730*/  IADD3 R4, P2, R2, R132, RZ ;  /* 0x0000008402047210 */ /* 0x000fc60007f5e0ff */
[----:B------:R-:W2:Y:S02]  /*9740*/  LDL R132, [R1+0x86c] ;  /* 0x00086c0001847983 */ /* 0x000ea40000100800 */
[----:B---3--:R-:W-:Y:S02]  /*9750*/  IMAD.X R5, R0, 0x1, R129, P2 ;  /* 0x0000000100057824 */ /* 0x008fe400010e0681 */
[----:B------:R-:W3:Y:S01]  /*9760*/  LDL R129, [R1+0x880] ;  /* 0x0008800001817983 */ /* 0x000ee20000100800 */
[----:B------:R-:W-:Y:S02]  /*9770*/  ISETP.GT.AND P0, PT, R3, 0x5, PT ;  /* 0x000000050300780c */ /* 0x000fe40003f04270 */
[----:B------:R-:W-:Y:S02]  /*9780*/  PRMT R111, RZ, 0x7610, R111 ;  /* 0x00007610ff6f7816 */ /* 0x000fe4000000006f */
[----:B------:R-:W-:Y:S02]  /*9790*/  PRMT R105, RZ, 0x7610, R105 ;  /* 0x00007610ff697816 */ /* 0x000fe40000000069 */
[----:B------:R-:W-:-:S07]  /*97a0*/  PRMT R232, RZ, 0x7610, R232 ;  /* 0x00007610ffe87816 */ /* 0x000fce00000000e8 */
[----:B------:R-:W3:Y:S01]  /*97b0*/  @P0 LDG.E.U8 R105, desc[UR32][R4.64] ;  /* 0x0000002004690981 */ /* 0x000ee2000c1e1100 */
[----:B------:R-:W-:Y:S02]  /*97c0*/  PRMT R57, RZ, 0x7610, R57 ;  /* 0x00007610ff397816 */ /* 0x000fe40000000039 */
[----:B------:R-:W-:Y:S02]  /*97d0*/  PRMT R95, RZ, 0x7610, R95 ;  /* 0x00007610ff5f7816 */ /* 0x000fe4000000005f */
[----:B----4-:R-:W-:Y:S02]  /*97e0*/  IADD3 R8, P2, R2, R128, RZ ;  /* 0x0000008002087210 */ /* 0x010fe40007f5e0ff */
[----:B------:R-:W4:Y:S01]  /*97f0*/  LDL R128, [R1+0x864] ;  /* 0x0008640001807983 */ /* 0x000f220000100800 */
[----:B--2---:R-:W-:-:S03]  /*9800*/  IMAD.X R7, R0, 0x1, R127, P1 ;  /* 0x0000000100077824 */ /* 0x004fc600008e067f */
[----:B------:R-:W2:Y:S04]  /*9810*/  LDL R127, [R1+0x87c] ;  /* 0x00087c00017f7983 */ /* 0x000ea80000100800 */
[----:B------:R0:W2:Y:S01]  /*9820*/  @P0 LDG.E.U8 R111, desc[UR32][R6.64] ;  /* 0x00000020066f0981 */ /* 0x0000a2000c1e1100 */
[----:B------:R-:W-:Y:S01]  /*9830*/  ISETP.GT.AND P1, PT, R3, 0x6, PT ;  /* 0x000000060300780c */ /* 0x000fe20003f24270 */
[----:B------:R-:W-:Y:S02]  /*9840*/  IMAD.X R9, R0, 0x1, R134, P2 ;  /* 0x0000000100097824 */ /* 0x000fe400010e0686 */
[----:B------:R-:W2:Y:S01]  /*9850*/  LDL R134, [R1+0x898] ;  /* 0x0008980001867983 */ /* 0x000ea20000100800 */
[----:B0-----:R-:W-:-:S03]  /*9860*/  IADD3 R6, P3, R2, R131, RZ ;  /* 0x0000008302067210 */ /* 0x001fc60007f7e0ff */
[----:B------:R-:W2:Y:S01]  /*9870*/  LDL R131, [R1+0x890] ;  /* 0x0008900001837983 */ /* 0x000ea20000100800 */
[----:B------:R-:W-:-:S03]  /*9880*/  IADD3 R4, P2, R2, R124, RZ ;  /* 0x0000007c02047210 */ /* 0x000fc60007f5e0ff */
[----:B------:R-:W2:Y:S01]  /*9890*/  LDL R124, [R1+0x894] ;  /* 0x00089400017c7983 */ /* 0x000ea20000100800 */
[----:B------:R-:W-:-:S03]  /*98a0*/  IMAD.X R7, R0, 0x1, R135, P3 ;  /* 0x0000000100077824 */ /* 0x000fc600018e0687 */
[----:B------:R0:W2:Y:S01]  /*98b0*/  @P0 LDG.E.U8 R232, desc[UR32][R8.64] ;  /* 0x0000002008e80981 */ /* 0x0000a2000c1e1100 */
[----:B------:R-:W-:-:S03]  /*98c0*/  IMAD.X R5, R0, 0x1, R113, P2 ;  /* 0x0000000100057824 */ /* 0x000fc600010e0671 */
[----:B------:R-:W2:Y:S04]  /*98d0*/  LDL R113, [R1+0x88c] ;  /* 0x00088c0001717983 */ /* 0x000ea80000100800 */
[----:B------:R-:W2:Y:S01]  /*98e0*/  @P0 LDG.E.U8 R57, desc[UR32][R6.64] ;  /* 0x0000002006390981 */ /* 0x000ea2000c1e1100 */
[----:B0-----:R-:W-:-:S03]  /*98f0*/  IADD3 R8, P3, R2, R133, RZ ;  /* 0x0000008502087210 */ /* 0x001fc60007f7e0ff */
        /* <DEDUP_REMOVED lines=27> */
[----:B------:R-:W-:-:S03]  /*9ab0*/  IMAD.X R7, R0, 0x1, R113, P1 ;  /* 0x0000000100077824 */ /* 0x000fc600008e0671 */
[----:B------:R-:W2:Y:S04]  /*9ac0*/  LDL R113, [R1+0x8bc] ;  /* 0x0008bc0001717983 */ /* 0x000ea80000100800 */
[----:B------:R0:W2:Y:S01]  /*9ad0*/  @P0 LDG.E.U8 R112, desc[UR32][R6.64] ;  /* 0x0000002006700981 */ /* 0x0000a2000c1e1100 */
[----:B------:R-:W-:-:S03]  /*9ae0*/  IADD3 R8, P2, R2, R133, RZ ;  /* 0x0000008502087210 */ /* 0x000fc60007f5e0ff */
[----:B------:R-:W2:Y:S01]  /*9af0*/  LDL R133, [R1+0x8a4] ;  /* 0x0008a40001857983 */ /* 0x000ea20000100800 */
[----:B0-----:R-:W-:-:S03]  /*9b00*/  IADD3 R6, P3, R2, R130, RZ ;  /* 0x0000008202067210 */ /* 0x001fc60007f7e0ff */
[----:B------:R-:W2:Y:S01]  /*9b10*/  LDL R130, [R1+0x8d0] ;  /* 0x0008d00001827983 */ /* 0x000ea20000100800 */
[----:B------:R-:W-:Y:S01]  /*9b20*/  PRMT R94, RZ, 0x7610, R94 ;  /* 0x00007610ff5e7816 */ /* 0x000fe2000000005e */
[----:B------:R-:W-:Y:S02]  /*9b30*/  IMAD.X R9, R0, 0x1, R132, P2 ;  /* 0x0000000100097824 */ /* 0x000fe400010e0684 */
        /* <DEDUP_REMOVED lines=25> */
[----:B------:R-:W2:Y:S04]  /*9cd0*/  LDL R124, [R1+0x8f8] ;  /* 0x0008f800017c7983 */ /* 0x000ea80000100800 */
[----:B------:R-:W2:Y:S01]  /*9ce0*/  @P1 LDG.E.U8 R119, desc[UR32][R8.64] ;  /* 0x0000002008771981 */ /* 0x000ea2000c1e1100 */
[----:B------:R-:W-:-:S03]  /*9cf0*/  IMAD.X R7, R0, 0x1, R113, P2 ;  /* 0x0000000100077824 */ /* 0x000fc600010e0671 */
[----:B------:R-:W2:Y:S04]  /*9d00*/  LDL R113, [R1+0x8f0] ;  /* 0x0008f00001717983 */ /* 0x000ea80000100800 */
[----:B------:R0:W2:Y:S01]  /*9d10*/  @P1 LDG.E.U8 R58, desc[UR32][R6.64] ;  /* 0x00000020063a1981 */ /* 0x0000a2000c1e1100 */
[----:B------:R-:W-:-:S03]  /*9d20*/  IMAD.X R5, R0, 0x1, R133, P0 ;  /* 0x0000000100057824 */ /* 0x000fc600000e0685 */
[----:B------:R-:W2:Y:S04]  /*9d30*/  LDL R133, [R1+0x8f4] ;  /* 0x0008f40001857983 */ /* 0x000ea80000100800 */
[----:B------:R1:W2:Y:S01]  /*9d40*/  @P1 LDG.E.U8 R229, desc[UR32][R4.64] ;  /* 0x0000002004e51981 */ /* 0x0002a2000c1e1100 */
[----:B0-----:R-:W-:-:S03]  /*9d50*/  IADD3 R6, P1, R2, R130, RZ ;  /* 0x0000008202067210 */ /* 0x001fc60007f3e0ff */
[----:B------:R-:W2:Y:S01]  /*9d60*/  LDL R130, [R1+0x8e8] ;  /* 0x0008e80001827983 */ /* 0x000ea20000100800 */
[----:B-1----:R-:W-:-:S03]  /*9d70*/  IADD3 R4, P2, R2, R132, RZ ;  /* 0x0000008402047210 */ /* 0x002fc60007f5e0ff */
[----:B------:R-:W2:Y:S02]  /*9d80*/  LDL R132, [R1+0x8ec] ;  /* 0x0008ec0001847983 */ /* 0x000ea40000100800 */
[----:B---3--:R-:W-:Y:S02]  /*9d90*/  IMAD.X R5, R0, 0x1, R129, P2 ;  /* 0x0000000100057824 */ /* 0x008fe400010e0681 */
[----:B------:R-:W3:Y:S01]  /*9da0*/  LDL R129, [R1+0x900] ;  /* 0x0009000001817983 */ /* 0x000ee20000100800 */
[----:B------:R-:W-:Y:S02]  /*9db0*/  ISETP.GT.AND P0, PT, R3, 0x9, PT ;  /* 0x000000090300780c */ /* 0x000fe40003f04270 */
[----:B------:R-:W-:Y:S02]  /*9dc0*/  PRMT R109, RZ, 0x7610, R109 ;  /* 0x00007610ff6d7816 */ /* 0x000fe4000000006d */
[----:B------:R-:W-:Y:S02]  /*9dd0*/  PRMT R103, RZ, 0x7610, R103 ;  /* 0x00007610ff677816 */ /* 0x000fe40000000067 */
[----:B------:R-:W-:-:S02]  /*9de0*/  PRMT R228, RZ, 0x7610, R228 ;  /* 0x00007610ffe47816 */ /* 0x000fc400000000e4 */
[----:B------:R-:W-:-:S05]  /*9df0*/  PRMT R55, RZ, 0x7610, R55 ;  /* 0x00007610ff377816 */ /* 0x000fca0000000037 */
[----:B------:R-:W3:Y:S01]  /*9e00*/  @P0 LDG.E.U8 R103, desc[UR32][R4.64] ;  /* 0x0000002004670981 */ /* 0x000ee2000c1e1100 */
        /* <DEDUP_REMOVED lines=14> */
[----:B------:R0:W2:Y:S04]  /*9ef0*/  @P0 LDG.E.U8 R228, desc[UR32][R8.64] ;  /* 0x0000002008e40981 */ /* 0x0000a8000c1e1100 */
[----:B------:R-:W2:Y:S04]  /*9f00*/  @P0 LDG.E.U8 R55, desc[UR32][R6.64] ;  /* 0x0000002006370981 */ /* 0x000ea8000c1e1100 */
[----:B------:R-:W2:Y:S01]  /*9f10*/  LDL R135, [R1+0x91c] ;  /* 0x00091c0001877983 */ /* 0x000ea20000100800 */
[----:B0-----:R-:W-:Y:S01]  /*9f20*/  IADD3 R8, P3, R2, R113, RZ ;  /* 0x0000007102087210 */ /* 0x001fe20007f7e0ff */
[----:B------:R-:W-:-:S02]  /*9f30*/  IMAD.X R5, R0, 0x1, R133, P2 ;  /* 0x0000000100057824 */ /* 0x000fc400010e0685 */
[----:B------:R-:W2:Y:S04]  /*9f40*/  LDL R113, [R1+0x908] ;  /* 0x0009080001717983 */ /* 0x000ea80000100800 */
[----:B------:R-:W2:Y:S04]  /*9f50*/  LDL R133, [R1+0x90c] ;  /* 0x00090c0001857983 */ /* 0x000ea80000100800 */
[----:B------:R0:W2:Y:S02]  /*9f60*/  @P1 LDG.E.U8 R102, desc[UR32][R4.64] ;  /* 0x0000002004661981 */ /* 0x0000a4000c1e1100 */
[----:B0-----:R-:W-:-:S02]  /*9f70*/  IADD3 R4, P0, R2, R130, RZ ;  /* 0x0000008202047210 */ /* 0x001fc40007f1e0ff */
        /* <DEDUP_REMOVED lines=51> */
[----:B------:R0:W2:Y:S02]  /*a2b0*/  @P1 LDG.E.U8 R101, desc[UR32][R4.64] ;  /* 0x0000002004651981 */ /* 0x0000a4000c1e1100 */
[C---:B0-----:R-:W-:Y:S02]  /*a2c0*/  IADD3 R4, P0, R2.reuse, R131, RZ ;  /* 0x0000008302047210 */ /* 0x041fe40007f1e0ff */
[----:B------:R-:W2:Y:S01]  /*a2d0*/  LDL R131, [R1+0x960] ;  /* 0x0009600001837983 */ /* 0x000ea20000100800 */
[----:B------:R-:W-:-:S03]  /*a2e0*/  IADD3 R6, P2, R2, R124, RZ ;  /* 0x0000007c02067210 */ /* 0x000fc60007f5e0ff */
[----:B------:R-:W2:Y:S01]  /*a2f0*/  LDL R124, [R1+0x978] ;  /* 0x00097800017c7983 */ /* 0x000ea20000100800 */
[----:B------:R-:W-:-:S03]  /*a300*/  IMAD.X R9, R0, 0x1, R134, P3 ;  /* 0x0000000100097824 */ /* 0x000fc600018e0686 */
[----:B------:R-:W2:Y:S04]  /*a310*/  LDL R134, [R1+0x970] ;  /* 0x0009700001867983 */ /* 0x000ea80000100800 */
[----:B------:R-:W2:Y:S01]  /*a320*/  @P1 LDG.E.U8 R117, desc[UR32][R8.64] ;  /* 0x0000002008751981 */ /* 0x000ea2000c1e1100 */
[----:B------:R-:W-:-:S03]  /*a330*/  IMAD.X R5, R0, 0x1, R113, P0 ;  /* 0x0000000100057824 */ /* 0x000fc600000e0671 */
[----:B------:R-:W2:Y:S01]  /*a340*/  LDL R113, [R1+0x95c] ;  /* 0x00095c0001717983 */ /* 0x000ea20000100800 */
[----:B------:R-:W-:-:S03]  /*a350*/  IMAD.X R7, R0, 0x1, R133, P2 ;  /* 0x0000000100077824 */ /* 0x000fc600010e0685 */
[----:B------:R-:W2:Y:S04]  /*a360*/  LDL R133, [R1+0x974] ;  /* 0x0009740001857983 */ /* 0x000ea80000100800 */
[----:B------:R-:W2:Y:S04]  /*a370*/  @P1 LDG.E.U8 R225, desc[UR32][R4.64] ;  /* 0x0000002004e11981 */ /* 0x000ea8000c1e1100 */
[----:B------:R0:W2:Y:S02]  /*a380*/  @P1 LDG.E.U8 R56, desc[UR32][R6.64] ;  /* 0x0000002006381981 */ /* 0x0000a4000c1e1100 */
[----:B0-----:R-:W-:-:S02]  /*a390*/  IADD3 R6, P1, R2, R130, RZ ;  /* 0x0000008202067210 */ /* 0x001fc40007f3e0ff */
[----:B------:R-:W2:Y:S01]  /*a3a0*/  LDL R130, [R1+0x968] ;  /* 0x0009680001827983 */ /* 0x000ea20000100800 */
[----:B------:R-:W-:Y:S02]  /*a3b0*/  IADD3 R4, P2, R2, R132, RZ ;  /* 0x0000008402047210 */ /* 0x000fe40007f5e0ff */
[----:B------:R-:W-:Y:S01]  /*a3c0*/  ISETP.GT.AND P0, PT, R3, 0xd, PT ;  /* 0x0000000d0300780c */ /* 0x000fe20003f04270 */
[----:B------:R-:W2:Y:S02]  /*a3d0*/  LDL R132, [R1+0x96c] ;  /* 0x00096c0001847983 */ /* 0x000ea40000100800 */
[----:B---3--:R-:W-:Y:S02]  /*a3e0*/  IMAD.X R5, R0, 0x1, R129, P2 ;  /* 0x0000000100057824 */ /* 0x008fe400010e0681 */
[----:B------:R-:W3:Y:S01]  /*a3f0*/  LDL R129, [R1+0x980] ;  /* 0x0009800001817983 */ /* 0x000ee20000100800 */
[----:B------:R-:W-:Y:S02]  /*a400*/  PRMT R116, RZ, 0x7610, R116 ;  /* 0x00007610ff747816 */ /* 0x000fe40000000074 */
[----:B------:R-:W-:-:S02]  /*a410*/  PRMT R100, RZ, 0x7610, R100 ;  /* 0x00007610ff647816 */ /* 0x000fc40000000064 */
[----:B------:R-:W-:-:S04]  /*a420*/  PRMT R224, RZ, 0x7610, R224 ;  /* 0x00007610ffe07816 */ /* 0x000fc800000000e0 */
        /* <DEDUP_REMOVED lines=10> */
[----:B------:R-:W2:Y:S04]  /*a4d0*/  LDL R135, [R1+0x990] ;  /* 0x0009900001877983 */ /* 0x000ea80000100800 */
[----:B------:R1:W2:Y:S01]  /*a4e0*/  @P0 LDG.E.U8 R224, desc[UR32][R8.64] ;  /* 0x0000002008e00981 */ /* 0x0002a2000c1e1100 */
[----:B0-----:R-:W-:-:S03]  /*a4f0*/  IADD3 R6, P3, R2, R131, RZ ;  /* 0x0000008302067210 */ /* 0x001fc60007f7e0ff */
[----:B------:R-:W2:Y:S01]  /*a500*/  LDL R131, [R1+0x998] ;  /* 0x0009980001837983 */ /* 0x000ea20000100800 */
[----:B------:R-:W-:-:S03]  /*a510*/  IADD3 R4, P2, R2, R124, RZ ;  /* 0x0000007c02047210 */ /* 0x000fc60007f5e0ff */
[----:B------:R-:W2:Y:S01]  /*a520*/  LDL R124, [R1+0x994] ;  /* 0x00099400017c7983 */ /* 0x000ea20000100800 */
[----:B------:R-:W-:Y:S01]  /*a530*/  IMAD.X R7, R0, 0x1, R113, P3 ;  /* 0x0000000100077824 */ /* 0x000fe200018e0671 */
[----:B-1----:R-:W-:Y:S02]  /*a540*/  IADD3 R8, P3, R2, R134, RZ ;  /* 0x0000008602087210 */ /* 0x002fe40007f7e0ff */
[----:B------:R-:W2:Y:S01]  /*a550*/  LDL R113, [R1+0x988] ;  /* 0x0009880001717983 */ /* 0x000ea20000100800 */
[----:B------:R-:W-:-:S03]  /*a560*/  IMAD.X R5, R0, 0x1, R133, P2 ;  /* 0x0000000100057824 */ /* 0x000fc600010e0685 */
[----:B------:R-:W2:Y:S04]  /*a570*/  LDL R134, [R1+0x98c] ;  /* 0x00098c0001867983 */ /* 0x000ea80000100800 */
[----:B------:R-:W2:Y:S04]  /*a580*/  @P0 LDG.E.U8 R53, desc[UR32][R6.64] ;  /* 0x0000002006350981 */ /* 0x000ea8000c1e1100 */
[----:B------:R0:W2:Y:S04]  /*a590*/  @P1 LDG.E.U8 R99, desc[UR32][R4.64] ;  /* 0x0000002004631981 */ /* 0x0000a8000c1e1100 */
[----:B------:R-:W2:Y:S01]  /*a5a0*/  LDL R133, [R1+0x984] ;  /* 0x0009840001857983 */ /* 0x000ea20000100800 */
[----:B0-----:R-:W-:-:S03]  /*a5b0*/  IADD3 R4, P0, R2, R130, RZ ;  /* 0x0000008202047210 */ /* 0x001fc60007f1e0ff */
[----:B------:R-:W2:Y:S01]  /*a5c0*/  LDL R130, [R1+0x9a0] ;  /* 0x0009a00001827983 */ /* 0x000ea20000100800 */
[----:B---3--:R-:W-:-:S03]  /*a5d0*/  IADD3 R6, P2, R2, R129, RZ ;  /* 0x0000008102067210 */ /* 0x008fc60007f5e0ff */
[----:B------:R-:W3:Y:S01]  /*a5e0*/  LDL R129, [R1+0x9b8] ;  /* 0x0009b80001817983 */ /* 0x000ee20000100800 */
[----:B------:R-:W-:Y:S01]  /*a5f0*/  PRMT R223, RZ, 0x7610, R223 ;  /* 0x00007610ffdf7816 */ /* 0x000fe200000000df */
[----:B------:R-:W-:Y:S02]  /*a600*/  IMAD.X R9, R0, 0x1, R132, P3 ;  /* 0x0000000100097824 */ /* 0x000fe400018e0684 */
[----:B------:R-:W3:Y:S01]  /*a610*/  LDL R132, [R1+0x9b4] ;  /* 0x0009b40001847983 */ /* 0x000ee20000100800 */
[----:B------:R-:W-:Y:S02]  /*a620*/  PRMT R115, RZ, 0x7610, R115 ;  /* 0x00007610ff737816 */ /* 0x000fe40000000073 */
[----:B------:R-:W-:-:S04]  /*a630*/  PRMT R85, RZ, 0x7610, R85 ;  /* 0x00007610ff557816 */ /* 0x000fc80000000055 */
[----:B------:R-:W3:Y:S01]  /*a640*/  @P1 LDG.E.U8 R115, desc[UR32][R8.64] ;  /* 0x0000002008731981 */ /* 0x000ee2000c1e1100 */
[----:B------:R-:W-:Y:S01]  /*a650*/  PRMT R114, RZ, 0x7610, R114 ;  /* 0x00007610ff727816 */ /* 0x000fe20000000072 */
[C---:B----4-:R-:W-:Y:S02]  /*a660*/  IMAD.X R5, R0.reuse, 0x1, R128, P0 ;  /* 0x0000000100057824 */ /* 0x050fe400000e0680 */
[----:B------:R-:W4:Y:S01]  /*a670*/  LDL R128, [R1+0x99c] ;  /* 0x00099c0001807983 */ /* 0x000f220000100800 */
[----:B--2---:R-:W-:-:S03]  /*a680*/  IMAD.X R7, R0, 0x1, R127, P2 ;  /* 0x0000000100077824 */ /* 0x004fc600010e067f */
[----:B------:R-:W2:Y:S04]  /*a690*/  LDL R127, [R1+0x9b0] ;  /* 0x0009b000017f7983 */ /* 0x000ea80000100800 */
[----:B------:R0:W2:Y:S01]  /*a6a0*/  @P1 LDG.E.U8 R223, desc[UR32][R4.64] ;  /* 0x0000002004df1981 */ /* 0x0000a2000c1e1100 */
[----:B------:R-:W-:-:S03]  /*a6b0*/  ISETP.GT.AND P0, PT, R3, 0xf, PT ;  /* 0x0000000f0300780c */ /* 0x000fc60003f04270 */
[----:B------:R1:W2:Y:S01]  /*a6c0*/  @P1 LDG.E.U8 R85, desc[UR32][R6.64] ;  /* 0x0000002006551981 */ /* 0x0002a2000c1e1100 */
[----:B0-----:R-:W-:-:S03]  /*a6d0*/  IADD3 R4, P2, R2, R131, RZ ;  /* 0x0000008302047210 */ /* 0x001fc60007f5e0ff */
[----:B------:R-:W2:Y:S01]  /*a6e0*/  LDL R131, [R1+0x9ac] ;  /* 0x0009ac0001837983 */ /* 0x000ea20000100800 */
[----:B-1----:R-:W-:Y:S01]  /*a6f0*/  IADD3 R6, P1, R2, R135, RZ ;  /* 0x0000008702067210 */ /* 0x002fe20007f3e0ff */
[----:B------:R-:W-:Y:S02]  /*a700*/  IMAD.X R5, R0, 0x1, R124, P2 ;  /* 0x0000000100057824 */ /* 0x000fe400010e067c */
[----:B------:R-:W2:Y:S04]  /*a710*/  LDL R135, [R1+0x9c0] ;  /* 0x0009c00001877983 */ /* 0x000ea80000100800 */
        /* <DEDUP_REMOVED lines=10> */
[----:B------:R-:W2:Y:S04]  /*a7c0*/  LDL R133, [R1+0x9d0] ;  /* 0x0009d00001857983 */ /* 0x000ea80000100800 */
[----:B------:R3:W2:Y:S01]  /*a7d0*/  @P0 LDG.E.U8 R98, desc[UR32][R4.64] ;  /* 0x0000002004620981 */ /* 0x0006a2000c1e1100 */
[----:B------:R-:W-:-:S06]  /*a7e0*/  PRMT R10, RZ, 0x7610, R10 ;  /* 0x00007610ff0a7816 */ /* 0x000fcc000000000a */
[----:B------:R2:W2:Y:S01]  /*a7f0*/  @P0 LDG.E.U8 R10, desc[UR32][R8.64] ;  /* 0x00000020080a0981 */ /* 0x0004a2000c1e1100 */
[----:B---3--:R-:W-:-:S03]  /*a800*/  IADD3 R4, P2, R2, R129, RZ ;  /* 0x0000008102047210 */ /* 0x008fc60007f5e0ff */
[----:B------:R-:W3:Y:S01]  /*a810*/  LDL R129, [R1+0x9d4] ;  /* 0x0009d40001817983 */ /* 0x000ee20000100800 */
[----:B------:R-:W-:Y:S01]  /*a820*/  ISETP.GT.AND P1, PT, R3, 0x10, PT ;  /* 0x000000100300780c */ /* 0x000fe20003f24270 */
[----:B------:R-:W-:Y:S02]  /*a830*/  IMAD.X R5, R0, 0x1, R132, P2 ;  /* 0x0000000100057824 */ /* 0x000fe400010e0684 */
[----:B------:R-:W3:Y:S01]  /*a840*/  LDL R132, [R1+0x9c4] ;  /* 0x0009c40001847983 */ /* 0x000ee20000100800 */
[----:B------:R-:W-:Y:S02]  /*a850*/  PRMT R84, RZ, 0x7610, R84 ;  /* 0x00007610ff547816 */ /* 0x000fe40000000054 */
[----:B------:R-:W-:-:S07]  /*a860*/  PRMT R54, RZ, 0x7610, R54 ;  /* 0x00007610ff367816 */ /* 0x000fce0000000036 */
[----:B------:R-:W3:Y:S01]  /*a870*/  @P1 LDG.E.U8 R54, desc[UR32][R4.64] ;  /* 0x0000002004361981 */ /* 0x000ee2000c1e1100 */
[----:B------:R-:W-:Y:S01]  /*a880*/  PRMT R82, RZ, 0x7610, R82 ;  /* 0x00007610ff527816 */ /* 0x000fe20000000052 */
[----:B----4-:R-:W-:Y:S02]  /*a890*/  IMAD.X R7, R0, 0x1, R128, P3 ;  /* 0x0000000100077824 */ /* 0x010fe400018e0680 */
[----:B------:R-:W4:Y:S01]  /*a8a0*/  LDL R128, [R1+0x9c8] ;  /* 0x0009c80001807983 */ /* 0x000f220000100800 */
[----:B--2---:R-:W-:-:S03]  /*a8b0*/  IADD3 R8, P3, R2, R127, RZ ;  /* 0x0000007f02087210 */ /* 0x004fc60007f7e0ff */
[----:B------:R-:W2:Y:S04]  /*a8c0*/  LDL R127, [R1+0x9cc] ;  /* 0x0009cc00017f7983 */ /* 0x000ea80000100800 */
[----:B------:R0:W2:Y:S01]  /*a8d0*/  @P0 LDG.E.U8 R84, desc[UR32][R6.64] ;  /* 0x0000002006540981 */ /* 0x0000a2000c1e1100 */
[----:B------:R-:W-:-:S03]  /*a8e0*/  IMAD.X R9, R0, 0x1, R131, P3 ;  /* 0x0000000100097824 */ /* 0x000fc600018e0683 */
[----:B------:R-:W2:Y:S01]  /*a8f0*/  LDL R131, [R1+0x9e0] ;  /* 0x0009e00001837983 */ /* 0x000ea20000100800 */
[C---:B0-----:R-:W-:Y:S02]  /*a900*/  IADD3 R6, P2, R2.reuse, R135, RZ ;  /* 0x0000008702067210 */ /* 0x041fe40007f5e0ff */
[----:B------:R-:W-:Y:S01]  /*a910*/  PRMT R83, RZ, 0x7610, R83 ;  /* 0x00007610ff537816 */ /* 0x000fe20000000053 */
[----:B------:R-:W2:Y:S01]  /*a920*/  LDL R135, [R1+0x9f4] ;  /* 0x0009f40001877983 */ /* 0x000ea20000100800 */
[----:B------:R-:W-:-:S03]  /*a930*/  IADD3 R4, P0, R2, R124, RZ ;  /* 0x0000007c02047210 */ /* 0x000fc60007f1e0ff */
[----:B------:R-:W2:Y:S01]  /*a940*/  LDL R124, [R1+0x9dc] ;  /* 0x0009dc00017c7983 */ /* 0x000ea20000100800 */
[----:B------:R-:W-:-:S03]  /*a950*/  PRMT R81, RZ, 0x7610, R81 ;  /* 0x00007610ff517816 */ /* 0x000fc60000000051 */
[----:B------:R-:W2:Y:S01]  /*a960*/  @P1 LDG.E.U8 R83, desc[UR32][R8.64] ;  /* 0x0000002008531981 */ /* 0x000ea2000c1e1100 */
[----:B------:R-:W-:-:S03]  /*a970*/  IMAD.X R5, R0, 0x1, R113, P0 ;  /* 0x0000000100057824 */ /* 0x000fc600000e0671 */
[----:B------:R-:W2:Y:S01]  /*a980*/  LDL R113, [R1+0x9f8] ;  /* 0x0009f80001717983 */ /* 0x000ea20000100800 */
[----:B------:R-:W-:-:S03]  /*a990*/  IMAD.X R7, R0, 0x1, R134, P2 ;  /* 0x0000000100077824 */ /* 0x000fc600010e0686 */
[----:B------:R-:W2:Y:S04]  /*a9a0*/  LDL R134, [R1+0x9f0] ;  /* 0x0009f00001867983 */ /* 0x000ea80000100800 */
[----:B------:R0:W2:Y:S04]  /*a9b0*/  @P1 LDG.E.U8 R82, desc[UR32][R4.64] ;  /* 0x0000002004521981 */ /* 0x0000a8000c1e1100 */
[----:B------:R1:W2:Y:S01]  /*a9c0*/  @P1 LDG.E.U8 R81, desc[UR32][R6.64] ;  /* 0x0000002006511981 */ /* 0x0002a2000c1e1100 */
[----:B0-----:R-:W-:-:S03]  /*a9d0*/  IADD3 R4, P2, R2, R130, RZ ;  /* 0x0000008202047210 */ /* 0x001fc60007f5e0ff */
[----:B------:R-:W2:Y:S01]  /*a9e0*/  LDL R130, [R1+0x9ec] ;  /* 0x0009ec0001827983 */ /* 0x000ea20000100800 */
[----:B-1----:R-:W-:-:S03]  /*a9f0*/  IADD3 R6, P1, R2, R133, RZ ;  /* 0x0000008502067210 */ /* 0x002fc60007f3e0ff */
[----:B------:R-:W2:Y:S01]  /*aa00*/  LDL R133, [R1+0x9e8] ;  /* 0x0009e80001857983 */ /* 0x000ea20000100800 */
[----:B---3--:R-:W-:-:S03]  /*aa10*/  IMAD.X R5, R0, 0x1, R129, P2 ;  /* 0x0000000100057824 */ /* 0x008fc600010e0681 */
[----:B------:R-:W3:Y:S01]  /*aa20*/  LDL R129, [R1+0x9e4] ;  /* 0x0009e40001817983 */ /* 0x000ee20000100800 */
[----:B------:R-:W-:Y:S02]  /*aa30*/  ISETP.GT.AND P0, PT, R3, 0x11, PT ;  /* 0x000000110300780c */ /* 0x000fe40003f04270 */
[----:B------:R-:W-:Y:S02]  /*aa40*/  PRMT R52, RZ, 0x7610, R52 ;  /* 0x00007610ff347816 */ /* 0x000fe40000000034 */
[----:B------:R-:W-:Y:S02]  /*aa50*/  PRMT R50, RZ, 0x7610, R50 ;  /* 0x00007610ff327816 */ /* 0x000fe40000000032 */
[----:B------:R-:W-:-:S07]  /*aa60*/  PRMT R48, RZ, 0x7610, R48 ;  /* 0x00007610ff307816 */ /* 0x000fce0000000030 */
[----:B------:R0:W3:Y:S01]  /*aa70*/  @P0 LDG.E.U8 R52, desc[UR32][R4.64] ;  /* 0x0000002004340981 */ /* 0x0000e2000c1e1100 */
[----:B------:R-:W-:Y:S02]  /*aa80*/  PRMT R80, RZ, 0x7610, R80 ;  /* 0x00007610ff507816 */ /* 0x000fe40000000050 */
[----:B----4-:R-:W-:Y:S02]  /*aa90*/  IADD3 R8, P2, R2, R128, RZ ;  /* 0x0000008002087210 */ /* 0x010fe40007f5e0ff */
[----:B------:R-:W4:Y:S01]  /*aaa0*/  LDL R128, [R1+0xa00] ;  /* 0x000a000001807983 */ /* 0x000f220000100800 */
[----:B--2---:R-:W-:-:S03]  /*aab0*/  IMAD.X R7, R0, 0x1, R127, P1 ;  /* 0x0000000100077824 */ /* 0x004fc600008e067f */
[----:B------:R-:W2:Y:S01]  /*aac0*/  LDL R127, [R1+0x9fc] ;  /* 0x0009fc00017f7983 */ /* 0x000ea20000100800 */
[----:B------:R-:W-:-:S03]  /*aad0*/  IMAD.X R9, R0, 0x1, R132, P2 ;  /* 0x0000000100097824 */ /* 0x000fc600010e0684 */
[----:B------:R-:W2:Y:S04]  /*aae0*/  LDL R132, [R1+0xa18] ;  /* 0x000a180001847983 */ /* 0x000ea80000100800 */
[----:B------:R1:W2:Y:S04]  /*aaf0*/  @P0 LDG.E.U8 R50, desc[UR32][R6.64] ;  /* 0x0000002006320981 */ /* 0x0002a8000c1e1100 */
[----:B------:R-:W2:Y:S01]  /*ab00*/  @P0 LDG.E.U8 R48, desc[UR32][R8.64] ;  /* 0x0000002008300981 */ /* 0x000ea2000c1e1100 */
[----:B0-----:R-:W-:-:S03]  /*ab10*/  IADD3 R4, P1, R2, R131, RZ ;  /* 0x0000008302047210 */ /* 0x001fc60007f3e0ff */
[----:B------:R-:W2:Y:S04]  /*ab20*/  LDL R131, [R1+0xa14] ;  /* 0x000a140001837983 */ /* 0x000ea80000100800 */
[----:B------:R-:W2:Y:S01]  /*ab30*/  LDL R9, [R1+0xa04] ;  /* 0x000a040001097983 */ /* 0x000ea20000100800 */
[----:B------:R-:W-:-:S03]  /*ab40*/  IMAD.X R5, R0, 0x1, R124, P1 ;  /* 0x0000000100057824 */ /* 0x000fc600008e067c */
[----:B------:R-:W2:Y:S04]  /*ab50*/  LDL R8, [R1+0xa20] ;  /* 0x000a200001087983 */ /* 0x000ea80000100800 */
[----:B------:R-:W2:Y:S04]  /*ab60*/  LDL R124, [R1+0xa10] ;  /* 0x000a1000017c7983 */ /* 0x000ea80000100800 */
[----:B------:R0:W2:Y:S01]  /*ab70*/  @P0 LDG.E.U8 R80, desc[UR32][R4.64] ;  /* 0x0000002004500981 */ /* 0x0000a2000c1e1100 */
[----:B-1----:R-:W-:-:S03]  /*ab80*/  IADD3 R6, P1, R2, R113, RZ ;  /* 0x0000007102067210 */ /* 0x002fc60007f3e0ff */
[----:B------:R-:W2:Y:S01]  /*ab90*/  LDL R113, [R1+0xa0c] ;  /* 0x000a0c0001717983 */ /* 0x000ea20000100800 */
[----:B0-----:R-:W-:Y:S02]  /*aba0*/  IADD3 R4, P0, R2, R134, RZ ;  /* 0x0000008602047210 */ /* 0x001fe40007f1e0ff */
[----:B------:R-:W-:Y:S01]  /*abb0*/  ISETP.GT.AND P2, PT, R3, 0x12, PT ;  /* 0x000000120300780c */ /* 0x000fe20003f44270 */
[C---:B------:R-:W-:Y:S01]  /*abc0*/  IMAD.X R7, R0.reuse, 0x1, R135, P1 ;  /* 0x0000000100077824 */ /* 0x040fe200008e0687 */
[----:B------:R-:W-:Y:S01]  /*abd0*/  PRMT R79, RZ, 0x7610, R79 ;  /* 0x00007610ff4f7816 */ /* 0x000fe2000000004f */
[----:B------:R-:W2:Y:S01]  /*abe0*/  LDL R135, [R1+0xb5c] ;  /* 0x000b5c0001877983 */ /* 0x000ea20000100800 */
[----:B------:R-:W-:Y:S02]  /*abf0*/  PRMT R78, RZ, 0x7610, R78 ;  /* 0x00007610ff4e7816 */ /* 0x000fe4000000004e */
[----:B------:R-:W-:Y:S01]  /*ac00*/  PRMT R77, RZ, 0x7610, R77 ;  /* 0x00007610ff4d7816 */ /* 0x000fe2000000004d */
[----:B------:R-:W2:Y:S06]  /*ac10*/  LDL R134, [R1+0xb78] ;  /* 0x000b780001867983 */ /* 0x000eac0000100800 */
[----:B------:R-:W2:Y:S01]  /*ac20*/  @P2 LDG.E.U8 R79, desc[UR32][R6.64] ;  /* 0x00000020064f2981 */ /* 0x000ea2000c1e1100 */
[----:B------:R-:W-:-:S03]  /*ac30*/  IMAD.X R5, R0, 0x1, R130, P0 ;  /* 0x0000000100057824 */ /* 0x000fc600000e0682 */
[----:B------:R-:W2:Y:S04]  /*ac40*/  LDL R130, [R1+0xa08] ;  /* 0x000a080001827983 */ /* 0x000ea80000100800 */
[----:B------:R0:W2:Y:S04]  /*ac50*/  @P2 LDG.E.U8 R78, desc[UR32][R4.64] ;  /* 0x00000020044e2981 */ /* 0x0000a8000c1e1100 */
[----:B------:R-:W2:Y:S04]  /*ac60*/  LDL R7, [R1+0xa1c] ;  /* 0x000a1c0001077983 */ /* 0x000ea80000100800 */
[----:B------:R-:W2:Y:S01]  /*ac70*/  LDL R6, [R1+0xa2c] ;  /* 0x000a2c0001067983 */ /* 0x000ea20000100800 */
[----:B0-----:R-:W-:-:S02]  /*ac80*/  IADD3 R4, P0, R2, R133, RZ ;  /* 0x0000008502047210 */ /* 0x001fc40007f1e0ff */
[----:B------:R-:W-:Y:S01]  /*ac90*/  PRMT R76, RZ, 0x7610, R76 ;  /* 0x00007610ff4c7816 */ /* 0x000fe2000000004c */
[----:B------:R-:W2:Y:S02]  /*aca0*/  LDL R133, [R1+0xb74] ;  /* 0x000b740001857983 */ /* 0x000ea40000100800 */
[----:B---3--:R-:W-:Y:S02]  /*acb0*/  IMAD.X R5, R0, 0x1, R129, P0 ;  /* 0x0000000100057824 */ /* 0x008fe400000e0681 */
[----:B------:R-:W3:Y:S04]  /*acc0*/  LDL R129, [R1+0xa38] ;  /* 0x000a380001817983 */ /* 0x000ee80000100800 */
[----:B------:R4:W3:Y:S01]  /*acd0*/  @P2 LDG.E.U8 R77, desc[UR32][R4.64] ;  /* 0x00000020044d2981 */ /* 0x0008e2000c1e1100 */
[----:B------:R-:W-:-:S02]  /*ace0*/  ISETP.GT.AND P1, PT, R3, 0x13, PT ;  /* 0x000000130300780c */ /* 0x000fc40003f24270 */
[----:B------:R-:W-:Y:S02]  /*acf0*/  PRMT R46, RZ, 0x7610, R46 ;  /* 0x00007610ff2e7816 */ /* 0x000fe4000000002e */
[----:B------:R-:W-:Y:S02]  /*ad00*/  PRMT R51, RZ, 0x7610, R51 ;  /* 0x00007610ff337816 */ /* 0x000fe40000000033 */
[----:B------:R-:W-:Y:S02]  /*ad10*/  PRMT R49, RZ, 0x7610, R49 ;  /* 0x00007610ff317816 */ /* 0x000fe40000000031 */
[----:B----4-:R-:W-:Y:S02]  /*ad20*/  IADD3 R4, P0, R2, R128, RZ ;  /* 0x0000008002047210 */ /* 0x010fe40007f1e0ff */
[----:B------:R-:W4:Y:S03]  /*ad30*/  LDL R128, [R1+0xa34] ;  /* 0x000a340001807983 */ /* 0x000f260000100800 */
[----:B--2---:R-:W-:-:S02]  /*ad40*/  IMAD.X R5, R0, 0x1, R127, P0 ;  /* 0x0000000100057824 */ /* 0x004fc400000e067f */
[----:B------:R-:W2:Y:S04]  /*ad50*/  LDL R127, [R1+0xa30] ;  /* 0x000a3000017f7983 */ /* 0x000ea80000100800 */
[----:B------:R0:W2:Y:S02]  /*ad60*/  @P2 LDG.E.U8 R76, desc[UR32][R4.64] ;  /* 0x00000020044c2981 */ /* 0x0000a4000c1e1100 */
[----:B0-----:R-:W-:Y:S02]  /*ad70*/  IADD3 R4, P0, R2, R132, RZ ;  /* 0x0000008402047210 */ /* 0x001fe40007f1e0ff */
[----:B------:R-:W2:Y:S03]  /*ad80*/  LDL R132, [R1+0xa28] ;  /* 0x000a280001847983 */ /* 0x000ea60000100800 */
[----:B------:R-:W-:-:S02]  /*ad90*/  IMAD.X R5, R0, 0x1, R131, P0 ;  /* 0x0000000100057824 */ /* 0x000fc400000e0683 */
        /* <DEDUP_REMOVED lines=13> */
[----:B------:R-:W2:Y:S01]  /*ae70*/  LDL R8, [R1+0xa50] ;  /* 0x000a500001087983 */ /* 0x000ea20000100800 */
[----:B------:R-:W-:Y:S02]  /*ae80*/  PRMT R75, RZ, 0x7610, R75 ;  /* 0x00007610ff4b7816 */ /* 0x000fe4000000004b */
[----:B------:R-:W-:-:S02]  /*ae90*/  IMAD.X R5, R0, 0x1, R7, P0 ;  /* 0x0000000100057824 */ /* 0x000fc400000e0607 */
[----:B------:R-:W2:Y:S04]  /*aea0*/  LDL R7, [R1+0xa4c] ;  /* 0x000a4c0001077983 */ /* 0x000ea80000100800 */
[----:B------:R3:W2:Y:S01]  /*aeb0*/  @P1 LDG.E.U8 R75, desc[UR32][R4.64] ;  /* 0x00000020044b1981 */ /* 0x0006a2000c1e1100 */
[----:B------:R-:W-:Y:S02]  /*aec0*/  ISETP.GT.AND P1, PT, R3, 0x14, PT ;  /* 0x000000140300780c */ /* 0x000fe40003f24270 */
[----:B------:R-:W-:Y:S02]  /*aed0*/  PRMT R47, RZ, 0x7610, R47 ;  /* 0x00007610ff2f7816 */ /* 0x000fe4000000002f */
[----:B---3--:R-:W-:Y:S02]  /*aee0*/  IADD3 R4, P0, R2, R129, RZ ;  /* 0x0000008102047210 */ /* 0x008fe40007f1e0ff */
[----:B------:R-:W3:Y:S01]  /*aef0*/  LDL R129, [R1+0xa48] ;  /* 0x000a480001817983 */ /* 0x000ee20000100800 */
[----:B------:R-:W-:-:S02]  /*af00*/  PRMT R74, RZ, 0x7610, R74 ;  /* 0x00007610ff4a7816 */ /* 0x000fc4000000004a */
[----:B------:R-:W-:Y:S02]  /*af10*/  PRMT R73, RZ, 0x7610, R73 ;  /* 0x00007610ff497816 */ /* 0x000fe40000000049 */
[----:B------:R-:W-:Y:S02]  /*af20*/  PRMT R72, RZ, 0x7610, R72 ;  /* 0x00007610ff487816 */ /* 0x000fe40000000048 */
[----:B------:R-:W-:Y:S01]  /*af30*/  PRMT R45, RZ, 0x7610, R45 ;  /* 0x00007610ff2d7816 */ /* 0x000fe2000000002d */
[----:B----4-:R-:W-:Y:S02]  /*af40*/  IMAD.X R5, R0, 0x1, R128, P0 ;  /* 0x0000000100057824 */ /* 0x010fe400000e0680 */
[----:B------:R-:W4:Y:S04]  /*af50*/  LDL R128, [R1+0xa44] ;  /* 0x000a440001807983 */ /* 0x000f280000100800 */
[----:B------:R2:W4:Y:S02]  /*af60*/  @P1 LDG.E.U8 R47, desc[UR32][R4.64] ;  /* 0x00000020042f1981 */ /* 0x000524000c1e1100 */
[----:B--2---:R-:W-:-:S02]  /*af70*/  IADD3 R4, P0, R2, R127, RZ ;  /* 0x0000007f02047210 */ /* 0x004fc40007f1e0ff */
[----:B------:R-:W2:Y:S03]  /*af80*/  LDL R127, [R1+0xa60] ;  /* 0x000a6000017f7983 */ /* 0x000ea60000100800 */
[----:B------:R-:W-:Y:S02]  /*af90*/  IMAD.X R5, R0, 0x1, R6, P0 ;  /* 0x0000000100057824 */ /* 0x000fe400000e0606 */
[----:B------:R-:W2:Y:S04]  /*afa0*/  LDL R6, [R1+0xa5c] ;  /* 0x000a5c0001067983 */ /* 0x000ea80000100800 */
[----:B------:R0:W2:Y:S02]  /*afb0*/  @P1 LDG.E.U8 R74, desc[UR32][R4.64] ;  /* 0x00000020044a1981 */ /* 0x0000a4000c1e1100 */
[----:B0-----:R-:W-:-:S02]  /*afc0*/  IADD3 R4, P0, R2, R132, RZ ;  /* 0x0000008402047210 */ /* 0x001fc40007f1e0ff */
        /* <DEDUP_REMOVED lines=8> */
[----:B------:R0:W2:Y:S01]  /*b050*/  @P1 LDG.E.U8 R72, desc[UR32][R4.64] ;  /* 0x0000002004481981 */ /* 0x0000a2000c1e1100 */
[----:B------:R-:W-:-:S02]  /*b060*/  ISETP.GT.AND P1, PT, R3, 0x15, PT ;  /* 0x000000150300780c */ /* 0x000fc40003f24270 */
[----:B0-----:R-:W-:Y:S02]  /*b070*/  IADD3 R4, P0, R2, R130, RZ ;  /* 0x0000008202047210 */ /* 0x001fe40007f1e0ff */
[----:B------:R-:W2:Y:S03]  /*b080*/  LDL R130, [R1+0xa64] ;  /* 0x000a640001827983 */ /* 0x000ea60000100800 */
[----:B------:R-:W-:Y:S02]  /*b090*/  IMAD.X R5, R0, 0x1, R9, P0 ;  /* 0x0000000100057824 */ /* 0x000fe400000e0609 */
[----:B------:R-:W2:Y:S04]  /*b0a0*/  LDL R9, [R1+0xa6c] ;  /* 0x000a6c0001097983 */ /* 0x000ea80000100800 */
[----:B------:R0:W2:Y:S02]  /*b0b0*/  @P1 LDG.E.U8 R45, desc[UR32][R4.64] ;  /* 0x00000020042d1981 */ /* 0x0000a4000c1e1100 */
[----:B0-----:R-:W-:-:S02]  /*b0c0*/  IADD3 R4, P0, R2, R8, RZ ;  /* 0x0000000802047210 */ /* 0x001fc40007f1e0ff */
[----:B------:R-:W2:Y:S01]  /*b0d0*/  LDL R8, [R1+0xa80] ;  /* 0x000a800001087983 */ /* 0x000ea20000100800 */
[----:B------:R-:W-:Y:S02]  /*b0e0*/  PRMT R43, RZ, 0x7610, R43 ;  /* 0x00007610ff2b7816 */ /* 0x000fe4000000002b */
[----:B------:R-:W-:Y:S01]  /*b0f0*/  IMAD.X R5, R0, 0x1, R7, P0 ;  /* 0x0000000100057824 */ /* 0x000fe200000e0607 */
[----:B------:R-:W-:Y:S01]  /*b100*/  PRMT R41, RZ, 0x7610, R41 ;  /* 0x00007610ff297816 */ /* 0x000fe20000000029 */
[----:B------:R-:W2:Y:S04]  /*b110*/  LDL R7, [R1+0xa7c] ;  /* 0x000a7c0001077983 */ /* 0x000ea80000100800 */
[----:B------:R3:W2:Y:S02]  /*b120*/  @P1 LDG.E.U8 R43, desc[UR32][R4.64] ;  /* 0x00000020042b1981 */ /* 0x0006a4000c1e1100 */
[----:B---3--:R-:W-:-:S02]  /*b130*/  IADD3 R4, P0, R2, R129, RZ ;  /* 0x0000008102047210 */ /* 0x008fc40007f1e0ff */
[----:B------:R-:W3:Y:S01]  /*b140*/  LDL R129, [R1+0xa98] ;  /* 0x000a980001817983 */ /* 0x000ee20000100800 */
[----:B------:R-:W-:Y:S02]  /*b150*/  PRMT R71, RZ, 0x7610, R71 ;  /* 0x00007610ff477816 */ /* 0x000fe40000000047 */
        /* <DEDUP_REMOVED lines=9> */
[----:B------:R-:W4:Y:S04]  /*b1f0*/  LDL R6, [R1+0xa94] ;  /* 0x000a940001067983 */ /* 0x000f280000100800 */
        /* <DEDUP_REMOVED lines=13> */
[----:B------:R-:W-:Y:S01]  /*b2d0*/  PRMT R67, RZ, 0x7610, R67 ;  /* 0x00007610ff437816 */ /* 0x000fe20000000043 */
[----:B------:R-:W2:Y:S02]  /*b2e0*/  LDL R132, [R1+0xad8] ;  /* 0x000ad80001847983 */ /* 0x000ea40000100800 */
        /* <DEDUP_REMOVED lines=8> */
[----:B---3--:R-:W-:-:S02]  /*b370*/  IADD3 R4, P0, R2, R129, RZ ;  /* 0x0000008102047210 */ /* 0x008fc40007f1e0ff */
[----:B------:R-:W-:Y:S01]  /*b380*/  ISETP.GT.AND P1, PT, R3, 0x17, PT ;  /* 0x000000170300780c */ /* 0x000fe20003f24270 */
[----:B------:R-:W3:Y:S01]  /*b390*/  LDL R129, [R1+0xaa8] ;  /* 0x000aa80001817983 */ /* 0x000ee20000100800 */
[----:B------:R-:W-:Y:S02]  /*b3a0*/  PRMT R39, RZ, 0x7610, R39 ;  /* 0x00007610ff277816 */ /* 0x000fe40000000027 */
[----:B------:R-:W-:Y:S02]  /*b3b0*/  PRMT R44, RZ, 0x7610, R44 ;  /* 0x00007610ff2c7816 */ /* 0x000fe4000000002c */
[----:B------:R-:W-:Y:S02]  /*b3c0*/  PRMT R42, RZ, 0x7610, R42 ;  /* 0x00007610ff2a7816 */ /* 0x000fe4000000002a */
[----:B------:R-:W-:Y:S01]  /*b3d0*/  PRMT R66, RZ, 0x7610, R66 ;  /* 0x00007610ff427816 */ /* 0x000fe20000000042 */
[----:B----4-:R-:W-:Y:S02]  /*b3e0*/  IMAD.X R5, R0, 0x1, R6, P0 ;  /* 0x0000000100057824 */ /* 0x010fe400000e0606 */
[----:B------:R-:W4:Y:S04]  /*b3f0*/  LDL R6, [R1+0xaac] ;  /* 0x000aac0001067983 */ /* 0x000f280000100800 */
[----:B------:R0:W3:Y:S02]  /*b400*/  @P1 LDG.E.U8 R39, desc[UR32][R4.64] ;  /* 0x0000002004271981 */ /* 0x0000e4000c1e1100 */
[----:B0-----:R-:W-:-:S02]  /*b410*/  IADD3 R4, P0, R2, R128, RZ ;  /* 0x0000008002047210 */ /* 0x001fc40007f1e0ff */
[----:B------:R-:W3:Y:S03]  /*b420*/  LDL R128, [R1+0xaa4] ;  /* 0x000aa40001807983 */ /* 0x000ee60000100800 */
[----:B--2---:R-:W-:Y:S02]  /*b430*/  IMAD.X R5, R0, 0x1, R127, P0 ;  /* 0x0000000100057824 */ /* 0x004fe400000e067f */
        /* <DEDUP_REMOVED lines=14> */
[----:B------:R-:W-:Y:S01]  /*b520*/  ISETP.GT.AND P1, PT, R3, 0x18, PT ;  /* 0x000000180300780c */ /* 0x000fe20003f24270 */
[----:B------:R-:W2:Y:S02]  /*b530*/  LDL R130, [R1+0xae0] ;  /* 0x000ae00001827983 */ /* 0x000ea40000100800 */
[----:B------:R-:W-:Y:S02]  /*b540*/  IMAD.X R5, R0, 0x1, R8, P0 ;  /* 0x0000000100057824 */ /* 0x000fe400000e0608 */
[----:B------:R-:W2:Y:S08]  /*b550*/  LDL R8, [R1+0xacc] ;  /* 0x000acc0001087983 */ /* 0x000eb00000100800 */
[----:B------:R0:W2:Y:S02]  /*b560*/  @P1 LDG.E.U8 R40, desc[UR32][R4.64] ;  /* 0x0000002004281981 */ /* 0x0000a4000c1e1100 */
[----:B0-----:R-:W-:-:S02]  /*b570*/  IADD3 R4, P0, R2, R7, RZ ;  /* 0x0000000702047210 */ /* 0x001fc40007f1e0ff */
[----:B------:R-:W2:Y:S01]  /*b580*/  LDL R7, [R1+0xac4] ;  /* 0x000ac40001077983 */ /* 0x000ea20000100800 */
[----:B------:R-:W-:Y:S02]  /*b590*/  PRMT R65, RZ, 0x7610, R65 ;  /* 0x00007610ff417816 */ /* 0x000fe40000000041 */
[----:B------:R-:W-:Y:S02]  /*b5a0*/  PRMT R64, RZ, 0x7610, R64 ;  /* 0x00007610ff407816 */ /* 0x000fe40000000040 */
[----:B------:R-:W-:Y:S02]  /*b5b0*/  PRMT R63, RZ, 0x7610, R63 ;  /* 0x00007610ff3f7816 */ /* 0x000fe4000000003f */
[----:B------:R-:W-:Y:S01]  /*b5c0*/  PRMT R37, RZ, 0x7610, R37 ;  /* 0x00007610ff257816 */ /* 0x000fe20000000025 */
[----:B----4-:R-:W-:Y:S02]  /*b5d0*/  IMAD.X R5, R0, 0x1, R6, P0 ;  /* 0x0000000100057824 */ /* 0x010fe400000e0606 */
[----:B------:R-:W4:Y:S04]  /*b5e0*/  LDL R6, [R1+0xadc] ;  /* 0x000adc0001067983 */ /* 0x000f280000100800 */
[----:B------:R3:W4:Y:S02]  /*b5f0*/  @P1 LDG.E.U8 R65, desc[UR32][R4.64] ;  /* 0x0000002004411981 */ /* 0x000724000c1e1100 */
[----:B---3--:R-:W-:-:S02]  /*b600*/  IADD3 R4, P0, R2, R129, RZ ;  /* 0x0000008102047210 */ /* 0x008fc40007f1e0ff */
[----:B------:R-:W3:Y:S03]  /*b610*/  LDL R129, [R1+0xaf8] ;  /* 0x000af80001817983 */ /* 0x000ee60000100800 */
[----:B------:R-:W-:Y:S02]  /*b620*/  IMAD.X R5, R0, 0x1, R128, P0 ;  /* 0x0000000100057824 */ /* 0x000fe400000e0680 */
[----:B------:R-:W3:Y:S04]  /*b630*/  LDL R128, [R1+0xaf4] ;  /* 0x000af40001807983 */ /* 0x000ee80000100800 */
[----:B------:R2:W3:Y:S02]  /*b640*/  @P1 LDG.E.U8 R64, desc[UR32][R4.64] ;  /* 0x0000002004401981 */ /* 0x0004e4000c1e1100 */
[----:B--2---:R-:W-:-:S02]  /*b650*/  IADD3 R4, P0, R2, R127, RZ ;  /* 0x0000007f02047210 */ /* 0x004fc40007f1e0ff */
[----:B------:R-:W2:Y:S03]  /*b660*/  LDL R127, [R1+0xaf0] ;  /* 0x000af000017f7983 */ /* 0x000ea60000100800 */
[----:B------:R-:W-:Y:S02]  /*b670*/  IMAD.X R5, R0, 0x1, R124, P0 ;  /* 0x0000000100057824 */ /* 0x000fe400000e067c */
[----:B------:R-:W2:Y:S04]  /*b680*/  LDL R124, [R1+0xaec] ;  /* 0x000aec00017c7983 */ /* 0x000ea80000100800 */
[----:B------:R0:W2:Y:S01]  /*b690*/  @P1 LDG.E.U8 R63, desc[UR32][R4.64] ;  /* 0x00000020043f1981 */ /* 0x0000a2000c1e1100 */
[----:B------:R-:W-:-:S02]  /*b6a0*/  ISETP.GT.AND P1, PT, R3, 0x19, PT ;  /* 0x000000190300780c */ /* 0x000fc40003f24270 */
[----:B0-----:R-:W-:Y:S02]  /*b6b0*/  IADD3 R4, P0, R2, R132, RZ ;  /* 0x0000008402047210 */ /* 0x001fe40007f1e0ff */
        /* <DEDUP_REMOVED lines=10> */
[----:B------:R-:W-:-:S02]  /*b760*/  PRMT R33, RZ, 0x7610, R33 ;  /* 0x00007610ff217816 */ /* 0x000fc40000000021 */
[----:B0-----:R-:W-:Y:S02]  /*b770*/  IADD3 R4, P0, R2, R131, RZ ;  /* 0x0000008302047210 */ /* 0x001fe40007f1e0ff */
[----:B------:R-:W-:Y:S01]  /*b780*/  PRMT R62, RZ, 0x7610, R62 ;  /* 0x00007610ff3e7816 */ /* 0x000fe2000000003e */
[----:B------:R-:W2:Y:S02]  /*b790*/  LDL R131, [R1+0xb1c] ;  /* 0x000b1c0001837983 */ /* 0x000ea40000100800 */
[----:B------:R-:W-:Y:S02]  /*b7a0*/  IMAD.X R5, R0, 0x1, R7, P0 ;  /* 0x0000000100057824 */ /* 0x000fe400000e0607 */
[----:B------:R-:W2:Y:S04]  /*b7b0*/  LDL R7, [R1+0xafc] ;  /* 0x000afc0001077983 */ /* 0x000ea80000100800 */
[----:B------:R0:W2:Y:S02]  /*b7c0*/  @P1 LDG.E.U8 R33, desc[UR32][R4.64] ;  /* 0x0000002004211981 */ /* 0x0000a4000c1e1100 */
[----:B0-----:R-:W-:-:S02]  /*b7d0*/  IADD3 R4, P0, R2, R130, RZ ;  /* 0x0000008202047210 */ /* 0x001fc40007f1e0ff */
[----:B------:R-:W2:Y:S01]  /*b7e0*/  LDL R130, [R1+0xb18] ;  /* 0x000b180001827983 */ /* 0x000ea20000100800 */
[----:B------:R-:W-:Y:S02]  /*b7f0*/  PRMT R38, RZ, 0x7610, R38 ;  /* 0x00007610ff267816 */ /* 0x000fe40000000026 */
[----:B------:R-:W-:Y:S02]  /*b800*/  PRMT R61, RZ, 0x7610, R61 ;  /* 0x00007610ff3d7816 */ /* 0x000fe4000000003d */
[----:B------:R-:W-:Y:S01]  /*b810*/  PRMT R36, RZ, 0x7610, R36 ;  /* 0x00007610ff247816 */ /* 0x000fe20000000024 */
[----:B----4-:R-:W-:Y:S02]  /*b820*/  IMAD.X R5, R0, 0x1, R6, P0 ;  /* 0x0000000100057824 */ /* 0x010fe400000e0606 */
[----:B------:R-:W4:Y:S04]  /*b830*/  LDL R6, [R1+0xb14] ;  /* 0x000b140001067983 */ /* 0x000f280000100800 */
[----:B------:R3:W4:Y:S01]  /*b840*/  @P1 LDG.E.U8 R62, desc[UR32][R4.64] ;  /* 0x00000020043e1981 */ /* 0x000722000c1e1100 */
[----:B------:R-:W-:-:S02]  /*b850*/  ISETP.GT.AND P1, PT, R3, 0x1a, PT ;  /* 0x0000001a0300780c */ /* 0x000fc40003f24270 */
[----:B---3--:R-:W-:Y:S02]  /*b860*/  IADD3 R4, P0, R2, R129, RZ ;  /* 0x0000008102047210 */ /* 0x008fe40007f1e0ff */
        /* <DEDUP_REMOVED lines=15> */
[----:B------:R-:W2:Y:S01]  /*b960*/  LDL R8, [R1+0xb30] ;  /* 0x000b300001087983 */ /* 0x000ea20000100800 */
[----:B------:R-:W-:Y:S02]  /*b970*/  PRMT R30, RZ, 0x7610, R30 ;  /* 0x00007610ff1e7816 */ /* 0x000fe4000000001e */
[----:B------:R-:W-:Y:S02]  /*b980*/  IMAD.X R5, R0, 0x1, R7, P0 ;  /* 0x0000000100057824 */ /* 0x000fe400000e0607 */
[----:B------:R-:W2:Y:S04]  /*b990*/  LDL R7, [R1+0xb2c] ;  /* 0x000b2c0001077983 */ /* 0x000ea80000100800 */
[----:B------:R0:W2:Y:S02]  /*b9a0*/  @P1 LDG.E.U8 R30, desc[UR32][R4.64] ;  /* 0x00000020041e1981 */ /* 0x0000a4000c1e1100 */
[----:B0-----:R-:W-:-:S02]  /*b9b0*/  IADD3 R4, P0, R2, R130, RZ ;  /* 0x0000008202047210 */ /* 0x001fc40007f1e0ff */
[----:B------:R-:W2:Y:S01]  /*b9c0*/  LDL R130, [R1+0xb28] ;  /* 0x000b280001827983 */ /* 0x000ea20000100800 */
[----:B------:R-:W-:Y:S02]  /*b9d0*/  ISETP.GT.AND P1, PT, R3, 0x1b, PT ;  /* 0x0000001b0300780c */ /* 0x000fe40003f24270 */
[----:B------:R-:W-:Y:S02]  /*b9e0*/  PRMT R32, RZ, 0x7610, R32 ;  /* 0x00007610ff207816 */ /* 0x000fe40000000020 */
[----:B------:R-:W-:Y:S02]  /*b9f0*/  PRMT R34, RZ, 0x7610, R34 ;  /* 0x00007610ff227816 */ /* 0x000fe40000000022 */
[----:B------:R-:W-:Y:S02]  /*ba00*/  PRMT R31, RZ, 0x7610, R31 ;  /* 0x00007610ff1f7816 */ /* 0x000fe4000000001f */
[----:B------:R-:W-:Y:S02]  /*ba10*/  PRMT R29, RZ, 0x7610, R29 ;  /* 0x00007610ff1d7816 */ /* 0x000fe4000000001d */
[----:B------:R-:W-:Y:S01]  /*ba20*/  PRMT R28, RZ, 0x7610, R28 ;  /* 0x00007610ff1c7816 */ /* 0x000fe2000000001c */
[----:B----4-:R-:W-:-:S02]  /*ba30*/  IMAD.X R5, R0, 0x1, R6, P0 ;  /* 0x0000000100057824 */ /* 0x010fc400000e0606 */
[----:B------:R-:W4:Y:S04]  /*ba40*/  LDL R6, [R1+0xb24] ;  /* 0x000b240001067983 */ /* 0x000f280000100800 */
[----:B------:R3:W4:Y:S02]  /*ba50*/  @P1 LDG.E.U8 R32, desc[UR32][R4.64] ;  /* 0x0000002004201981 */ /* 0x000724000c1e1100 */
[----:B---3--:R-:W-:Y:S02]  /*ba60*/  IADD3 R4, P0, R2, R129, RZ ;  /* 0x0000008102047210 */ /* 0x008fe40007f1e0ff */
[----:B------:R-:W3:Y:S03]  /*ba70*/  LDL R129, [R1+0xb40] ;  /* 0x000b400001817983 */ /* 0x000ee60000100800 */
[----:B------:R-:W-:-:S02]  /*ba80*/  IMAD.X R5, R0, 0x1, R128, P0 ;  /* 0x0000000100057824 */ /* 0x000fc400000e0680 */
[----:B------:R-:W3:Y:S04]  /*ba90*/  LDL R128, [R1+0xb3c] ;  /* 0x000b3c0001807983 */ /* 0x000ee80000100800 */
[----:B------:R0:W3:Y:S02]  /*baa0*/  @P1 LDG.E.U8 R34, desc[UR32][R4.64] ;  /* 0x0000002004221981 */ /* 0x0000e4000c1e1100 */
[----:B0-----:R-:W-:Y:S02]  /*bab0*/  IADD3 R4, P0, R2, R132, RZ ;  /* 0x0000008402047210 */ /* 0x001fe40007f1e0ff */
[----:B------:R-:W-:Y:S01]  /*bac0*/  PRMT R26, RZ, 0x7610, R26 ;  /* 0x00007610ff1a7816 */ /* 0x000fe2000000001a */
[----:B------:R-:W3:Y:S02]  /*bad0*/  LDL R132, [R1+0xb70] ;  /* 0x000b700001847983 */ /* 0x000ee40000100800 */
[----:B--2---:R-:W-:-:S02]  /*bae0*/  IMAD.X R5, R0, 0x1, R127, P0 ;  /* 0x0000000100057824 */ /* 0x004fc400000e067f */
[----:B------:R-:W2:Y:S04]  /*baf0*/  LDL R127, [R1+0xb58] ;  /* 0x000b5800017f7983 */ /* 0x000ea80000100800 */
[----:B------:R0:W2:Y:S02]  /*bb00*/  @P1 LDG.E.U8 R31, desc[UR32][R4.64] ;  /* 0x00000020041f1981 */ /* 0x0000a4000c1e1100 */
[----:B0-----:R-:W-:Y:S02]  /*bb10*/  IADD3 R4, P0, R2, R124, RZ ;  /* 0x0000007c02047210 */ /* 0x001fe40007f1e0ff */
[----:B------:R-:W2:Y:S03]  /*bb20*/  LDL R124, [R1+0xb54] ;  /* 0x000b5400017c7983 */ /* 0x000ea60000100800 */
[----:B------:R-:W-:-:S02]  /*bb30*/  IMAD.X R5, R0, 0x1, R131, P0 ;  /* 0x0000000100057824 */ /* 0x000fc400000e0683 */
[----:B------:R-:W2:Y:S04]  /*bb40*/  LDL R131, [R1+0xb6c] ;  /* 0x000b6c0001837983 */ /* 0x000ea80000100800 */
[----:B------:R0:W2:Y:S01]  /*bb50*/  @P1 LDG.E.U8 R29, desc[UR32][R4.64] ;  /* 0x00000020041d1981 */ /* 0x0000a2000c1e1100 */
[----:B------:R-:W-:Y:S02]  /*bb60*/  ISETP.GT.AND P1, PT, R3, 0x1c, PT ;  /* 0x0000001c0300780c */ /* 0x000fe40003f24270 */
        /* <DEDUP_REMOVED lines=11> */
[----:B------:R-:W-:Y:S01]  /*bc20*/  PRMT R23, RZ, 0x7610, R23 ;  /* 0x00007610ff177816 */ /* 0x000fe20000000017 */
[----:B------:R-:W2:Y:S01]  /*bc30*/  LDL R130, [R1+0xb68] ;  /* 0x000b680001827983 */ /* 0x000ea20000100800 */
[----:B------:R-:W-:-:S02]  /*bc40*/  PRMT R22, RZ, 0x7610, R22 ;  /* 0x00007610ff167816 */ /* 0x000fc40000000016 */
        /* <DEDUP_REMOVED lines=9> */
[----:B------:R2:W3:Y:S01]  /*bce0*/  @P1 LDG.E.U8 R22, desc[UR32][R4.64] ;  /* 0x0000002004161981 */ /* 0x0004e2000c1e1100 */
[----:B------:R-:W-:-:S02]  /*bcf0*/  ISETP.GT.AND P1, PT, R3, 0x1d, PT ;  /* 0x0000001d0300780c */ /* 0x000fc40003f24270 */
[----:B--2---:R-:W-:Y:S02]  /*bd00*/  IADD3 R4, P0, R2, R127, RZ ;  /* 0x0000007f02047210 */ /* 0x004fe40007f1e0ff */
        /* <DEDUP_REMOVED lines=12> */
[----:B------:R-:W-:Y:S01]  /*bdd0*/  PRMT R18, RZ, 0x7610, R18 ;  /* 0x00007610ff127816 */ /* 0x000fe20000000012 */
[----:B------:R-:W-:Y:S01]  /*bde0*/  IMAD.X R5, R0, 0x1, R7, P0 ;  /* 0x0000000100057824 */ /* 0x000fe200000e0607 */
[----:B------:R-:W-:Y:S01]  /*bdf0*/  PRMT R17, RZ, 0x7610, R17 ;  /* 0x00007610ff117816 */ /* 0x000fe20000000011 */
[----:B------:R-:W2:Y:S04]  /*be00*/  LDL R7, [R1+0xb88] ;  /* 0x000b880001077983 */ /* 0x000ea80000100800 */
[----:B------:R4:W2:Y:S01]  /*be10*/  @P1 LDG.E.U8 R19, desc[UR32][R4.64] ;  /* 0x0000002004131981 */ /* 0x0008a2000c1e1100 */
[----:B------:R-:W-:-:S02]  /*be20*/  PRMT R16, RZ, 0x7610, R16 ;  /* 0x00007610ff107816 */ /* 0x000fc40000000010 */
[----:B------:R-:W-:Y:S02]  /*be30*/  PRMT R15, RZ, 0x7610, R15 ;  /* 0x00007610ff0f7816 */ /* 0x000fe4000000000f */
[----:B------:R-:W-:Y:S02]  /*be40*/  PRMT R14, RZ, 0x7610, R14 ;  /* 0x00007610ff0e7816 */ /* 0x000fe4000000000e */
[----:B------:R-:W-:Y:S02]  /*be50*/  PRMT R13, RZ, 0x7610, R13 ;  /* 0x00007610ff0d7816 */ /* 0x000fe4000000000d */
[----:B----4-:R-:W-:Y:S02]  /*be60*/  IADD3 R4, P0, R2, R6, RZ ;  /* 0x0000000602047210 */ /* 0x010fe40007f1e0ff */
[----:B------:R-:W4:Y:S03]  /*be70*/  LDL R6, [R1+0xb84] ;  /* 0x000b840001067983 */ /* 0x000f260000100800 */
[----:B------:R-:W-:-:S02]  /*be80*/  IMAD.X R5, R0, 0x1, R135, P0 ;  /* 0x0000000100057824 */ /* 0x000fc400000e0687 */
[----:B------:R-:W4:Y:S04]  /*be90*/  LDL R135, [R1+0x6b0] ;  /* 0x0006b00001877983 */ /* 0x000f280000100800 */
[----:B------:R0:W4:Y:S01]  /*bea0*/  @P1 LDG.E.U8 R18, desc[UR32][R4.64] ;  /* 0x0000002004121981 */ /* 0x000122000c1e1100 */
[----:B------:R-:W-:Y:S02]  /*beb0*/  ISETP.GT.AND P1, PT, R3, 0x1e, PT ;  /* 0x0000001e0300780c */ /* 0x000fe40003f24270 */
[----:B0-----:R-:W-:Y:S02]  /*bec0*/  IADD3 R4, P0, R2, R134, RZ ;  /* 0x0000008602047210 */ /* 0x001fe40007f1e0ff */
[----:B------:R-:W4:Y:S03]  /*bed0*/  LDL R134, [R1+0x6c4] ;  /* 0x0006c40001867983 */ /* 0x000f260000100800 */
[----:B------:R-:W-:-:S06]  /*bee0*/  IMAD.X R5, R0, 0x1, R133, P0 ;  /* 0x0000000100057824 */ /* 0x000fcc00000e0685 */
[----:B------:R0:W4:Y:S02]  /*bef0*/  @P1 LDG.E.U8 R17, desc[UR32][R4.64] ;  /* 0x0000002004111981 */ /* 0x000124000c1e1100 */
[----:B0-----:R-:W-:Y:S02]  /*bf00*/  IADD3 R4, P0, R2, R132, RZ ;  /* 0x0000008402047210 */ /* 0x001fe40007f1e0ff */
[----:B------:R-:W4:Y:S03]  /*bf10*/  LDL R132, [R1+0x6bc] ;  /* 0x0006bc0001847983 */ /* 0x000f260000100800 */
[----:B------:R-:W-:-:S05]  /*bf20*/  IMAD.X R5, R0, 0x1, R131, P0 ;  /* 0x0000000100057824 */ /* 0x000fca00000e0683 */
[----:B------:R0:W4:Y:S02]  /*bf30*/  @P1 LDG.E.U8 R16, desc[UR32][R4.64] ;  /* 0x0000002004101981 */ /* 0x000124000c1e1100 */
[----:B0-----:R-:W-:-:S05]  /*bf40*/  IADD3 R4, P0, R2, R130, RZ ;  /* 0x0000008202047210 */ /* 0x001fca0007f1e0ff */
[----:B---3--:R-:W-:Y:S02]  /*bf50*/  IMAD.X R5, R0, 0x1, R129, P0 ;  /* 0x0000000100057824 */ /* 0x008fe400000e0681 */
[----:B------:R-:W3:Y:S04]  /*bf60*/  LDL R129, [R1+0x6b8] ;  /* 0x0006b80001817983 */ /* 0x000ee80000100800 */
[----:B------:R0:W3:Y:S02]  /*bf70*/  @P1 LDG.E.U8 R15, desc[UR32][R4.64] ;  /* 0x00000020040f1981 */ /* 0x0000e4000c1e1100 */
[----:B0-----:R-:W-:Y:S02]  /*bf80*/  IADD3 R4, P0, R2, R128, RZ ;  /* 0x0000008002047210 */ /* 0x001fe40007f1e0ff */
[----:B------:R-:W3:Y:S03]  /*bf90*/  LDL R128, [R1+0x6c0] ;  /* 0x0006c00001807983 */ /* 0x000ee60000100800 */
[----:B--2---:R-:W-:-:S05]  /*bfa0*/  IMAD.X R5, R0, 0x1, R127, P0 ;  /* 0x0000000100057824 */ /* 0x004fca00000e067f */
[----:B------:R0:W2:Y:S01]  /*bfb0*/  @P1 LDG.E.U8 R14, desc[UR32][R4.64] ;  /* 0x00000020040e1981 */ /* 0x0000a2000c1e1100 */
[----:B------:R-:W-:Y:S02]  /*bfc0*/  ISETP.GT.AND P1, PT, R3, 0x1f, PT ;  /* 0x0000001f0300780c */ /* 0x000fe40003f24270 */
[----:B0-----:R-:W-:Y:S02]  /*bfd0*/  IADD3 R4, P0, R2, R124, RZ ;  /* 0x0000007c02047210 */ /* 0x001fe40007f1e0ff */
[----:B------:R-:W3:Y:S03]  /*bfe0*/  LDL R124, [R1+0x6b4] ;  /* 0x0006b400017c7983 */ /* 0x000ee60000100800 */
[----:B------:R-:W-:Y:S02]  /*bff0*/  IMAD.X R5, R0, 0x1, R113, P0 ;  /* 0x0000000100057824 */ /* 0x000fe400000e0671 */
[----:B------:R-:W2:Y:S04]  /*c000*/  LDL R113, [R1+0xb9c] ;  /* 0x000b9c0001717983 */ /* 0x000ea80000100800 */
[----:B------:R0:W3:Y:S02]  /*c010*/  @P1 LDG.E.U8 R13, desc[UR32][R4.64] ;  /* 0x00000020040d1981 */ /* 0x0000e4000c1e1100 */
[----:B0-----:R-:W-:-:S05]  /*c020*/  IADD3 R4, P0, R2, R9, RZ ;  /* 0x0000000902047210 */ /* 0x001fca0007f1e0ff */
[----:B------:R-:W-:Y:S02]  /*c030*/  IMAD.X R5, R0, 0x1, R8, P0 ;  /* 0x0000000100057824 */ /* 0x000fe400000e0608 */
[----:B------:R-:W2:Y:S04]  /*c040*/  LDL R8, [R1+0xba0] ;  /* 0x000ba00001087983 */ /* 0x000ea80000100800 */
[----:B------:R0:W-:Y:S04]  /*c050*/  STL [R1+0x1134], R2 ;  /* 0x0011340201007387 */ /* 0x0001e80000100800 */
[----:B------:R-:W3:Y:S01]  /*c060*/  LDL R127, [R1+0x6cc] ;  /* 0x0006cc00017f7983 */ /* 0x000ee20000100800 */
[----:B------:R-:W-:-:S03]  /*c070*/  PRMT R12, RZ, 0x7610, R12 ;  /* 0x00007610ff0c7816 */ /* 0x000fc6000000000c */
[----:B------:R-:W3:Y:S04]  /*c080*/  LDL R133, [R1+0x6c8] ;  /* 0x0006c80001857983 */ /* 0x000ee80000100800 */
[----:B------:R-:W3:Y:S04]  /*c090*/  LDL R131, [R1+0x6d4] ;  /* 0x0006d40001837983 */ /* 0x000ee80000100800 */
[----:B------:R1:W3:Y:S02]  /*c0a0*/  @P1 LDG.E.U8 R12, desc[UR32][R4.64] ;  /* 0x00000020040c1981 */ /* 0x0002e4000c1e1100 */
[----:B-1----:R-:W-:-:S05]  /*c0b0*/  IADD3 R4, P0, R2, R7, RZ ;  /* 0x0000000702047210 */ /* 0x002fca0007f1e0ff */
[----:B----4-:R-:W-:Y:S01]  /*c0c0*/  IMAD.X R5, R0, 0x1, R6, P0 ;  /* 0x0000000100057824 */ /* 0x010fe200000e0606 */
[----:B--2---:R-:W-:Y:S02]  /*c0d0*/  IADD3 R8, P0, R2, R8, RZ ;  /* 0x0000000802087210 */ /* 0x004fe40007f1e0ff */
[----:B0-----:R-:W2:Y:S01]  /*c0e0*/  LDL R2, [R1+0x6d0] ;  /* 0x0006d00001027983 */ /* 0x001ea20000100800 */
[----:B------:R-:W-:Y:S02]  /*c0f0*/  LOP3.LUT R223, R223, 0xffff, RZ, 0xc0, !PT ;  /* 0x0000ffffdfdf7812 */ /* 0x000fe400078ec0ff */
[----:B------:R-:W-:Y:S01]  /*c100*/  LOP3.LUT R10, R10, 0xffff, RZ, 0xc0, !PT ;  /* 0x0000ffff0a0a7812 */ /* 0x000fe200078ec0ff */
[----:B------:R-:W-:Y:S01]  /*c110*/  IMAD.X R9, R0, 0x1, R113, P0 ;  /* 0x0000000100097824 */ /* 0x000fe200000e0671 */
[----:B------:R-:W-:Y:S02]  /*c120*/  PRMT R11, RZ, 0x7610, R11 ;  /* 0x00007610ff0b7816 */ /* 0x000fe4000000000b */
[----:B------:R-:W-:-:S02]  /*c130*/  PRMT R7, R223, 0x3340, R10 ;  /* 0x00003340df077816 */ /* 0x000fc4000000000a */
[----:B------:R-:W-:Y:S02]  /*c140*/  PRMT R10, RZ, 0x7610, R10 ;  /* 0x00007610ff0a7816 */ /* 0x000fe4000000000a */
[----:B------:R0:W4:Y:S04]  /*c150*/  @P1 LDG.E.U8 R11, desc[UR32][R4.64] ;  /* 0x00000020040b1981 */ /* 0x000128000c1e1100 */
[----:B------:R-:W4:Y:S01]  /*c160*/  @P1 LDG.E.U8 R10, desc[UR32][R8.64] ;  /* 0x00000020080a1981 */ /* 0x000f22000c1e1100 */
[----:B------:R-:W-:Y:S02]  /*c170*/  LOP3.LUT R237, R237, 0xffff, RZ, 0xc0, !PT ;  /* 0x0000ffffeded7812 */ /* 0x000fe400078ec0ff */
[----:B------:R-:W-:Y:S02]  /*c180*/  LOP3.LUT R236, R236, 0xffff, RZ, 0xc0, !PT ;  /* 0x0000ffffecec7812 */ /* 0x000fe400078ec0ff */
[----:B------:R-:W-:-:S02]  /*c190*/  LOP3.LUT R235, R235, 0xffff, RZ, 0xc0, !PT ;  /* 0x0000ffffebeb7812 */ /* 0x000fc400078ec0ff */
[----:B------:R-:W-:Y:S02]  /*c1a0*/  LOP3.LUT R234, R234, 0xffff, RZ, 0xc0, !PT ;  /* 0x0000ffffeaea7812 */ /* 0x000fe400078ec0ff */
[----:B------:R-:W-:Y:S02]  /*c1b0*/  LOP3.LUT R233, R233, 0xffff, RZ, 0xc0, !PT ;  /* 0x0000ffffe9e97812 */ /* 0x000fe400078ec0ff */
[----:B------:R-:W-:Y:S02]  /*c1c0*/  LOP3.LUT R232, R232, 0xffff, RZ, 0xc0, !PT ;  /* 0x0000ffffe8e87812 */ /* 0x000fe400078ec0ff */
        /* <DEDUP_REMOVED lines=8> */
[----:B------:R-:W-:-:S02]  /*c250*/  PRMT R236, R237, 0x3340, R236 ;  /* 0x00003340edec7816 */ /* 0x000fc400000000ec */
[----:B0-----:R-:W-:Y:S02]  /*c260*/  PRMT R4, R235, 0x3340, R234 ;  /* 0x00003340eb047816 */ /* 0x001fe400000000ea */
[----:B------:R-:W-:Y:S02]  /*c270*/  PRMT R232, R233, 0x3340, R232 ;  /* 0x00003340e9e87816 */ /* 0x000fe400000000e8 */
[----:B------:R-:W-:Y:S02]  /*c280*/  PRMT R5, R231, 0x3340, R230 ;  /* 0x00003340e7057816 */ /* 0x000fe400000000e6 */
[----:B------:R-:W-:Y:S02]  /*c290*/  PRMT R228, R229, 0x3340, R228 ;  /* 0x00003340e5e47816 */ /* 0x000fe400000000e4 */
[----:B------:R-:W-:Y:S02]  /*c2a0*/  PRMT R6, R227, 0x3340, R226 ;  /* 0x00003340e3067816 */ /* 0x000fe400000000e2 */
[----:B------:R-:W-:-:S02]  /*c2b0*/  PRMT R224, R225, 0x3340, R224 ;  /* 0x00003340e1e07816 */ /* 0x000fc400000000e0 */
[----:B------:R-:W-:Y:S02]  /*c2c0*/  PRMT R4, R236, 0x5410, R4 ;  /* 0x00005410ec047816 */ /* 0x000fe40000000004 */
[----:B------:R-:W-:Y:S02]  /*c2d0*/  PRMT R5, R232, 0x5410, R5 ;  /* 0x00005410e8057816 */ /* 0x000fe40000000005 */
[----:B------:R-:W-:Y:S02]  /*c2e0*/  PRMT R6, R228, 0x5410, R6 ;  /* 0x00005410e4067816 */ /* 0x000fe40000000006 */
[----:B------:R-:W-:Y:S01]  /*c2f0*/  PRMT R7, R224, 0x5410, R7 ;  /* 0x00005410e0077816 */ /* 0x000fe20000000007 */
[----:B------:R-:W-:Y:S01]  /*c300*/  BAR.SYNC.DEFER_BLOCKING 0x0 ;  /* 0x0000000000007b1d */ /* 0x000fe20000010000 */
[----:B------:R-:W-:Y:S02]  /*c310*/  ISETP.GE.AND P0, PT, R246, R3, PT ;  /* 0x00000003f600720c */ /* 0x000fe40003f06270 */
[----:B------:R-:W-:-:S03]  /*c320*/  SHF.R.S32.HI R113, RZ, 0x1f, R221 ;  /* 0x0000001fff717819 */ /* 0x000fc600000114dd */
[----:B------:R0:W-:Y:S01]  /*c330*/  STL [R1+0x112c], R0 ;  /* 0x00112c0001007387 */ /* 0x0001e20000100800 */
[----:B------:R-:W-:-:S03]  /*c340*/  PRMT R27, RZ, 0x7610, R27 ;  /* 0x00007610ff1b7816 */ /* 0x000fc6000000001b */
[----:B0-----:R-:W4:Y:S04]  /*c350*/  LDL.LU R0, [R1+0x770] ;  /* 0x0007700001007983 */ /* 0x001f280000300800 */
[----:B------:R-:W4:Y:S04]  /*c360*/  LDL R130, [R1+0x6dc] ;  /* 0x0006dc0001827983 */ /* 0x000f280000100800 */
[----:B------:R3:W-:Y:S01]  /*c370*/  STS.128 [R222+UR8], R4 ;  /* 0x00000004de007988 */ /* 0x0007e20008000c08 */
[----:B------:R-:W-:-:S03]  /*c380*/  PRMT R25, RZ, 0x7610, R25 ;  /* 0x00007610ff197816 */ /* 0x000fc60000000019 */
[----:B------:R-:W4:Y:S01]  /*c390*/  LDL R9, [R1+0x6e8] ;  /* 0x0006e80001097983 */ /* 0x000f220000100800 */
[----:B------:R-:W-:-:S03]  /*c3a0*/  PRMT R24, RZ, 0x7610, R24 ;  /* 0x00007610ff187816 */ /* 0x000fc60000000018 */
[----:B------:R-:W4:Y:S01]  /*c3b0*/  LDL R8, [R1+0x6fc] ;  /* 0x0006fc0001087983 */ /* 0x000f220000100800 */
[----:B---3--:R-:W-:-:S03]  /*c3c0*/  IADD3 R4, P1, R221, R124, RZ ;  /* 0x0000007cdd047210 */ /* 0x008fc60007f3e0ff */
[----:B------:R-:W3:Y:S02]  /*c3d0*/  LDL R6, [R1+0x6e0] ;  /* 0x0006e00001067983 */ /* 0x000ee40000100800 */
[----:B------:R-:W-:Y:S02]  /*c3e0*/  IMAD.X R5, R113, 0x1, R135, P1 ;  /* 0x0000000171057824 */ /* 0x000fe400008e0687 */
[----:B------:R-:W3:Y:S04]  /*c3f0*/  LDL R124, [R1+0x6d8] ;  /* 0x0006d800017c7983 */ /* 0x000ee80000100800 */
[----:B------:R0:W3:Y:S01]  /*c400*/  @!P0 LDG.E.U8 R27, desc[UR32][R4.64] ;  /* 0x00000020041b8981 */ /* 0x0000e2000c1e1100 */
[----:B------:R-:W-:-:S03]  /*c410*/  PRMT R252, RZ, 0x7610, R252 ;  /* 0x00007610fffc7816 */ /* 0x000fc600000000fc */
[----:B------:R-:W3:Y:S01]  /*c420*/  LDL R7, [R1+0x704] ;  /* 0x0007040001077983 */ /* 0x000ee20000100800 */
[----:B0-----:R-:W-:-:S03]  /*c430*/  IADD3 R4, P1, R221, R132, RZ ;  /* 0x00000084dd047210 */ /* 0x001fc60007f3e0ff */
[----:B------:R-:W3:Y:S02]  /*c440*/  LDL R132, [R1+0x6e4] ;  /* 0x0006e40001847983 */ /* 0x000ee40000100800 */
[----:B------:R-:W-:Y:S02]  /*c450*/  IMAD.X R5, R113, 0x1, R129, P1 ;  /* 0x0000000171057824 */ /* 0x000fe400008e0681 */
[----:B------:R-:W3:Y:S04]  /*c460*/  LDL R129, [R1+0x6ec] ;  /* 0x0006ec0001817983 */ /* 0x000ee80000100800 */
[----:B------:R0:W3:Y:S02]  /*c470*/  @!P0 LDG.E.U8 R25, desc[UR32][R4.64] ;  /* 0x0000002004198981 */ /* 0x0000e4000c1e1100 */
[----:B0-----:R-:W-:-:S02]  /*c480*/  IADD3 R4, P1, R221, R134, RZ ;  /* 0x00000086dd047210 */ /* 0x001fc40007f3e0ff */
[----:B------:R-:W-:Y:S01]  /*c490*/  PRMT R251, RZ, 0x7610, R251 ;  /* 0x00007610fffb7816 */ /* 0x000fe200000000fb */
[----:B------:R-:W3:Y:S02]  /*c4a0*/  LDL R134, [R1+0x734] ;  /* 0x0007340001867983 */ /* 0x000ee40000100800 */
[----:B------:R-:W-:Y:S02]  /*c4b0*/  IMAD.X R5, R113, 0x1, R128, P1 ;  /* 0x0000000171057824 */ /* 0x000fe400008e0680 */
[----:B------:R-:W3:Y:S04]  /*c4c0*/  LDL R128, [R1+0x6f4] ;  /* 0x0006f40001807983 */ /* 0x000ee80000100800 */
[----:B------:R0:W3:Y:S02]  /*c4d0*/  @!P0 LDG.E.U8 R24, desc[UR32][R4.64] ;  /* 0x0000002004188981 */ /* 0x0000e4000c1e1100 */
[----:B0-----:R-:W-:-:S02]  /*c4e0*/  IADD3 R4, P1, R221, R127, RZ ;  /* 0x0000007fdd047210 */ /* 0x001fc40007f3e0ff */
[----:B------:R-:W3:Y:S03]  /*c4f0*/  LDL R127, [R1+0x6f0] ;  /* 0x0006f000017f7983 */ /* 0x000ee60000100800 */
[----:B------:R-:W-:Y:S01]  /*c500*/  IMAD.X R5, R113, 0x1, R133, P1 ;  /* 0x0000000171057824 */ /* 0x000fe200008e0685 */
[----:B------:R-:W-:Y:S01]  /*c510*/  PRMT R250, RZ, 0x7610, R250 ;  /* 0x00007610fffa7816 */ /* 0x000fe200000000fa */
[----:B------:R-:W3:Y:S04]  /*c520*/  LDL R133, [R1+0x730] ;  /* 0x0007300001857983 */ /* 0x000ee80000100800 */
[----:B------:R0:W3:Y:S02]  /*c530*/  @!P0 LDG.E.U8 R252, desc[UR32][R4.64] ;  /* 0x0000002004fc8981 */ /* 0x0000e4000c1e1100 */
[----:B0-----:R-:W-:-:S02]  /*c540*/  IADD3 R4, P1, R221, R131, RZ ;  /* 0x00000083dd047210 */ /* 0x001fc40007f3e0ff */
[----:B------:R-:W3:Y:S03]  /*c550*/  LDL R131, [R1+0x6f8] ;  /* 0x0006f80001837983 */ /* 0x000ee60000100800 */
[----:B--2---:R-:W-:Y:S02]  /*c560*/  IMAD.X R5, R113, 0x1, R2, P1 ;  /* 0x0000000171057824 */ /* 0x004fe400008e0602 */
[----:B------:R-:W2:Y:S04]  /*c570*/  LDL R2, [R1+0x700] ;  /* 0x0007000001027983 */ /* 0x000ea80000100800 */
[----:B------:R4:W2:Y:S01]  /*c580*/  @!P0 LDG.E.U8 R251, desc[UR32][R4.64] ;  /* 0x0000002004fb8981 */ /* 0x0008a2000c1e1100 */
[----:B------:R-:W-:-:S02]  /*c590*/  PRMT R249, RZ, 0x7610, R249 ;  /* 0x00007610fff97816 */ /* 0x000fc400000000f9 */
[----:B------:R-:W-:Y:S02]  /*c5a0*/  PRMT R248, RZ, 0x7610, R248 ;  /* 0x00007610fff87816 */ /* 0x000fe400000000f8 */
[----:B------:R-:W-:Y:S02]  /*c5b0*/  PRMT R247, RZ, 0x7610, R247 ;  /* 0x00007610fff77816 */ /* 0x000fe400000000f7 */
[----:B------:R-:W-:Y:S02]  /*c5c0*/  PRMT R245, RZ, 0x7610, R245 ;  /* 0x00007610fff57816 */ /* 0x000fe400000000f5 */
[----:B----4-:R-:W-:Y:S02]  /*c5d0*/  IADD3 R4, P1, R221, R130, RZ ;  /* 0x00000082dd047210 */ /* 0x010fe40007f3e0ff */
[----:B------:R-:W4:Y:S03]  /*c5e0*/  LDL R130, [R1+0x70c] ;  /* 0x00070c0001827983 */ /* 0x000f260000100800 */
[----:B---3--:R-:W-:-:S02]  /*c5f0*/  IMAD.X R5, R113, 0x1, R124, P1 ;  /* 0x0000000171057824 */ /* 0x008fc400008e067c */
[----:B------:R-:W3:Y:S04]  /*c600*/  LDL R124, [R1+0x708] ;  /* 0x00070800017c7983 */ /* 0x000ee80000100800 */
[----:B------:R0:W3:Y:S02]  /*c610*/  @!P0 LDG.E.U8 R250, desc[UR32][R4.64] ;  /* 0x0000002004fa8981 */ /* 0x0000e4000c1e1100 */
[----:B0-----:R-:W-:Y:S02]  /*c620*/  IADD3 R4, P1, R221, R132, RZ ;  /* 0x00000084dd047210 */ /* 0x001fe40007f3e0ff */
[----:B------:R-:W-:Y:S01]  /*c630*/  PRMT R244, RZ, 0x7610, R244 ;  /* 0x00007610fff47816 */ /* 0x000fe200000000f4 */
[----:B------:R-:W3:Y:S02]  /*c640*/  LDL R132, [R1+0x744] ;  /* 0x0007440001847983 */ /* 0x000ee40000100800 */
[----:B------:R-:W-:-:S02]  /*c650*/  IMAD.X R5, R113, 0x1, R6, P1 ;  /* 0x0000000171057824 */ /* 0x000fc400008e0606 */
[----:B------:R-:W3:Y:S04]  /*c660*/  LDL R6, [R1+0x714] ;  /* 0x0007140001067983 */ /* 0x000ee80000100800 */
[----:B------:R0:W3:Y:S02]  /*c670*/  @!P0 LDG.E.U8 R249, desc[UR32][R4.64] ;  /* 0x0000002004f98981 */ /* 0x0000e4000c1e1100 */
[----:B0-----:R-:W-:Y:S02]  /*c680*/  IADD3 R4, P1, R221, R129, RZ ;  /* 0x00000081dd047210 */ /* 0x001fe40007f3e0ff */
[----:B------:R-:W3:Y:S03]  /*c690*/  LDL R129, [R1+0x710] ;  /* 0x0007100001817983 */ /* 0x000ee60000100800 */
        /* <DEDUP_REMOVED lines=22> */
[----:B----4-:R-:W-:Y:S02]  /*c800*/  IADD3 R4, P1, R221, R130, RZ ;  /* 0x00000082dd047210 */ /* 0x010fe40007f3e0ff */
[----:B------:R-:W4:Y:S03]  /*c810*/  LDL R130, [R1+0x748] ;  /* 0x0007480001827983 */ /* 0x000f260000100800 */
[----:B---3--:R-:W-:Y:S02]  /*c820*/  IMAD.X R5, R113, 0x1, R124, P1 ;  /* 0x0000000171057824 */ /* 0x008fe400008e067c */
[----:B------:R-:W3:Y:S04]  /*c830*/  LDL R124, [R1+0x73c] ;  /* 0x00073c00017c7983 */ /* 0x000ee80000100800 */
[----:B------:R0:W4:Y:S02]  /*c840*/  @!P0 LDG.E.U8 R243, desc[UR32][R4.64] ;  /* 0x0000002004f38981 */ /* 0x000124000c1e1100 */
[----:B0-----:R-:W-:-:S02]  /*c850*/  IADD3 R4, P1, R221, R6, RZ ;  /* 0x00000006dd047210 */ /* 0x001fc40007f3e0ff */
[----:B------:R-:W4:Y:S03]  /*c860*/  LDL R6, [R1+0x738] ;  /* 0x0007380001067983 */ /* 0x000f260000100800 */
[----:B------:R-:W-:Y:S02]  /*c870*/  IMAD.X R5, R113, 0x1, R129, P1 ;  /* 0x0000000171057824 */ /* 0x000fe400008e0681 */
[----:B------:R-:W4:Y:S04]  /*c880*/  LDL R129, [R1+0x754] ;  /* 0x0007540001817983 */ /* 0x000f280000100800 */
        /* <DEDUP_REMOVED lines=13> */
[----:B--2---:R-:W-:Y:S02]  /*c960*/  IMAD.X R5, R113, 0x1, R2, P1 ;  /* 0x0000000171057824 */ /* 0x004fe400008e0602 */
[----:B------:R-:W2:Y:S01]  /*c970*/  LDL R2, [R1+0x760] ;  /* 0x0007600001027983 */ /* 0x000ea20000100800 */
[----:B------:R-:W-:-:S06]  /*c980*/  PRMT R239, RZ, 0x7610, R239 ;  /* 0x00007610ffef7816 */ /* 0x000fcc00000000ef */
[----:B------:R0:W2:Y:S01]  /*c990*/  @!P0 LDG.E.U8 R239, desc[UR32][R4.64] ;  /* 0x0000002004ef8981 */ /* 0x0000a2000c1e1100 */
[----:B------:R-:W-:Y:S02]  /*c9a0*/  PRMT R238, RZ, 0x7610, R238 ;  /* 0x00007610ffee7816 */ /* 0x000fe400000000ee */
[----:B0-----:R-:W-:-:S05]  /*c9b0*/  IADD3 R4, P1, R221, R134, RZ ;  /* 0x00000086dd047210 */ /* 0x001fca0007f3e0ff */
[----:B------:R-:W-:-:S05]  /*c9c0*/  IMAD.X R5, R113, 0x1, R133, P1 ;  /* 0x0000000171057824 */ /* 0x000fca00008e0685 */
[----:B------:R3:W2:Y:S01]  /*c9d0*/  @!P0 LDG.E.U8 R238, desc[UR32][R4.64] ;  /* 0x0000002004ee8981 */ /* 0x0006a2000c1e1100 */
[----:B------:R-:W-:Y:S02]  /*c9e0*/  PRMT R237, RZ, 0x7610, R237 ;  /* 0x00007610ffed7816 */ /* 0x000fe400000000ed */
[----:B------:R-:W-:Y:S02]  /*c9f0*/  PRMT R236, RZ, 0x7610, R236 ;  /* 0x00007610ffec7816 */ /* 0x000fe400000000ec */
[----:B------:R-:W-:Y:S02]  /*ca00*/  PRMT R235, RZ, 0x7610, R235 ;  /* 0x00007610ffeb7816 */ /* 0x000fe400000000eb */
[----:B------:R-:W-:Y:S02]  /*ca10*/  PRMT R234, RZ, 0x7610, R234 ;  /* 0x00007610ffea7816 */ /* 0x000fe400000000ea */
[----:B------:R-:W-:Y:S02]  /*ca20*/  PRMT R233, RZ, 0x7610, R233 ;  /* 0x00007610ffe97816 */ /* 0x000fe400000000e9 */
[----:B---3--:R-:W-:-:S02]  /*ca30*/  IADD3 R4, P1, R221, R124, RZ ;  /* 0x0000007cdd047210 */ /* 0x008fc40007f3e0ff */
[----:B------:R-:W3:Y:S03]  /*ca40*/  LDL R124, [R1+0x76c] ;  /* 0x00076c00017c7983 */ /* 0x000ee60000100800 */
[----:B----4-:R-:W-:Y:S02]  /*ca50*/  IMAD.X R5, R113, 0x1, R6, P1 ;  /* 0x0000000171057824 */ /* 0x010fe400008e0606 */
[----:B------:R-:W4:Y:S04]  /*ca60*/  LDL R6, [R1+0x768] ;  /* 0x0007680001067983 */ /* 0x000f280000100800 */
[----:B------:R0:W4:Y:S02]  /*ca70*/  @!P0 LDG.E.U8 R237, desc[UR32][R4.64] ;  /* 0x0000002004ed8981 */ /* 0x000124000c1e1100 */
[----:B0-----:R-:W-:-:S05]  /*ca80*/  IADD3 R4, P1, R221, R132, RZ ;  /* 0x00000084dd047210 */ /* 0x001fca0007f3e0ff */
[----:B------:R-:W-:Y:S02]  /*ca90*/  IMAD.X R5, R113, 0x1, R9, P1 ;  /* 0x0000000171057824 */ /* 0x000fe400008e0609 */
[----:B------:R-:W4:Y:S04]  /*caa0*/  LDL R9, [R1+0x774] ;  /* 0x0007740001097983 */ /* 0x000f280000100800 */
[----:B------:R0:W4:Y:S02]  /*cab0*/  @!P0 LDG.E.U8 R236, desc[UR32][R4.64] ;  /* 0x0000002004ec8981 */ /* 0x000124000c1e1100 */
[----:B0-----:R-:W-:-:S05]  /*cac0*/  IADD3 R4, P1, R221, R131, RZ ;  /* 0x00000083dd047210 */ /* 0x001fca0007f3e0ff */
[----:B------:R-:W-:-:S05]  /*cad0*/  IMAD.X R5, R113, 0x1, R130, P1 ;  /* 0x0000000171057824 */ /* 0x000fca00008e0682 */
        /* <DEDUP_REMOVED lines=9> */
[----:B--2---:R-:W-:Y:S02]  /*cb70*/  IMAD.X R5, R113, 0x1, R2, P1 ;  /* 0x0000000171057824 */ /* 0x004fe400008e0602 */
[----:B------:R-:W2:Y:S04]  /*cb80*/  LDL R2, [R1+0x784] ;  /* 0x0007840001027983 */ /* 0x000ea80000100800 */
[----:B------:R-:W2:Y:S01]  /*cb90*/  LDL.LU R220, [R1+0x778] ;  /* 0x0007780001dc7983 */ /* 0x000ea20000300800 */
[----:B------:R-:W-:Y:S02]  /*cba0*/  PRMT R232, RZ, 0x7610, R232 ;  /* 0x00007610ffe87816 */ /* 0x000fe400000000e8 */
[----:B------:R-:W-:Y:S01]  /*cbb0*/  PRMT R231, RZ, 0x7610, R231 ;  /* 0x00007610ffe77816 */ /* 0x000fe200000000e7 */
[----:B------:R-:W2:Y:S04]  /*cbc0*/  LDL.LU R219, [R1+0x780] ;  /* 0x0007800001db7983 */ /* 0x000ea80000300800 */
[----:B------:R0:W2:Y:S02]  /*cbd0*/  @!P0 LDG.E.U8 R232, desc[UR32][R4.64] ;  /* 0x0000002004e88981 */ /* 0x0000a4000c1e1100 */
[----:B0-----:R-:W-:-:S02]  /*cbe0*/  LOP3.LUT R5, R126, 0xffff, RZ, 0xc0, !PT ;  /* 0x0000ffff7e057812 */ /* 0x001fc400078ec0ff */
[----:B------:R-:W-:-:S04]  /*cbf0*/  LOP3.LUT R4, R125, 0xffff, RZ, 0xc0, !PT ;  /* 0x0000ffff7d047812 */ /* 0x000fc800078ec0ff */
[----:B------:R-:W-:Y:S02]  /*cc00*/  PRMT R7, R5, 0x3340, R4 ;  /* 0x0000334005077816 */ /* 0x000fe40000000004 */
[----:B------:R-:W-:Y:S01]  /*cc10*/  PRMT R230, RZ, 0x7610, R230 ;  /* 0x00007610ffe67816 */ /* 0x000fe200000000e6 */
[----:B------:R-:W-:Y:S04]  /*cc20*/  STL [R1+0x1138], R0 ;  /* 0x0011380001007387 */ /* 0x000fe80000100800 */
[----:B------:R-:W2:Y:S01]  /*cc30*/  LDL.LU R218, [R1+0x788] ;  /* 0x0007880001da7983 */ /* 0x000ea20000300800 */
[----:B---3--:R-:W-:-:S05]  /*cc40*/  IADD3 R4, P1, R221, R124, RZ ;  /* 0x0000007cdd047210 */ /* 0x008fca0007f3e0ff */
[----:B----4-:R-:W-:-:S05]  /*cc50*/  IMAD.X R5, R113, 0x1, R6, P1 ;  /* 0x0000000171057824 */ /* 0x010fca00008e0606 */
[----:B------:R0:W3:Y:S02]  /*cc60*/  @!P0 LDG.E.U8 R231, desc[UR32][R4.64] ;  /* 0x0000002004e78981 */ /* 0x0000e4000c1e1100 */
[----:B0-----:R-:W-:Y:S02]  /*cc70*/  LOP3.LUT R5, R123, 0xffff, RZ, 0xc0, !PT ;  /* 0x0000ffff7b057812 */ /* 0x001fe400078ec0ff */
[----:B------:R-:W-:-:S04]  /*cc80*/  LOP3.LUT R4, R122, 0xffff, RZ, 0xc0, !PT ;  /* 0x0000ffff7a047812 */ /* 0x000fc800078ec0ff */
[----:B------:R-:W-:Y:S02]  /*cc90*/  PRMT R6, R5, 0x3340, R4 ;  /* 0x0000334005067816 */ /* 0x000fe40000000004 */
[----:B------:R-:W-:-:S05]  /*cca0*/  IADD3 R4, P1, R221, R9, RZ ;  /* 0x00000009dd047210 */ /* 0x000fca0007f3e0ff */
[----:B------:R-:W-:-:S05]  /*ccb0*/  IMAD.X R5, R113, 0x1, R0, P1 ;  /* 0x0000000171057824 */ /* 0x000fca00008e0600 */
[----:B------:R0:W4:Y:S02]  /*ccc0*/  @!P0 LDG.E.U8 R230, desc[UR32][R4.64] ;  /* 0x0000002004e68981 */ /* 0x000124000c1e1100 */
[----:B0-----:R-:W-:Y:S02]  /*ccd0*/  LOP3.LUT R5, R121, 0xffff, RZ, 0xc0, !PT ;  /* 0x0000ffff79057812 */ /* 0x001fe400078ec0ff */
[----:B------:R-:W-:-:S04]  /*cce0*/  LOP3.LUT R4, R111, 0xffff, RZ, 0xc0, !PT ;  /* 0x0000ffff6f047812 */ /* 0x000fc800078ec0ff */
[----:B------:R-:W-:Y:S02]  /*ccf0*/  PRMT R111, R5, 0x3340, R4 ;  /* 0x00003340056f7816 */ /* 0x000fe40000000004 */
[----:B------:R-:W-:-:S05]  /*cd00*/  IADD3 R4, P1, R221, R8, RZ ;  /* 0x00000008dd047210 */ /* 0x000fca0007f3e0ff */
[----:B--2---:R-:W-:Y:S01]  /*cd10*/  IMAD.X R5, R113, 0x1, R220, P1 ;  /* 0x0000000171057824 */ /* 0x004fe200008e06dc */
[----:B------:R0:W-:Y:S04]  /*cd20*/  STL [R1+0x113c], R220 ;  /* 0x00113cdc01007387 */ /* 0x0001e80000100800 */
[----:B0-----:R-:W2:Y:S01]  /*cd30*/  LDL.LU R220, [R1+0x78c] ;  /* 0x00078c0001dc7983 */ /* 0x001ea20000300800 */
[----:B------:R-:W-:Y:S02]  /*cd40*/  PRMT R229, RZ, 0x7610, R229 ;  /* 0x00007610ffe57816 */ /* 0x000fe400000000e5 */
[----:B------:R-:W-:Y:S01]  /*cd50*/  PRMT R228, RZ, 0x7610, R228 ;  /* 0x00007610ffe47816 */ /* 0x000fe200000000e4 */
[----:B------:R-:W3:Y:S04]  /*cd60*/  LDL.LU R0, [R1+0x794] ;  /* 0x0007940001007983 */ /* 0x000ee80000300800 */
[----:B------:R0:W4:Y:S04]  /*cd70*/  @!P0 LDG.E.U8 R229, desc[UR32][R4.64] ;  /* 0x0000002004e58981 */ /* 0x000128000c1e1100 */
[----:B------:R-:W4:Y:S01]  /*cd80*/  LDL.LU R217, [R1+0x790] ;  /* 0x0007900001d97983 */ /* 0x000f220000300800 */
[----:B0-----:R-:W-:-:S02]  /*cd90*/  LOP3.LUT R5, R120, 0xffff, RZ, 0xc0, !PT ;  /* 0x0000ffff78057812 */ /* 0x001fc400078ec0ff */
[----:B------:R-:W-:-:S04]  /*cda0*/  LOP3.LUT R4, R112, 0xffff, RZ, 0xc0, !PT ;  /* 0x0000ffff70047812 */ /* 0x000fc800078ec0ff */
[----:B------:R-:W-:Y:S02]  /*cdb0*/  PRMT R112, R5, 0x3340, R4 ;  /* 0x0000334005707816 */ /* 0x000fe40000000004 */
[----:B------:R-:W-:-:S05]  /*cdc0*/  IADD3 R4, P1, R221, R2, RZ ;  /* 0x00000002dd047210 */ /* 0x000fca0007f3e0ff */
[----:B------:R-:W-:-:S05]  /*cdd0*/  IMAD.X R5, R113, 0x1, R219, P1 ;  /* 0x0000000171057824 */ /* 0x000fca00008e06db */
[----:B------:R0:W4:Y:S04]  /*cde0*/  @!P0 LDG.E.U8 R228, desc[UR32][R4.64] ;  /* 0x0000002004e48981 */ /* 0x000128000c1e1100 */
[----:B------:R-:W-:Y:S04]  /*cdf0*/  STL [R1+0x1140], R219 ;  /* 0x001140db01007387 */ /* 0x000fe80000100800 */
[----:B------:R-:W4:Y:S01]  /*ce00*/  LDL.LU R2, [R1+0x79c] ;  /* 0x00079c0001027983 */ /* 0x000f220000300800 */
[----:B0-----:R-:W-:Y:S02]  /*ce10*/  LOP3.LUT R5, R119, 0xffff, RZ, 0xc0, !PT ;  /* 0x0000ffff77057812 */ /* 0x001fe400078ec0ff */
[----:B------:R-:W-:Y:S01]  /*ce20*/  LOP3.LUT R4, R109, 0xffff, RZ, 0xc0, !PT ;  /* 0x0000ffff6d047812 */ /* 0x000fe200078ec0ff */
[----:B------:R-:W4:Y:S03]  /*ce30*/  LDL.LU R216, [R1+0x798] ;  /* 0x0007980001d87983 */ /* 0x000f260000300800 */
[----:B------:R-:W-:-:S02]  /*ce40*/  PRMT R109, R5, 0x3340, R4 ;  /* 0x00003340056d7816 */ /* 0x000fc40000000004 */
[----:B--2---:R-:W-:Y:S01]  /*ce50*/  IADD3 R4, P1, R221, R220, RZ ;  /* 0x000000dcdd047210 */ /* 0x004fe20007f3e0ff */
[----:B------:R-:W-:Y:S04]  /*ce60*/  STL [R1+0x1144], R220 ;  /* 0x001144dc01007387 */ /* 0x000fe80000100800 */
[----:B------:R-:W-:Y:S01]  /*ce70*/  IMAD.X R5, R113, 0x1, R218, P1 ;  /* 0x0000000171057824 */ /* 0x000fe200008e06da */
[----:B------:R0:W-:Y:S04]  /*ce80*/  STL [R1+0x1130], R218 ;  /* 0x001130da01007387 */ /* 0x0001e80000100800 */
[----:B0-----:R-:W2:Y:S04]  /*ce90*/  LDL.LU R218, [R1+0x7a4] ;  /* 0x0007a40001da7983 */ /* 0x001ea80000300800 */
[----:B------:R-:W2:Y:S04]  /*cea0*/  LDL.LU R246, [R1+0x7a0] ;  /* 0x0007a00001f67983 */ /* 0x000ea80000300800 */
[----:B------:R-:W2:Y:S04]  /*ceb0*/  LDL.LU R220, [R1+0x6ac] ;  /* 0x0006ac0001dc7983 */ /* 0x000ea80000300800 */
[----:B------:R-:W2:Y:S04]  /*cec0*/  LDL.LU R219, [R1+0x6a8] ;  /* 0x0006a80001db7983 */ /* 0x000ea80000300800 */
[----:B------:R-:W3:Y:S04]  /*ced0*/  LDL.LU.64 R152, [R1+0x200] ;  /* 0x0002000001987983 */ /* 0x000ee80000300a00 */
[----:B------:R-:W4:Y:S04]  /*cee0*/  LDL.LU.64 R154, [R1+0x208] ;  /* 0x00020800019a7983 */ /* 0x000f280000300a00 */
[----:B------:R-:W2:Y:S04]  /*cef0*/  LDL.LU.64 R156, [R1+0x210] ;  /* 0x00021000019c7983 */ /* 0x000ea80000300a00 */
        /* <DEDUP_REMOVED lines=29> */
[----:B----4-:R-:W-:Y:S04]  /*d0d0*/  STL.64 [R1+0x1540], R214 ;  /* 0x001540d601007387 */ /* 0x010fe80000100a00 */
[----:B---3--:R-:W-:Y:S04]  /*d0e0*/  STL.64 [R1+0x1538], R212 ;  /* 0x001538d401007387 */ /* 0x008fe80000100a00 */
[----:B--2---:R-:W-:Y:S04]  /*d0f0*/  STL.64 [R1+0x1530], R210 ;  /* 0x001530d201007387 */ /* 0x004fe80000100a00 */
        /* <DEDUP_REMOVED lines=29> */
[----:B0-----:R-:W2:Y:S04]  /*d2d0*/  LDL.LU.64 R152, [R1+0x300] ;  /* 0x0003000001987983 */ /* 0x001ea80000300a00 */
        /* <DEDUP_REMOVED lines=30> */
[----:B------:R-:W3:Y:S01]  /*d4c0*/  LDL.LU.64 R214, [R1+0x3f8] ;  /* 0x0003f80001d67983 */ /* 0x000ee20000300a00 */
[----:B------:R-:W-:-:S06]  /*d4d0*/  PRMT R227, RZ, 0x7610, R227 ;  /* 0x00007610ffe37816 */ /* 0x000fcc00000000e3 */
[----:B------:R0:W4:Y:S01]  /*d4e0*/  @!P0 LDG.E.U8 R227, desc[UR32][R4.64] ;  /* 0x0000002004e38981 */ /* 0x000122000c1e1100 */
[----:B------:R-:W-:Y:S02]  /*d4f0*/  PRMT R226, RZ, 0x7610, R226 ;  /* 0x00007610ffe27816 */ /* 0x000fe400000000e2 */
[----:B0-----:R-:W-:Y:S02]  /*d500*/  LOP3.LUT R5, R118, 0xffff, RZ, 0xc0, !PT ;  /* 0x0000ffff76057812 */ /* 0x001fe400078ec0ff */
[----:B------:R-:W-:-:S04]  /*d510*/  LOP3.LUT R4, R110, 0xffff, RZ, 0xc0, !PT ;  /* 0x0000ffff6e047812 */ /* 0x000fc800078ec0ff */
[----:B------:R-:W-:Y:S02]  /*d520*/  PRMT R110, R5, 0x3340, R4 ;  /* 0x00003340056e7816 */ /* 0x000fe40000000004 */
[----:B------:R-:W-:-:S05]  /*d530*/  IADD3 R4, P1, R221, R0, RZ ;  /* 0x00000000dd047210 */ /* 0x000fca0007f3e0ff */
[----:B------:R-:W-:-:S05]  /*d540*/  IMAD.X R5, R113, 0x1, R217, P1 ;  /* 0x0000000171057824 */ /* 0x000fca00008e06d9 */
        /* <DEDUP_REMOVED lines=16> */
[----:B0-----:R-:W-:Y:S02]  /*d650*/  PRMT R4, R7, 0x5410, R6 ;  /* 0x0000541007047816 */ /* 0x001fe40000000006 */
[----:B------:R-:W-:-:S05]  /*d660*/  IADD3 R6, P1, R221, R220, RZ ;  /* 0x000000dcdd067210 */ /* 0x000fca0007f3e0ff */
[----:B------:R-:W-:-:S05]  /*d670*/  IMAD.X R7, R113, 0x1, R219, P1 ;  /* 0x0000000171077824 */ /* 0x000fca00008e06db */
[----:B------:R0:W4:Y:S01]  /*d680*/  @!P0 LDG.E.U8 R223, desc[UR32][R6.64] ;  /* 0x0000002006df8981 */ /* 0x000122000c1e1100 */
[----:B------:R-:W-:Y:S02]  /*d690*/  PRMT R5, R111, 0x5410, R112 ;  /* 0x000054106f057816 */ /* 0x000fe40000000070 */
[----:B0-----:R-:W-:Y:S02]  /*d6a0*/  PRMT R6, R109, 0x5410, R110 ;  /* 0x000054106d067816 */ /* 0x001fe4000000006e */
[----:B------:R-:W-:-:S05]  /*d6b0*/  PRMT R7, R9, 0x5410, R8 ;  /* 0x0000541009077816 */ /* 0x000fca0000000008 */
[----:B------:R0:W-:Y:S02]  /*d6c0*/  STS.128 [R222+UR8+0x1000], R4 ;  /* 0x00100004de007988 */ /* 0x0001e40008000c08 */
[----:B0-----:R-:W-:Y:S02]  /*d6d0*/  LOP3.LUT R7, R108, 0xffff, RZ, 0xc0, !PT ;  /* 0x0000ffff6c077812 */ /* 0x001fe400078ec0ff */
[----:B------:R-:W-:Y:S02]  /*d6e0*/  LOP3.LUT R6, R107, 0xffff, RZ, 0xc0, !PT ;  /* 0x0000ffff6b067812 */ /* 0x000fe400078ec0ff */
[----:B------:R-:W-:Y:S02]  /*d6f0*/  LOP3.LUT R5, R97, 0xffff, RZ, 0xc0, !PT ;  /* 0x0000ffff61057812 */ /* 0x000fe400078ec0ff */
[----:B------:R-:W-:Y:S02]  /*d700*/  LOP3.LUT R4, R96, 0xffff, RZ, 0xc0, !PT ;  /* 0x0000ffff60047812 */ /* 0x000fe400078ec0ff */
[----:B------:R-:W-:-:S02]  /*d710*/  PRMT R96, R7, 0x3340, R6 ;  /* 0x0000334007607816 */ /* 0x000fc40000000006 */
[----:B------:R-:W-:Y:S02]  /*d720*/  PRMT R97, R5, 0x3340, R4 ;  /* 0x0000334005617816 */ /* 0x000fe40000000004 */
[----:B------:R-:W-:Y:S02]  /*d730*/  LOP3.LUT R7, R106, 0xffff, RZ, 0xc0, !PT ;  /* 0x0000ffff6a077812 */ /* 0x000fe400078ec0ff */
[----:B------:R-:W-:Y:S02]  /*d740*/  LOP3.LUT R6, R105, 0xffff, RZ, 0xc0, !PT ;  /* 0x0000ffff69067812 */ /* 0x000fe400078ec0ff */
[----:B------:R-:W-:Y:S02]  /*d750*/  LOP3.LUT R5, R95, 0xffff, RZ, 0xc0, !PT ;  /* 0x0000ffff5f057812 */ /* 0x000fe400078ec0ff */
[----:B------:R-:W-:Y:S02]  /*d760*/  LOP3.LUT R4, R94, 0xffff, RZ, 0xc0, !PT ;  /* 0x0000ffff5e047812 */ /* 0x000fe400078ec0ff */
[----:B------:R-:W-:Y:S01]  /*d770*/  PRMT R94, R7, 0x3340, R6 ;  /* 0x00003340075e7816 */ /* 0x000fe20000000006 */
[----:B---3--:R-:W-:Y:S04]  /*d780*/  STL.64 [R1+0x1640], R214 ;  /* 0x001640d601007387 */ /* 0x008fe80000100a00 */
[----:B--2---:R-:W-:Y:S04]  /*d790*/  STL.64 [R1+0x1638], R212 ;  /* 0x001638d401007387 */ /* 0x004fe80000100a00 */
[----:B----4-:R-:W-:Y:S04]  /*d7a0*/  STL.64 [R1+0x1630], R210 ;  /* 0x001630d201007387 */ /* 0x010fe80000100a00 */
        /* <DEDUP_REMOVED lines=30> */
[----:B------:R-:W2:Y:S04]  /*d990*/  LDL.LU.64 R154, [R1+0x408] ;  /* 0x00040800019a7983 */ /* 0x000ea80000300a00 */
        /* <DEDUP_REMOVED lines=29> */
[----:B------:R-:W2:Y:S01]  /*db70*/  LDL.LU.64 R214, [R1+0x4f8] ;  /* 0x0004f80001d67983 */ /* 0x000ea20000300a00 */
[----:B------:R-:W-:-:S02]  /*db80*/  PRMT R95, R5, 0x3340, R4 ;  /* 0x00003340055f7816 */ /* 0x000fc40000000004 */
[----:B------:R-:W-:Y:S02]  /*db90*/  LOP3.LUT R7, R104, 0xffff, RZ, 0xc0, !PT ;  /* 0x0000ffff68077812 */ /* 0x000fe400078ec0ff */
[----:B------:R-:W-:Y:S02]  /*dba0*/  LOP3.LUT R6, R103, 0xffff, RZ, 0xc0, !PT ;  /* 0x0000ffff67067812 */ /* 0x000fe400078ec0ff */
[----:B------:R-:W-:Y:S02]  /*dbb0*/  LOP3.LUT R5, R102, 0xffff, RZ, 0xc0, !PT ;  /* 0x0000ffff66057812 */ /* 0x000fe400078ec0ff */
[----:B------:R-:W-:Y:S02]  /*dbc0*/  LOP3.LUT R4, R93, 0xffff, RZ, 0xc0, !PT ;  /* 0x0000ffff5d047812 */ /* 0x000fe400078ec0ff */
[----:B------:R-:W-:Y:S02]  /*dbd0*/  PRMT R93, R7, 0x3340, R6 ;  /* 0x00003340075d7816 */ /* 0x000fe40000000006 */
[----:B------:R-:W-:-:S02]  /*dbe0*/  PRMT R9, R5, 0x3340, R4 ;  /* 0x0000334005097816 */ /* 0x000fc40000000004 */
[----:B------:R-:W-:Y:S02]  /*dbf0*/  LOP3.LUT R7, R101, 0xffff, RZ, 0xc0, !PT ;  /* 0x0000ffff65077812 */ /* 0x000fe400078ec0ff */
[----:B------:R-:W-:Y:S02]  /*dc00*/  LOP3.LUT R6, R100, 0xffff, RZ, 0xc0, !PT ;  /* 0x0000ffff64067812 */ /* 0x000fe400078ec0ff */
[----:B------:R-:W-:Y:S02]  /*dc10*/  LOP3.LUT R5, R99, 0xffff, RZ, 0xc0, !PT ;  /* 0x0000ffff63057812 */ /* 0x000fe400078ec0ff */
[----:B------:R-:W-:Y:S02]  /*dc20*/  LOP3.LUT R4, R98, 0xffff, RZ, 0xc0, !PT ;  /* 0x0000ffff62047812 */ /* 0x000fe400078ec0ff */
[----:B------:R-:W-:Y:S02]  /*dc30*/  PRMT R8, R7, 0x3340, R6 ;  /* 0x0000334007087816 */ /* 0x000fe40000000006 */
[----:B------:R-:W-:-:S02]  /*dc40*/  PRMT R7, R5, 0x3340, R4 ;  /* 0x0000334005077816 */ /* 0x000fc40000000004 */
[----:B------:R-:W-:Y:S02]  /*dc50*/  PRMT R4, R96, 0x5410, R97 ;  /* 0x0000541060047816 */ /* 0x000fe40000000061 */
[----:B------:R-:W-:Y:S02]  /*dc60*/  PRMT R5, R94, 0x5410, R95 ;  /* 0x000054105e057816 */ /* 0x000fe4000000005f */
[----:B------:R-:W-:Y:S02]  /*dc70*/  PRMT R6, R93, 0x5410, R9 ;  /* 0x000054105d067816 */ /* 0x000fe40000000009 */
[----:B------:R-:W-:-:S05]  /*dc80*/  PRMT R7, R8, 0x5410, R7 ;  /* 0x0000541008077816 */ /* 0x000fca0000000007 */
[----:B------:R0:W-:Y:S02]  /*dc90*/  STS.128 [R222+UR8+0x2000], R4 ;  /* 0x00200004de007988 */ /* 0x0001e40008000c08 */
[----:B0-----:R-:W-:Y:S02]  /*dca0*/  LOP3.LUT R5, R92, 0xffff, RZ, 0xc0, !PT ;  /* 0x0000ffff5c057812 */ /* 0x001fe400078ec0ff */
[----:B------:R-:W-:Y:S02]  /*dcb0*/  LOP3.LUT R4, R59, 0xffff, RZ, 0xc0, !PT ;  /* 0x0000ffff3b047812 */ /* 0x000fe400078ec0ff */
[----:B------:R-:W-:Y:S02]  /*dcc0*/  LOP3.LUT R7, R91, 0xffff, RZ, 0xc0, !PT ;  /* 0x0000ffff5b077812 */ /* 0x000fe400078ec0ff */
[----:B------:R-:W-:Y:S02]  /*dcd0*/  PRMT R59, R5, 0x3340, R4 ;  /* 0x00003340053b7816 */ /* 0x000fe40000000004 */
[----:B------:R-:W-:-:S02]  /*dce0*/  LOP3.LUT R6, R90, 0xffff, RZ, 0xc0, !PT ;  /* 0x0000ffff5a067812 */ /* 0x000fc400078ec0ff */
[----:B------:R-:W-:Y:S02]  /*dcf0*/  LOP3.LUT R5, R60, 0xffff, RZ, 0xc0, !PT ;  /* 0x0000ffff3c057812 */ /* 0x000fe400078ec0ff */
[----:B------:R-:W-:Y:S02]  /*dd00*/  LOP3.LUT R4, R57, 0xffff, RZ, 0xc0, !PT ;  /* 0x0000ffff39047812 */ /* 0x000fe400078ec0ff */
[----:B------:R-:W-:Y:S02]  /*dd10*/  PRMT R60, R7, 0x3340, R6 ;  /* 0x00003340073c7816 */ /* 0x000fe40000000006 */
[----:B------:R-:W-:Y:S02]  /*dd20*/  PRMT R57, R5, 0x3340, R4 ;  /* 0x0000334005397816 */ /* 0x000fe40000000004 */
[----:B------:R-:W-:Y:S02]  /*dd30*/  LOP3.LUT R7, R89, 0xffff, RZ, 0xc0, !PT ;  /* 0x0000ffff59077812 */ /* 0x000fe400078ec0ff */
[----:B------:R-:W-:-:S02]  /*dd40*/  LOP3.LUT R6, R88, 0xffff, RZ, 0xc0, !PT ;  /* 0x0000ffff58067812 */ /* 0x000fc400078ec0ff */
[----:B------:R-:W-:Y:S01]  /*dd50*/  LOP3.LUT R5, R58, 0xffff, RZ, 0xc0, !PT ;  /* 0x0000ffff3a057812 */ /* 0x000fe200078ec0ff */
[----:B------:R-:W-:Y:S01]  /*dd60*/  UMOV UR13, 0xc0000010 ;  /* 0xc0000010000d7882 */ /* 0x000fe20000000000 */
[----:B------:R-:W-:Y:S01]  /*dd70*/  LOP3.LUT R4, R55, 0xffff, RZ, 0xc0, !PT ;  /* 0x0000ffff37047812 */ /* 0x000fe200078ec0ff */
[----:B------:R-:W3:Y:S01]  /*dd80*/  LDL.LU.64 R88, [R1+0x100] ;  /* 0x0001000001587983 */ /* 0x000ee20000300a00 */
[----:B------:R-:W-:Y:S02]  /*dd90*/  PRMT R58, R7, 0x3340, R6 ;  /* 0x00003340073a7816 */ /* 0x000fe40000000006 */
[----:B------:R-:W-:Y:S01]  /*dda0*/  PRMT R55, R5, 0x3340, R4 ;  /* 0x0000334005377816 */ /* 0x000fe20000000004 */
[----:B------:R-:W3:Y:S01]  /*ddb0*/  LDL.LU.64 R90, [R1+0x108] ;  /* 0x00010800015a7983 */ /* 0x000ee20000300a00 */
[----:B------:R-:W-:Y:S02]  /*ddc0*/  LOP3.LUT R7, R87, 0xffff, RZ, 0xc0, !PT ;  /* 0x0000ffff57077812 */ /* 0x000fe400078ec0ff */
[----:B------:R-:W-:Y:S01]  /*ddd0*/  LOP3.LUT R6, R86, 0xffff, RZ, 0xc0, !PT ;  /* 0x0000ffff56067812 */ /* 0x000fe200078ec0ff */
[----:B------:R-:W3:Y:S01]  /*dde0*/  LDL.LU.64 R92, [R1+0x110] ;  /* 0x00011000015c7983 */ /* 0x000ee20000300a00 */
[----:B------:R-:W-:-:S02]  /*ddf0*/  LOP3.LUT R5, R56, 0xffff, RZ, 0xc0, !PT ;  /* 0x0000ffff38057812 */ /* 0x000fc400078ec0ff */
        /* <DEDUP_REMOVED lines=87> */
[----:B------:R-:W-:Y:S02]  /*e370*/  LOP3.LUT R6, R64, 0xffff, RZ, 0xc0, !PT ;  /* 0x0000ffff40067812 */ /* 0x000fe400078ec0ff */
[----:B------:R-:W-:-:S02]  /*e380*/  LOP3.LUT R5, R35, 0xffff, RZ, 0xc0, !PT ;  /* 0x0000ffff23057812 */ /* 0x000fc400078ec0ff */
[----:B------:R-:W-:Y:S02]  /*e390*/  LOP3.LUT R4, R33, 0xffff, RZ, 0xc0, !PT ;  /* 0x0000ffff21047812 */ /* 0x000fe400078ec0ff */
[----:B------:R-:W-:Y:S02]  /*e3a0*/  PRMT R35, R7, 0x3340, R5 ;  /* 0x0000334007237816 */ /* 0x000fe40000000005 */
[----:B------:R-:W-:Y:S02]  /*e3b0*/  PRMT R33, R6, 0x3340, R4 ;  /* 0x0000334006217816 */ /* 0x000fe40000000004 */
        /* <DEDUP_REMOVED lines=11> */
[----:B------:R-:W-:Y:S02]  /*e470*/  LOP3.LUT R4, R28, 0xffff, RZ, 0xc0, !PT ;  /* 0x0000ffff1c047812 */ /* 0x000fe400078ec0ff */
[----:B------:R-:W-:Y:S02]  /*e480*/  LOP3.LUT R21, R21, 0xffff, RZ, 0xc0, !PT ;  /* 0x0000ffff15157812 */ /* 0x000fe400078ec0ff */
[----:B------:R-:W-:Y:S02]  /*e490*/  PRMT R36, R7, 0x3340, R5 ;  /* 0x0000334007247816 */ /* 0x000fe40000000005 */
[----:B------:R-:W-:-:S02]  /*e4a0*/  LOP3.LUT R22, R22, 0xffff, RZ, 0xc0, !PT ;  /* 0x0000ffff16167812 */ /* 0x000fc400078ec0ff */
[----:B------:R-:W-:Y:S02]  /*e4b0*/  LOP3.LUT R18, R18, 0xffff, RZ, 0xc0, !PT ;  /* 0x0000ffff12127812 */ /* 0x000fe400078ec0ff */
[----:B------:R-:W-:Y:S02]  /*e4c0*/  LOP3.LUT R5, R29, 0xffff, RZ, 0xc0, !PT ;  /* 0x0000ffff1d057812 */ /* 0x000fe400078ec0ff */
[----:B------:R-:W-:Y:S02]  /*e4d0*/  LOP3.LUT R14, R14, 0xffff, RZ, 0xc0, !PT ;  /* 0x0000ffff0e0e7812 */ /* 0x000fe400078ec0ff */
[----:B------:R-:W-:Y:S02]  /*e4e0*/  LOP3.LUT R10, R10, 0xffff, RZ, 0xc0, !PT ;  /* 0x0000ffff0a0a7812 */ /* 0x000fe400078ec0ff */
[----:B------:R-:W-:Y:S02]  /*e4f0*/  PRMT R29, R4, 0x3340, R21 ;  /* 0x00003340041d7816 */ /* 0x000fe40000000015 */
[----:B------:R-:W-:-:S02]  /*e500*/  LOP3.LUT R4, R26, 0xffff, RZ, 0xc0, !PT ;  /* 0x0000ffff1a047812 */ /* 0x000fc400078ec0ff */
[----:B------:R-:W-:Y:S02]  /*e510*/  PRMT R26, R22, 0x3340, R18 ;  /* 0x00003340161a7816 */ /* 0x000fe40000000012 */
[----:B------:R-:W-:-:S04]  /*e520*/  PRMT R7, R14, 0x3340, R10 ;  /* 0x000033400e077816 */ /* 0x000fc8000000000a */
[----:B------:R-:W-:Y:S02]  /*e530*/  PRMT R7, R26, 0x5410, R7 ;  /* 0x000054101a077816 */ /* 0x000fe40000000007 */
[----:B------:R-:W0:Y:S01]  /*e540*/  S2R R26, SR_TID.X ;  /* 0x00000000001a7919 */ /* 0x000e220000002100 */
        /* <DEDUP_REMOVED lines=11> */
[----:B------:R-:W-:Y:S02]  /*e600*/  PRMT R31, R16, 0x3340, R12 ;  /* 0x00003340101f7816 */ /* 0x000fe4000000000c */
        /* <DEDUP_REMOVED lines=13> */
[----:B------:R-:W-:Y:S02]  /*e6e0*/  LOP3.LUT R28, R222, 0x10, RZ, 0x3c, !PT ;  /* 0x00000010de1c7812 */ /* 0x000fe400078e3cff */
[----:B------:R-:W-:Y:S02]  /*e6f0*/  PRMT R12, R50, 0x5410, R51 ;  /* 0x00005410320c7816 */ /* 0x000fe40000000033 */
[----:B------:R-:W-:Y:S02]  /*e700*/  PRMT R13, R43, 0x5410, R44 ;  /* 0x000054102b0d7816 */ /* 0x000fe4000000002c */
[----:B------:R-:W-:-:S02]  /*e710*/  PRMT R14, R35, 0x5410, R36 ;  /* 0x00005410230e7816 */ /* 0x000fc40000000024 */
[----:B------:R-:W-:Y:S02]  /*e720*/  PRMT R8, R52, 0x5410, R8 ;  /* 0x0000541034087816 */ /* 0x000fe40000000008 */
[----:B------:R-:W-:Y:S02]  /*e730*/  PRMT R9, R45, 0x5410, R9 ;  /* 0x000054102d097816 */ /* 0x000fe40000000009 */
[----:B------:R-:W-:Y:S02]  /*e740*/  PRMT R10, R37, 0x5410, R38 ;  /* 0x00005410250a7816 */ /* 0x000fe40000000026 */
[----:B------:R-:W-:Y:S01]  /*e750*/  PRMT R11, R29, 0x5410, R30 ;  /* 0x000054101d0b7816 */ /* 0x000fe2000000001e */
[----:B------:R-:W-:Y:S01]  /*e760*/  STS.128 [R222+UR8+0x3000], R20 ;  /* 0x00300014de007988 */ /* 0x000fe20008000c08 */
[----:B------:R-:W-:Y:S02]  /*e770*/  PRMT R4, R46, 0x5410, R47 ;  /* 0x000054102e047816 */ /* 0x000fe4000000002f */
[----:B------:R-:W-:-:S02]  /*e780*/  PRMT R5, R39, 0x5410, R40 ;  /* 0x0000541027057816 */ /* 0x000fc40000000028 */
[----:B------:R-:W-:Y:S01]  /*e790*/  PRMT R6, R32, 0x5410, R6 ;  /* 0x0000541020067816 */ /* 0x000fe20000000006 */
[----:B------:R-:W-:Y:S01]  /*e7a0*/  STS.128 [R28+UR8], R16 ;  /* 0x000000101c007988 */ /* 0x000fe20008000c08 */
[----:B0-----:R-:W-:-:S03]  /*e7b0*/  LOP3.LUT R26, R26, 0x7f, RZ, 0xc0, !PT ;  /* 0x0000007f1a1a7812 */ /* 0x001fc600078ec0ff */
[----:B------:R-:W-:Y:S04]  /*e7c0*/  STS.128 [R28+UR8+0x1000], R12 ;  /* 0x0010000c1c007988 */ /* 0x000fe80008000c08 */
[----:B------:R-:W-:Y:S04]  /*e7d0*/  STS.128 [R28+UR8+0x2000], R8 ;  /* 0x002000081c007988 */ /* 0x000fe80008000c08 */
[----:B------:R-:W-:Y:S04]  /*e7e0*/  STS.128 [R28+UR8+0x3000], R4 ;  /* 0x003000041c007988 */ /* 0x000fe80008000c08 */
[----:B------:R-:W-:Y:S04]  /*e7f0*/  STS.U8 [R26+UR8+0x4f00], R27 ;  /* 0x004f001b1a007988 */ /* 0x000fe80008000008 */
[----:B------:R0:W-:Y:S04]  /*e800*/  STS.U8 [R26+UR8+0x4e00], R24 ;  /* 0x004e00181a007988 */ /* 0x0001e80008000008 */
[----:B------:R-:W-:Y:S04]  /*e810*/  STS.U8 [R26+UR8+0x4d00], R251 ;  /* 0x004d00fb1a007988 */ /* 0x000fe80008000008 */
[----:B------:R-:W-:Y:S04]  /*e820*/  STS.U8 [R26+UR8+0x4c00], R249 ;  /* 0x004c00f91a007988 */ /* 0x000fe80008000008 */
[----:B------:R-:W-:Y:S04]  /*e830*/  STS.U8 [R26+UR8+0x4b00], R247 ;  /* 0x004b00f71a007988 */ /* 0x000fe80008000008 */
[----:B------:R-:W-:Y:S04]  /*e840*/  STS.U8 [R26+UR8+0x4a00], R244 ;  /* 0x004a00f41a007988 */ /* 0x000fe80008000008 */
[----:B------:R-:W-:Y:S04]  /*e850*/  STS.U8 [R26+UR8+0x4900], R242 ;  /* 0x004900f21a007988 */ /* 0x000fe80008000008 */
[----:B------:R-:W-:Y:S01]  /*e860*/  STS.U8 [R26+UR8+0x4800], R240 ;  /* 0x004800f01a007988 */ /* 0x000fe20008000008 */
[----:B0-----:R-:W-:-:S03]  /*e870*/  LOP3.LUT R24, R26, 0x10, RZ, 0x3c, !PT ;  /* 0x000000101a187812 */ /* 0x001fc600078e3cff */
[----:B------:R-:W-:Y:S04]  /*e880*/  STS.U8 [R26+UR8+0x4700], R238 ;  /* 0x004700ee1a007988 */ /* 0x000fe80008000008 */
        /* <DEDUP_REMOVED lines=22> */
[----:B------:R0:W-:Y:S01]  /*e9f0*/  STS.U8 [R24+UR8+0x4f80], R223 ;  /* 0x004f80df18007988 */ /* 0x0001e20008000008 */
[----:B------:R1:W-:Y:S06]  /*ea00*/  MEMBAR.ALL.CTA ;  /* 0x0000000000007992 */ /* 0x0003ec0000008000 */
[----:B-1----:R-:W1:Y:S04]  /*ea10*/  FENCE.VIEW.ASYNC.S ;  /* 0x00000000000073c6 */ /* 0x002e680000000000 */
[----:B0-----:R-:W4:Y:S04]  /*ea20*/  LDL.LU.64 R24, [R1] ;  /* 0x0000000001187983 */ /* 0x001f280000300a00 */
[----:B------:R-:W4:Y:S04]  /*ea30*/  LDL.LU.64 R26, [R1+0x8] ;  /* 0x00000800011a7983 */ /* 0x000f280000300a00 */
[----:B------:R-:W4:Y:S04]  /*ea40*/  LDL.LU.64 R28, [R1+0x10] ;  /* 0x00001000011c7983 */ /* 0x000f280000300a00 */
[----:B------:R-:W4:Y:S04]  /*ea50*/  LDL.LU.64 R30, [R1+0x18] ;  /* 0x00001800011e7983 */ /* 0x000f280000300a00 */
[----:B------:R-:W4:Y:S01]  /*ea60*/  LDL.LU.64 R32, [R1+0x20] ;  /* 0x0000200001207983 */ /* 0x000f220000300a00 */
[----:B-1----:R-:W-:Y:S06]  /*ea70*/  BAR.SYNC.DEFER_BLOCKING 0x0 ;  /* 0x0000000000007b1d */ /* 0x002fec0000010000 */
[----:B------:R-:W4:Y:S04]  /*ea80*/  LDL.LU.64 R34, [R1+0x28] ;  /* 0x0000280001227983 */ /* 0x000f280000300a00 */
[----:B------:R-:W4:Y:S04]  /*ea90*/  LDL.LU.64 R36, [R1+0x30] ;  /* 0x0000300001247983 */ /* 0x000f280000300a00 */
[----:B------:R-:W4:Y:S04]  /*eaa0*/  LDL.LU.64 R38, [R1+0x38] ;  /* 0x0000380001267983 */ /* 0x000f280000300a00 */
[----:B------:R-:W4:Y:S01]  /*eab0*/  LDL.LU.64 R40, [R1+0x40] ;  /* 0x0000400001287983 */ /* 0x000f220000300a00 */
[----:B--2---:R-:W-:-:S03]  /*eac0*/  WARPGROUP.ARRIVE ;  /* 0x00000000000079c5 */ /* 0x004fc60000000000 */
[----:B------:R-:W4:Y:S04]  /*ead0*/  LDL.LU.64 R42, [R1+0x48] ;  /* 0x00004800012a7983 */ /* 0x000f280000300a00 */
[----:B------:R-:W4:Y:S01]  /*eae0*/  LDL.LU.64 R44, [R1+0x50] ;  /* 0x00005000012c7983 */ /* 0x000f220000300a00 */
[----:B------:R-:W-:Y:S03]  /*eaf0*/  QGMMA.64x128x32.F32.E4M3.E4M3 R152, gdesc[UR12], R152, gsb0 ;  /* 0x01e000000c9879f3 */ /* 0x000fe60008000898 */
[----:B------:R-:W4:Y:S04]  /*eb00*/  LDL.LU.64 R46, [R1+0x58] ;  /* 0x00005800012e7983 */ /* 0x000f280000300a00 */
        /* <DEDUP_REMOVED lines=20> */
[----:B------:R-:W2:Y:S01]  /*ec50*/  LDL.LU R5, [R1+0x694] ;  /* 0x0006940001057983 */ /* 0x000ea20000300800 */
[----:B------:R-:W-:-:S03]  /*ec60*/  WARPGROUP.DEPBAR.LE gsb0, 0x0 ;  /* 0x00008000000079c5 */ /* 0x000fc60000010000 */
        /* <DEDUP_REMOVED lines=32> */
[----:B0-----:R-:W3:Y:S04]  /*ee70*/  LDL.LU.64 R214, [R1+0x1640] ;  /* 0x0016400001d67983 */ /* 0x001ee80000300a00 */
[----:B------:R-:W3:Y:S04]  /*ee80*/  LDL.LU.64 R212, [R1+0x1638] ;  /* 0x0016380001d47983 */ /* 0x000ee80000300a00 */
        /* <DEDUP_REMOVED lines=29> */
[----:B------:R-:W3:Y:S01]  /*f060*/  LDL.LU.64 R152, [R1+0x1548] ;  /* 0x0015480001987983 */ /* 0x000ee20000300a00 */
[----:B------:R-:W-:Y:S01]  /*f070*/  UMOV UR6, UR14 ;  /* 0x0000000e00067c82 */ /* 0x000fe20008000000 */
[----:B------:R-:W-:Y:S01]  /*f080*/  UMOV UR7, UR15 ;  /* 0x0000000f00077c82 */ /* 0x000fe20008000000 */
[----:B---3--:R-:W-:-:S06]  /*f090*/  WARPGROUP.ARRIVE ;  /* 0x00000000000079c5 */ /* 0x008fcc0000000000 */
[----:B------:R-:W-:Y:S03]  /*f0a0*/  QGMMA.64x128x32.F32.E4M3.E4M3 R152, gdesc[UR4], R152, gsb0 ;  /* 0x01e00000049879f3 */ /* 0x000fe60008000898 */
[----:B------:R-:W-:Y:S02]  /*f0b0*/  WARPGROUP.DEPBAR.LE gsb0, 0x0 ;  /* 0x00008000000079c5 */ /* 0x000fe40000010000 */
        /* <DEDUP_REMOVED lines=66> */
[----:B------:R-:W-:Y:S01]  /*f4e0*/  UMOV UR38, UR14 ;  /* 0x0000000e00267c82 */ /* 0x000fe20008000000 */
[----:B------:R-:W-:Y:S01]  /*f4f0*/  UMOV UR39, UR15 ;  /* 0x0000000f00277c82 */ /* 0x000fe20008000000 */
[----:B------:R-:W-:Y:S01]  /*f500*/  UMOV UR30, UR14 ;  /* 0x0000000e001e7c82 */ /* 0x000fe20008000000 */
[----:B------:R-:W-:Y:S01]  /*f510*/  UMOV UR31, UR15 ;  /* 0x0000000f001f7c82 */ /* 0x000fe20008000000 */
[----:B---3--:R-:W-:-:S06]  /*f520*/  WARPGROUP.ARRIVE ;  /* 0x00000000000079c5 */ /* 0x008fcc0000000000 */
[----:B------:R-:W-:Y:S03]  /*f530*/  QGMMA.64x128x32.F32.E4M3.E4M3 R152, gdesc[UR40], R152, gsb0 ;  /* 0x01e00000289879f3 */ /* 0x000fe60008000898 */
[----:B------:R-:W-:Y:S02]  /*f540*/  WARPGROUP.DEPBAR.LE gsb0, 0x0 ;  /* 0x00008000000079c5 */ /* 0x000fe40000010000 */
[----:B------:R-:W-:-:S07]  /*f550*/  WARPGROUP.ARRIVE ;  /* 0x00000000000079c5 */ /* 0x000fce0000000000 */
[----:B------:R-:W-:Y:S01]  /*f560*/  QGMMA.64x128x32.F32.E4M3.E4M3 R88, gdesc[UR36], R88, gsb0 ;  /* 0x01e00000245879f3 */ /* 0x000fe20008000858 */
        /* <DEDUP_REMOVED lines=30> */
[----:B------:R-:W-:Y:S01]  /*f750*/  STL.64 [R1+0x2f0], R212 ;  /* 0x0002f0d401007387 */ /* 0x000fe20000100a00 */
[----:B------:R-:W-:-:S02]  /*f760*/  WARPGROUP.DEPBAR.LE gsb0, 0x0 ;  /* 0x00008000000079c5 */ /* 0x000fc40000010000 */
[----:B----4-:R-:W-:Y:S01]  /*f770*/  WARPGROUP.ARRIVE ;  /* 0x00000000000079c5 */ /* 0x010fe20000000000 */
[----:B------:R0:W-:Y:S05]  /*f780*/  STL.64 [R1+0x2f8], R214 ;  /* 0x0002f8d601007387 */ /* 0x0001ea0000100a00 */
[----:B------:R-:W-:Y:S01]  /*f790*/  QGMMA.64x128x32.F32.E4M3.E4M3 R24, gdesc[UR28], R24, gsb0 ;  /* 0x01e000001c1879f3 */ /* 0x000fe20008000818 */
        /* <DEDUP_REMOVED lines=64> */
[----:B0-----:R-:W4:Y:S04]  /*fba0*/  LDL.LU.64 R150, [R1+0x1340] ;  /* 0x0013400001967983 */ /* 0x001f280000300a00 */
        /* <DEDUP_REMOVED lines=31> */
[----:B------:R-:W3:Y:S04]  /*fda0*/  LDL.LU R251, [R1+0x6b4] ;  /* 0x0006b40001fb7983 */ /* 0x000ee80000300800 */
[----:B------:R-:W4:Y:S04]  /*fdb0*/  LDL.LU R4, [R1+0x6bc] ;  /* 0x0006bc0001047983 */ /* 0x000f280000300800 */
[----:B------:R-:W4:Y:S01]  /*fdc0*/  LDL.LU R6, [R1+0x6c4] ;  /* 0x0006c40001067983 */ /* 0x000f220000300800 */
[----:B------:R-:W-:-:S03]  /*fdd0*/  WARPGROUP.DEPBAR.LE gsb0, 0x0 ;  /* 0x00008000000079c5 */ /* 0x000fc60000010000 */
[----:B------:R-:W4:Y:S04]  /*fde0*/  LDL.LU R7, [R1+0x6cc] ;  /* 0x0006cc0001077983 */ /* 0x000f280000300800 */
[----:B------:R-:W4:Y:S04]  /*fdf0*/  LDL.LU R8, [R1+0x6d4] ;  /* 0x0006d40001087983 */ /* 0x000f280000300800 */
[----:B------:R-:W4:Y:S04]  /*fe00*/  LDL.LU R9, [R1+0x6dc] ;  /* 0x0006dc0001097983 */ /* 0x000f280000300800 */
[----:B------:R-:W-:Y:S04]  /*fe10*/  STL.64 [R1], R24 ;  /* 0x0000001801007387 */ /* 0x000fe80000100a00 */
        /* <DEDUP_REMOVED lines=63> */
[----:B------:R-:W4:Y:S04]  /*10210*/  LDL.LU R10, [R1+0x6e4] ;  /* 0x0006e400010a7983 */ /* 0x000f280000300800 */
        /* <DEDUP_REMOVED lines=11> */
[----:B------:R-:W4:Y:S01]  /*102d0*/  LDL.LU R23, [R1+0x714] ;  /* 0x0007140001177983 */ /* 0x000f220000300800 */
[----:B------:R-:W-:Y:S01]  /*102e0*/  IADD3 R220, P0, R220, UR9, RZ ;  /* 0x00000009dcdc7c10 */ /* 0x000fe2000ff1e0ff */
[----:B--2---:R-:W-:Y:S01]  /*102f0*/  VIADD R5, R5, 0xffffffff ;  /* 0xffffffff05057836 */ /* 0x004fe20000000000 */
[----:B---3--:R-:W-:Y:S01]  /*10300*/  IADD3 R251, P1, R251, UR9, RZ ;  /* 0x00000009fbfb7c10 */ /* 0x008fe2000ff3e0ff */
[----:B------:R-:W2:Y:S01]  /*10310*/  LDL.LU R20, [R1+0x6e0] ;  /* 0x0006e00001147983 */ /* 0x000ea20000300800 */
[----:B----4-:R-:W-:-:S02]  /*10320*/  IADD3 R4, P2, R4, UR9, RZ ;  /* 0x0000000904047c10 */ /* 0x010fc4000ff5e0ff */
[----:B------:R-:W-:Y:S01]  /*10330*/  IADD3 R6, P3, R6, UR9, RZ ;  /* 0x0000000906067c10 */ /* 0x000fe2000ff7e0ff */
[----:B------:R0:W-:Y:S01]  /*10340*/  STL [R1+0x6ac], R220 ;  /* 0x0006acdc01007387 */ /* 0x0001e20000100800 */
[----:B------:R-:W-:Y:S02]  /*10350*/  IADD3 R7, P4, R7, UR9, RZ ;  /* 0x0000000907077c10 */ /* 0x000fe4000ff9e0ff */
[----:B------:R-:W-:Y:S02]  /*10360*/  IADD3.X R219, R219, UR10, RZ, P0, !PT ;  /* 0x0000000adbdb7c10 */ /* 0x000fe400087fe4ff */
[----:B------:R-:W-:Y:S01]  /*10370*/  IADD3 R8, P5, R8, UR9, RZ ;  /* 0x0000000908087c10 */ /* 0x000fe2000ffbe0ff */
[----:B0-----:R-:W3:Y:S01]  /*10380*/  LDL.LU R220, [R1+0x1144] ;  /* 0x0011440001dc7983 */ /* 0x001ee20000300800 */
[----:B------:R-:W-:-:S03]  /*10390*/  IADD3 R9, P6, R9, UR9, RZ ;  /* 0x0000000909097c10 */ /* 0x000fc6000ffde0ff */
[----:B------:R-:W-:Y:S04]  /*103a0*/  STL [R1+0x694], R5 ;  /* 0x0006940501007387 */ /* 0x000fe80000100800 */
[----:B------:R-:W-:Y:S04]  /*103b0*/  STL [R1+0x6b4], R251 ;  /* 0x0006b4fb01007387 */ /* 0x000fe80000100800 */
[----:B------:R-:W-:Y:S04]  /*103c0*/  STL [R1+0x6bc], R4 ;  /* 0x0006bc0401007387 */ /* 0x000fe80000100800 */
[----:B------:R-:W-:Y:S04]  /*103d0*/  STL [R1+0x6c4], R6 ;  /* 0x0006c40601007387 */ /* 0x000fe80000100800 */
[----:B------:R-:W-:Y:S04]  /*103e0*/  STL [R1+0x6cc], R7 ;  /* 0x0006cc0701007387 */ /* 0x000fe80000100800 */
[----:B------:R0:W-:Y:S04]  /*103f0*/  STL [R1+0x6a8], R219 ;  /* 0x0006a8db01007387 */ /* 0x0001e80000100800 */
[----:B------:R-:W-:Y:S04]  /*10400*/  STL [R1+0x6d4], R8 ;  /* 0x0006d40801007387 */ /* 0x000fe80000100800 */
[----:B0-----:R-:W4:Y:S04]  /*10410*/  LDL.LU R219, [R1+0x1140] ;  /* 0x0011400001db7983 */ /* 0x001f280000300800 */
[----:B------:R-:W-:Y:S01]  /*10420*/  STL [R1+0x6dc], R9 ;  /* 0x0006dc0901007387 */ /* 0x000fe20000100800 */
[----:B------:R-:W-:-:S02]  /*10430*/  IADD3 R10, P0, R10, UR9, RZ ;  /* 0x000000090a0a7c10 */ /* 0x000fc4000ff1e0ff */
[----:B------:R-:W-:-:S03]  /*10440*/  IADD3.X R11, R11, UR10, RZ, P1, !PT ;  /* 0x0000000a0b0b7c10 */ /* 0x000fc60008ffe4ff */
[----:B------:R-:W-:Y:S01]  /*10450*/  STL [R1+0x6e4], R10 ;  /* 0x0006e40a01007387 */ /* 0x000fe20000100800 */
[----:B------:R-:W-:-:S03]  /*10460*/  IADD3 R12, P1, R12, UR9, RZ ;  /* 0x000000090c0c7c10 */ /* 0x000fc6000ff3e0ff */
[----:B------:R-:W-:Y:S01]  /*10470*/  STL [R1+0x6b0], R11 ;  /* 0x0006b00b01007387 */ /* 0x000fe20000100800 */
        /* <DEDUP_REMOVED lines=10> */
[----:B------:R-:W-:Y:S02]  /*10520*/  IADD3 R18, P4, R18, UR9, RZ ;  /* 0x0000000912127c10 */ /* 0x000fe4000ff9e0ff */
[----:B------:R-:W-:Y:S02]  /*10530*/  IADD3.X R19, R19, UR10, RZ, P5, !PT ;  /* 0x0000000a13137c10 */ /* 0x000fe4000affe4ff */
[----:B------:R-:W-:Y:S01]  /*10540*/  IADD3 R21, P5, R21, UR9, RZ ;  /* 0x0000000915157c10 */ /* 0x000fe2000ffbe0ff */
[----:B------:R-:W-:Y:S04]  /*10550*/  STL [R1+0x6c8], R17 ;  /* 0x0006c81101007387 */ /* 0x000fe80000100800 */
[----:B------:R0:W-:Y:S04]  /*10560*/  STL [R1+0x70c], R21 ;  /* 0x00070c1501007387 */ /* 0x0001e80000100800 */
[----:B------:R-:W-:Y:S04]  /*10570*/  STL [R1+0x704], R18 ;  /* 0x0007041201007387 */ /* 0x000fe80000100800 */
[----:B0-----:R-:W3:Y:S01]  /*10580*/  LDL.LU R21, [R1+0x71c] ;  /* 0x00071c0001157983 */ /* 0x001ee20000300800 */
[----:B------:R-:W-:-:S02]  /*10590*/  IADD3.X R22, R22, UR10, RZ, P6, !PT ;  /* 0x0000000a16167c10 */ /* 0x000fc4000b7fe4ff */
[----:B------:R-:W-:Y:S01]  /*105a0*/  IADD3 R23, P6, R23, UR9, RZ ;  /* 0x0000000917177c10 */ /* 0x000fe2000ffde0ff */
[----:B------:R-:W-:Y:S04]  /*105b0*/  STL [R1+0x6d0], R19 ;  /* 0x0006d01301007387 */ /* 0x000fe80000100800 */
[----:B------:R0:W-:Y:S04]  /*105c0*/  STL [R1+0x6d8], R22 ;  /* 0x0006d81601007387 */ /* 0x0001e80000100800 */
[----:B0-----:R-:W4:Y:S04]  /*105d0*/  LDL.LU R22, [R1+0x6e8] ;  /* 0x0006e80001167983 */ /* 0x001f280000300800 */
[----:B------:R-:W4:Y:S04]  /*105e0*/  LDL.LU R234, [R1+0x724] ;  /* 0x0007240001ea7983 */ /* 0x000f280000300800 */
[----:B------:R-:W4:Y:S04]  /*105f0*/  LDL.LU R236, [R1+0x6f0] ;  /* 0x0006f00001ec7983 */ /* 0x000f280000300800 */
[----:B------:R0:W-:Y:S04]  /*10600*/  STL [R1+0x714], R23 ;  /* 0x0007141701007387 */ /* 0x0001e80000100800 */
[----:B0-----:R-:W4:Y:S01]  /*10610*/  LDL.LU R23, [R1+0x72c] ;  /* 0x00072c0001177983 */ /* 0x001f220000300800 */
[----:B--2---:R-:W-:-:S03]  /*10620*/  IADD3.X R20, R20, UR10, RZ, P0, !PT ;  /* 0x0000000a14147c10 */ /* 0x004fc600087fe4ff */
[----:B------:R-:W2:Y:S04]  /*10630*/  LDL.LU R238, [R1+0x6f8] ;  /* 0x0006f80001ee7983 */ /* 0x000ea80000300800 */
[----:B------:R-:W2:Y:S04]  /*10640*/  LDL.LU R240, [R1+0x734] ;  /* 0x0007340001f07983 */ /* 0x000ea80000300800 */
[----:B------:R-:W2:Y:S04]  /*10650*/  LDL.LU R242, [R1+0x700] ;  /* 0x0007000001f27983 */ /* 0x000ea80000300800 */
[----:B------:R0:W-:Y:S04]  /*10660*/  STL [R1+0x6e0], R20 ;  /* 0x0006e01401007387 */ /* 0x0001e80000100800 */
[----:B------:R-:W2:Y:S04]  /*10670*/  LDL.LU R244, [R1+0x73c] ;  /* 0x00073c0001f47983 */ /* 0x000ea80000300800 */
        /* <DEDUP_REMOVED lines=18> */
[----:B0-----:R-:W2:Y:S01]  /*107a0*/  LDL.LU R20, [R1+0x750] ;  /* 0x0007500001147983 */ /* 0x001ea20000300800 */
[----:B---3--:R-:W-:-:S05]  /*107b0*/  IADD3 R21, P0, R21, UR9, RZ ;  /* 0x0000000915157c10 */ /* 0x008fca000ff1e0ff */
[----:B------:R0:W-:Y:S04]  /*107c0*/  STL [R1+0x71c], R21 ;  /* 0x00071c1501007387 */ /* 0x0001e80000100800 */
[----:B0-----:R-:W3:Y:S01]  /*107d0*/  LDL.LU R21, [R1+0x758] ;  /* 0x0007580001157983 */ /* 0x001ee20000300800 */
[----:B----4-:R-:W-:Y:S02]  /*107e0*/  IADD3.X R22, R22, UR10, RZ, P1, !PT ;  /* 0x0000000a16167c10 */ /* 0x010fe40008ffe4ff */
[----:B------:R-:W-:Y:S02]  /*107f0*/  IADD3 R234, P1, R234, UR9, RZ ;  /* 0x00000009eaea7c10 */ /* 0x000fe4000ff3e0ff */
[----:B------:R-:W-:Y:S01]  /*10800*/  IADD3.X R236, R236, UR10, RZ, P2, !PT ;  /* 0x0000000aecec7c10 */ /* 0x000fe200097fe4ff */
[----:B------:R0:W-:Y:S04]  /*10810*/  STL [R1+0x6e8], R22 ;  /* 0x0006e81601007387 */ /* 0x0001e80000100800 */
[----:B0-----:R-:W4:Y:S01]  /*10820*/  LDL.LU R22, [R1+0x760] ;  /* 0x0007600001167983 */ /* 0x001f220000300800 */
[----:B------:R-:W-:-:S05]  /*10830*/  IADD3 R23, P2, R23, UR9, RZ ;  /* 0x0000000917177c10 */ /* 0x000fca000ff5e0ff */
[----:B------:R0:W-:Y:S04]  /*10840*/  STL [R1+0x72c], R23 ;  /* 0x00072c1701007387 */ /* 0x0001e80000100800 */
[----:B------:R-:W-:Y:S04]  /*10850*/  STL [R1+0x724], R234 ;  /* 0x000724ea01007387 */ /* 0x000fe80000100800 */
[----:B0-----:R-:W4:Y:S01]  /*10860*/  LDL.LU R23, [R1+0x768] ;  /* 0x0007680001177983 */ /* 0x001f220000300800 */
[----:B--2---:R-:W-:Y:S02]  /*10870*/  IADD3.X R238, R238, UR10, RZ, P3, !PT ;  /* 0x0000000aeeee7c10 */ /* 0x004fe40009ffe4ff */
[----:B------:R-:W-:-:S02]  /*10880*/  IADD3 R240, P3, R240, UR9, RZ ;  /* 0x00000009f0f07c10 */ /* 0x000fc4000ff7e0ff */
[----:B------:R-:W-:Y:S01]  /*10890*/  IADD3.X R242, R242, UR10, RZ, P4, !PT ;  /* 0x0000000af2f27c10 */ /* 0x000fe2000a7fe4ff */
[----:B------:R-:W-:Y:S01]  /*108a0*/  STL [R1+0x6f0], R236 ;  /* 0x0006f0ec01007387 */ /* 0x000fe20000100800 */
[----:B------:R-:W-:Y:S02]  /*108b0*/  IADD3 R244, P4, R244, UR9, RZ ;  /* 0x00000009f4f47c10 */ /* 0x000fe4000ff9e0ff */
[----:B------:R-:W-:Y:S01]  /*108c0*/  IADD3.X R247, R247, UR10, RZ, P5, !PT ;  /* 0x0000000af7f77c10 */ /* 0x000fe2000affe4ff */
        /* <DEDUP_REMOVED lines=14> */
[----:B------:R0:W-:Y:S01]  /*109b0*/  STL [R1+0x74c], R4 ;  /* 0x00074c0401007387 */ /* 0x0001e20000100800 */
[----:B------:R-:W-:-:S03]  /*109c0*/  IADD3.X R10, R10, UR10, RZ, P2, !PT ;  /* 0x0000000a0a0a7c10 */ /* 0x000fc600097fe4ff */
[----:B------:R-:W-:Y:S01]  /*109d0*/  STL [R1+0x718], R6 ;  /* 0x0007180601007387 */ /* 0x000fe20000100800 */
[----:B------:R-:W-:-:S03]  /*109e0*/  IADD3 R11, P2, R11, UR9, RZ ;  /* 0x000000090b0b7c10 */ /* 0x000fc6000ff5e0ff */
[----:B------:R-:W-:Y:S01]  /*109f0*/  STL [R1+0x754], R7 ;  /* 0x0007540701007387 */ /* 0x000fe20000100800 */
[----:B------:R-:W-:Y:S01]  /*10a00*/  WARPGROUP.ARRIVE ;  /* 0x00000000000079c5 */ /* 0x000fe20000000000 */
[----:B------:R-:W-:Y:S01]  /*10a10*/  UMOV UR26, UR14 ;  /* 0x0000000e001a7c82 */ /* 0x000fe20008000000 */
[----:B------:R-:W-:Y:S01]  /*10a20*/  IADD3.X R12, R12, UR10, RZ, P3, !PT ;  /* 0x0000000a0c0c7c10 */ /* 0x000fe20009ffe4ff */
[----:B------:R-:W-:Y:S01]  /*10a30*/  STL [R1+0x720], R8 ;  /* 0x0007200801007387 */ /* 0x000fe20000100800 */
[----:B------:R-:W-:Y:S01]  /*10a40*/  UMOV UR27, UR15 ;  /* 0x0000000f001b7c82 */ /* 0x000fe20008000000 */
[----:B------:R-:W-:Y:S01]  /*10a50*/  UMOV UR22, UR14 ;  /* 0x0000000e00167c82 */ /* 0x000fe20008000000 */
[----:B------:R-:W-:Y:S01]  /*10a60*/  IADD3 R13, P3, R13, UR9, RZ ;  /* 0x000000090d0d7c10 */ /* 0x000fe2000ff7e0ff */
[----:B------:R-:W-:Y:S01]  /*10a70*/  STL [R1+0x75c], R9 ;  /* 0x00075c0901007387 */ /* 0x000fe20000100800 */
[----:B------:R-:W-:Y:S01]  /*10a80*/  QGMMA.64x128x32.F32.E4M3.E4M3 R152, gdesc[UR24], R152, gsb0 ;  /* 0x01e00000189879f3 */ /* 0x000fe20008000898 */
[----:B------:R-:W-:Y:S01]  /*10a90*/  UMOV UR23, UR15 ;  /* 0x0000000f00177c82 */ /* 0x000fe20008000000 */
[----:B------:R-:W-:Y:S01]  /*10aa0*/  IADD3.X R14, R14, UR10, RZ, P4, !PT ;  /* 0x0000000a0e0e7c10 */ /* 0x000fe2000a7fe4ff */
[----:B------:R-:W-:Y:S01]  /*10ab0*/  STL [R1+0x728], R10 ;  /* 0x0007280a01007387 */ /* 0x000fe20000100800 */
[----:B------:R-:W-:Y:S01]  /*10ac0*/  UMOV UR18, UR14 ;  /* 0x0000000e00127c82 */ /* 0x000fe20008000000 */
[----:B------:R-:W-:Y:S01]  /*10ad0*/  UMOV UR19, UR15 ;  /* 0x0000000f00137c82 */ /* 0x000fe20008000000 */
[----:B------:R-:W-:Y:S01]  /*10ae0*/  IADD3 R15, P4, R15, UR9, RZ ;  /* 0x000000090f0f7c10 */ /* 0x000fe2000ff9e0ff */
[----:B------:R-:W-:Y:S01]  /*10af0*/  STL [R1+0x764], R11 ;  /* 0x0007640b01007387 */ /* 0x000fe20000100800 */
[----:B0-----:R-:W0:Y:S01]  /*10b00*/  LDC R4, c[0x0][0x238] ;  /* 0x00008e00ff047b82 */ /* 0x001e220000000800 */
[----:B------:R-:W-:-:S02]  /*10b10*/  IADD3.X R16, R16, UR10, RZ, P5, !PT ;  /* 0x0000000a10107c10 */ /* 0x000fc4000affe4ff */
[----:B------:R-:W-:Y:S01]  /*10b20*/  STL [R1+0x730], R12 ;  /* 0x0007300c01007387 */ /* 0x000fe20000100800 */
[----:B------:R-:W-:-:S03]  /*10b30*/  IADD3 R17, P5, R17, UR9, RZ ;  /* 0x0000000911117c10 */ /* 0x000fc6000ffbe0ff */
[----:B------:R-:W-:Y:S01]  /*10b40*/  STL [R1+0x76c], R13 ;  /* 0x00076c0d01007387 */ /* 0x000fe20000100800 */
[----:B------:R-:W-:-:S03]  /*10b50*/  IADD3.X R18, R18, UR10, RZ, P6, !PT ;  /* 0x0000000a12127c10 */ /* 0x000fc6000b7fe4ff */
[----:B------:R-:W-:Y:S01]  /*10b60*/  STL [R1+0x738], R14 ;  /* 0x0007380e01007387 */ /* 0x000fe20000100800 */
[----:B------:R-:W-:-:S03]  /*10b70*/  IADD3 R19, P6, R19, UR9, RZ ;  /* 0x0000000913137c10 */ /* 0x000fc6000ffde0ff */
[----:B------:R-:W-:Y:S01]  /*10b80*/  STL [R1+0x774], R15 ;  /* 0x0007740f01007387 */ /* 0x000fe20000100800 */
[----:B------:R-:W-:Y:S02]  /*10b90*/  IADD3.X R20, R20, UR10, RZ, P0, !PT ;  /* 0x0000000a14147c10 */ /* 0x000fe400087fe4ff */
[----:B------:R-:W-:Y:S01]  /*10ba0*/  IADD3 R220, P0, R220, UR9, RZ ;  /* 0x00000009dcdc7c10 */ /* 0x000fe2000ff1e0ff */
[----:B------:R-:W-:Y:S04]  /*10bb0*/  STL [R1+0x740], R16 ;  /* 0x0007401001007387 */ /* 0x000fe80000100800 */
[----:B------:R-:W-:Y:S04]  /*10bc0*/  STL [R1+0x77c], R17 ;  /* 0x00077c1101007387 */ /* 0x000fe80000100800 */
[----:B------:R-:W-:Y:S04]  /*10bd0*/  STL [R1+0x748], R18 ;  /* 0x0007481201007387 */ /* 0x000fe80000100800 */
[----:B------:R1:W-:Y:S04]  /*10be0*/  STL [R1+0x78c], R220 ;  /* 0x00078cdc01007387 */ /* 0x0003e80000100800 */
[----:B------:R-:W-:Y:S04]  /*10bf0*/  STL [R1+0x784], R19 ;  /* 0x0007841301007387 */ /* 0x000fe80000100800 */
[----:B-1----:R-:W2:Y:S04]  /*10c00*/  LDL.LU R220, [R1+0x113c] ;  /* 0x00113c0001dc7983 */ /* 0x002ea80000300800 */
[----:B------:R-:W-:Y:S01]  /*10c10*/  STL [R1+0x750], R20 ;  /* 0x0007501401007387 */ /* 0x000fe20000100800 */
[----:B---3--:R-:W-:-:S02]  /*10c20*/  IADD3.X R21, R21, UR10, RZ, P1, !PT ;  /* 0x0000000a15157c10 */ /* 0x008fc40008ffe4ff */
[----:B------:R-:W-:-:S05]  /*10c30*/  IADD3 R0, P1, R0, UR9, RZ ;  /* 0x0000000900007c10 */ /* 0x000fca000ff3e0ff */
[----:B------:R1:W-:Y:S04]  /*10c40*/  STL [R1+0x794], R0 ;  /* 0x0007940001007387 */ /* 0x0003e80000100800 */
[----:B-1----:R-:W3:Y:S01]  /*10c50*/  LDL.LU R0, [R1+0x1138] ;  /* 0x0011380001007983 */ /* 0x002ee20000300800 */
[----:B----4-:R-:W-:Y:S02]  /*10c60*/  IADD3.X R22, R22, UR10, RZ, P2, !PT ;  /* 0x0000000a16167c10 */ /* 0x010fe400097fe4ff */
[----:B------:R-:W-:Y:S01]  /*10c70*/  IADD3 R2, P2, R2, UR9, RZ ;  /* 0x0000000902027c10 */ /* 0x000fe2000ff5e0ff */
[----:B------:R-:W-:Y:S04]  /*10c80*/  STL [R1+0x758], R21 ;  /* 0x0007581501007387 */ /* 0x000fe80000100800 */
[----:B------:R1:W-:Y:S04]  /*10c90*/  STL [R1+0x79c], R2 ;  /* 0x00079c0201007387 */ /* 0x0003e80000100800 */
[----:B-1----:R-:W4:Y:S01]  /*10ca0*/  LDL.LU R2, [R1+0x1134] ;  /* 0x0011340001027983 */ /* 0x002f220000300800 */
[----:B------:R-:W-:-:S02]  /*10cb0*/  IADD3.X R23, R23, UR10, RZ, P3, !PT ;  /* 0x0000000a17177c10 */ /* 0x000fc40009ffe4ff */
[----:B------:R-:W-:Y:S01]  /*10cc0*/  IADD3 R218, P3, R218, UR9, RZ ;  /* 0x00000009dada7c10 */ /* 0x000fe2000ff7e0ff */
[----:B------:R-:W-:Y:S04]  /*10cd0*/  STL [R1+0x760], R22 ;  /* 0x0007601601007387 */ /* 0x000fe80000100800 */
[----:B------:R1:W-:Y:S04]  /*10ce0*/  STL [R1+0x7a4], R218 ;  /* 0x0007a4da01007387 */ /* 0x0003e80000100800 */
[----:B-1----:R-:W4:Y:S04]  /*10cf0*/  LDL.LU R218, [R1+0x1130] ;  /* 0x0011300001da7983 */ /* 0x002f280000300800 */
[----:B------:R-:W-:Y:S01]  /*10d00*/  STL [R1+0x768], R23 ;  /* 0x0007681701007387 */ /* 0x000fe20000100800 */
[----:B------:R-:W-:-:S02]  /*10d10*/  WARPGROUP.DEPBAR.LE gsb0, 0x0 ;  /* 0x00008000000079c5 */ /* 0x000fc40000010000 */
[----:B------:R-:W-:-:S06]  /*10d20*/  WARPGROUP.ARRIVE ;  /* 0x00000000000079c5 */ /* 0x000fcc0000000000 */
[----:B------:R-:W-:Y:S01]  /*10d30*/  QGMMA.64x128x32.F32.E4M3.E4M3 R88, gdesc[UR20], R88, gsb0 ;  /* 0x01e00000145879f3 */ /* 0x000fe20008000858 */
[----:B---3--:R-:W-:-:S05]  /*10d40*/  IADD3.X R0, R0, UR10, RZ, P4, !PT ;  /* 0x0000000a00007c10 */ /* 0x008fca000a7fe4ff */
[----:B------:R1:W-:Y:S04]  /*10d50*/  STL [R1+0x770], R0 ;  /* 0x0007700001007387 */ /* 0x0003e80000100800 */
[----:B-1----:R-:W3:Y:S01]  /*10d60*/  LDL.LU R0, [R1+0x112c] ;  /* 0x00112c0001007983 */ /* 0x002ee20000300800 */
[----:B------:R-:W-:Y:S02]  /*10d70*/  WARPGROUP.DEPBAR.LE gsb0, 0x0 ;  /* 0x00008000000079c5 */ /* 0x000fe40000010000 */
[----:B------:R-:W-:-:S06]  /*10d80*/  WARPGROUP.ARRIVE ;  /* 0x00000000000079c5 */ /* 0x000fcc0000000000 */
[----:B------:R-:W-:Y:S01]  /*10d90*/  QGMMA.64x128x32.F32.E4M3.E4M3 R24, gdesc[UR16], R24, gsb0 ;  /* 0x01e00000101879f3 */ /* 0x000fe20008000818 */
[----:B--2---:R-:W-:Y:S02]  /*10da0*/  IADD3.X R220, R220, UR10, RZ, P5, !PT ;  /* 0x0000000adcdc7c10 */ /* 0x004fe4000affe4ff */
[----:B------:R-:W-:Y:S02]  /*10db0*/  IADD3.X R219, R219, UR10, RZ, P6, !PT ;  /* 0x0000000adbdb7c10 */ /* 0x000fe4000b7fe4ff */
[----:B------:R-:W-:Y:S01]  /*10dc0*/  IADD3.X R217, R217, UR10, RZ, P1, !PT ;  /* 0x0000000ad9d97c10 */ /* 0x000fe20008ffe4ff */
[----:B------:R1:W-:Y:S01]  /*10dd0*/  STL [R1+0x778], R220 ;  /* 0x000778dc01007387 */ /* 0x0003e20000100800 */
[----:B------:R-:W-:Y:S02]  /*10de0*/  IADD3.X R216, R216, UR10, RZ, P2, !PT ;  /* 0x0000000ad8d87c10 */ /* 0x000fe400097fe4ff */
[----:B------:R-:W-:Y:S02]  /*10df0*/  IADD3.X R246, R246, UR10, RZ, P3, !PT ;  /* 0x0000000af6f67c10 */ /* 0x000fe40009ffe4ff */
[----:B----4-:R-:W-:Y:S01]  /*10e00*/  IADD3.X R218, R218, UR10, RZ, P0, !PT ;  /* 0x0000000adada7c10 */ /* 0x010fe200087fe4ff */
[----:B-1----:R1:W5:Y:S04]  /*10e10*/  LDL.LU R220, [R1+0x1128] ;  /* 0x0011280001dc7983 */ /* 0x0023680000300800 */
[----:B------:R2:W-:Y:S04]  /*10e20*/  STL [R1+0x780], R219 ;  /* 0x000780db01007387 */ /* 0x0005e80000100800 */
[----:B--2---:R1:W5:Y:S04]  /*10e30*/  LDL.LU R219, [R1+0x1124] ;  /* 0x0011240001db7983 */ /* 0x0043680000300800 */
[----:B------:R2:W-:Y:S04]  /*10e40*/  STL [R1+0x788], R218 ;  /* 0x000788da01007387 */ /* 0x0005e80000100800 */
[----:B--2---:R1:W5:Y:S04]  /*10e50*/  LDL.LU R218, [R1+0x1120] ;  /* 0x0011200001da7983 */ /* 0x0043680000300800 */
[----:B------:R2:W-:Y:S04]  /*10e60*/  STL [R1+0x790], R217 ;  /* 0x000790d901007387 */ /* 0x0005e80000100800 */
[----:B--2---:R1:W5:Y:S04]  /*10e70*/  LDL.LU R217, [R1+0x111c] ;  /* 0x00111c0001d97983 */ /* 0x0043680000300800 */
[----:B------:R2:W-:Y:S04]  /*10e80*/  STL [R1+0x798], R216 ;  /* 0x000798d801007387 */ /* 0x0005e80000100800 */
[----:B--2---:R1:W5:Y:S04]  /*10e90*/  LDL.LU R216, [R1+0x1118] ;  /* 0x0011180001d87983 */ /* 0x0043680000300800 */
[----:B------:R2:W-:Y:S02]  /*10ea0*/  STL [R1+0x7a0], R246 ;  /* 0x0007a0f601007387 */ /* 0x0005e40000100800 */
[----:B--2---:R-:W2:Y:S01]  /*10eb0*/  S2R R246, SR_TID.X ;  /* 0x0000000000f67919 */ /* 0x004ea20000002100 */
[----:B------:R-:W-:Y:S01]  /*10ec0*/  ISETP.NE.U32.AND P5, PT, R5, RZ, PT ;  /* 0x000000ff0500720c */ /* 0x000fe20003fa5070 */
[----:B0-----:R-:W-:-:S05]  /*10ed0*/  IMAD.SHL.U32 R4, R4, 0x20, RZ ;  /* 0x0000002004047824 */ /* 0x001fca00078e00ff */
[----:B------:R-:W-:Y:S01]  /*10ee0*/  IADD3 R2, P4, R4, R2, RZ ;  /* 0x0000000204027210 */ /* 0x000fe20007f9e0ff */
[----:B------:R-:W-:Y:S01]  /*10ef0*/  VIADD R3, R3, 0xffffffe0 ;  /* 0xffffffe003037836 */ /* 0x000fe20000000000 */
[----:B--2---:R-:W-:Y:S01]  /*10f00*/  LOP3.LUT R246, R246, 0x1f, RZ, 0xc0, !PT ;  /* 0x0000001ff6f67812 */ /* 0x004fe200078ec0ff */
[----:B------:R-:W-:Y:S02]  /*10f10*/  WARPGROUP.DEPBAR.LE gsb0, 0x0 ;  /* 0x00008000000079c5 */ /* 0x000fe40000010000 */
[----:B---3--:R-:W-:Y:S02]  /*10f20*/  LEA.HI.X.SX32 R0, R4, R0, 0x1, P4 ;  /* 0x0000000004007211 */ /* 0x008fe400020f0eff */
[----:B-1----:R-:W-:Y:S06]  /*10f30*/  @P5 BRA `(.L_x_1) ;  /* 0xffffff7800405947 */ /* 0x002fec000383ffff */
.L_x_0:
[----:B------:R-:W3:Y:S01]  /*10f40*/  LDL.LU R222, [R1+0x440] ;  /* 0x0004400001de7983 */ /* 0x000ee20000300800 */
[----:B------:R-:W-:Y:S01]  /*10f50*/  F2FP.SATFINITE.E4M3.F32.PACK_AB_MERGE_C R152, R153, R152, RZ ;  /* 0x000000989998723e */ /* 0x000fe200048070ff */
[----:B------:R-:W-:Y:S01]  /*10f60*/  ULDC.64 UR6, c[0x0][0x228] ;  /* 0x00008a0000067ab9 */ /* 0x000fe20000000a00 */
[----:B------:R-:W-:Y:S01]  /*10f70*/  F2FP.SATFINITE.E4M3.F32.PACK_AB_MERGE_C R160, R161, R160, RZ ;  /* 0x000000a0a1a0723e */ /* 0x000fe200048070ff */
[----:B------:R-:W3:Y:S01]  /*10f80*/  LDL.LU R246, [R1+0x444] ;  /* 0x0004440001f67983 */ /* 0x000ee20000300800 */
[----:B------:R-:W-:Y:S01]  /*10f90*/  F2FP.SATFINITE.E4M3.F32.PACK_AB_MERGE_C R156, R157, R156, RZ ;  /* 0x0000009c9d9c723e */ /* 0x000fe200048070ff */
[----:B------:R-:W-:Y:S01]  /*10fa0*/  ULDC UR4, c[0x0][0x22c] ;  /* 0x00008b0000047ab9 */ /* 0x000fe20000000800 */
[----:B------:R-:W-:Y:S01]  /*10fb0*/  F2FP.SATFINITE.E4M3.F32.PACK_AB_MERGE_C R154, R155, R154, RZ ;  /* 0x0000009a9b9a723e */ /* 0x000fe200048070ff */
[----:B------:R-:W4:Y:S01]  /*10fc0*/  LDL.LU R221, [R1+0x448] ;  /* 0x0004480001dd7983 */ /* 0x000f220000300800 */
[----:B------:R-:W-:Y:S01]  /*10fd0*/  F2FP.SATFINITE.E4M3.F32.PACK_AB_MERGE_C R162, R163, R162, RZ ;  /* 0x000000a2a3a2723e */ /* 0x000fe200048070ff */
[----:B------:R-:W-:Y:S01]  /*10fe0*/  ULDC.64 UR10, c[0x0][0x228] ;  /* 0x00008a00000a7ab9 */ /* 0x000fe20000000a00 */
[----:B------:R-:W-:Y:S01]  /*10ff0*/  F2FP.SATFINITE.E4M3.F32.PACK_AB_MERGE_C R90, R91, R90, RZ ;  /* 0x0000005a5b5a723e */ /* 0x000fe200048070ff */
[----:B------:R-:W4:Y:S01]  /*11000*/  LDL.LU R2, [R1+0x44c] ;  /* 0x00044c0001027983 */ /* 0x000f220000300800 */
[----:B------:R-:W-:Y:S01]  /*11010*/  F2FP.SATFINITE.E4M3.F32.PACK_AB_MERGE_C R88, R89, R88, RZ ;  /* 0x000000585958723e */ /* 0x000fe200048070ff */
[----:B------:R-:W-:Y:S01]  /*11020*/  ULDC UR9, c[0x0][0x248] ;  /* 0x0000920000097ab9 */ /* 0x000fe20000000800 */
[----:B------:R-:W-:Y:S01]  /*11030*/  F2FP.SATFINITE.E4M3.F32.PACK_AB_MERGE_C R92, R93, R92, RZ ;  /* 0x0000005c5d5c723e */ /* 0x000fe200048070ff */
[----:B------:R-:W2:Y:S01]  /*11040*/  LDL.LU R252, [R1+0x450] ;  /* 0x0004500001fc7983 */ /* 0x000ea20000300800 */
[----:B------:R-:W-:Y:S01]  /*11050*/  F2FP.SATFINITE.E4M3.F32.PACK_AB_MERGE_C R24, R25, R24, RZ ;  /* 0x000000181918723e */ /* 0x000fe200048070ff */
[----:B------:R-:W-:Y:S01]  /*11060*/  ULDC UR12, c[0x0][0x248] ;  /* 0x00009200000c7ab9 */ /* 0x000fe20000000800 */
[----:B------:R-:W-:Y:S01]  /*11070*/  F2FP.SATFINITE.E4M3.F32.PACK_AB_MERGE_C R28, R29, R28, RZ ;  /* 0x0000001c1d1c723e */ /* 0x000fe200048070ff */
[----:B------:R-:W2:Y:S01]  /*11080*/  LDL.LU R251, [R1+0x454] ;  /* 0x0004540001fb7983 */ /* 0x000ea20000300800 */
[----:B------:R-:W-:Y:S01]  /*11090*/  F2FP.SATFINITE.E4M3.F32.PACK_AB_MERGE_C R26, R27, R26, RZ ;  /* 0x0000001a1b1a723e */ /* 0x000fe200048070ff */
[----:B------:R-:W-:Y:S01]  /*110a0*/  ULDC UR14, c[0x0][0x248] ;  /* 0x00009200000e7ab9 */ /* 0x000fe20000000800 */
[----:B------:R-:W-:Y:S01]  /*110b0*/  F2FP.SATFINITE.E4M3.F32.PACK_AB_MERGE_C R176, R177, R176, RZ ;  /* 0x000000b0b1b0723e */ /* 0x000fe200048070ff */
[----:B------:R-:W3:Y:S01]  /*110c0*/  LDL.LU R250, [R1+0x458] ;  /* 0x0004580001fa7983 */ /* 0x000ee20000300800 */
[----:B------:R-:W-:Y:S01]  /*110d0*/  F2FP.SATFINITE.E4M3.F32.PACK_AB_MERGE_C R30, R31, R30, RZ ;  /* 0x0000001e1f1e723e */ /* 0x000fe200048070ff */
[----:B------:R-:W-:Y:S01]  /*110e0*/  ULDC UR15, c[0x0][0x248] ;  /* 0x00009200000f7ab9 */ /* 0x000fe20000000800 */
[----:B------:R-:W-:Y:S01]  /*110f0*/  F2FP.SATFINITE.E4M3.F32.PACK_AB_MERGE_C R158, R159, R158, RZ ;  /* 0x0000009e9f9e723e */ /* 0x000fe200048070ff */
[----:B------:R-:W3:Y:S01]  /*11100*/  LDL.LU R249, [R1+0x45c] ;  /* 0x00045c0001f97983 */ /* 0x000ee20000300800 */
[----:B------:R-:W-:Y:S01]  /*11110*/  F2FP.SATFINITE.E4M3.F32.PACK_AB_MERGE_C R32, R33, R32, RZ ;  /* 0x000000202120723e */ /* 0x000fe200048070ff */
[----:B------:R-:W-:Y:S01]  /*11120*/  ULDC UR16, c[0x0][0x248] ;  /* 0x0000920000107ab9 */ /* 0x000fe20000000800 */
[----:B------:R-:W-:Y:S01]  /*11130*/  F2FP.SATFINITE.E4M3.F32.PACK_AB_MERGE_C R34, R35, R34, RZ ;  /* 0x000000222322723e */ /* 0x000fe200048070ff */
[----:B------:R-:W4:Y:S01]  /*11140*/  LDL.LU R248, [R1+0x460] ;  /* 0x0004600001f87983 */ /* 0x000f220000300800 */
[----:B------:R-:W-:Y:S01]  /*11150*/  F2FP.SATFINITE.E4M3.F32.PACK_AB_MERGE_C R212, R213, R212, RZ ;  /* 0x000000d4d5d4723e */ /* 0x000fe200048070ff */
[----:B------:R-:W-:Y:S01]  /*11160*/  ULDC UR17, c[0x0][0x248] ;  /* 0x0000920000117ab9 */ /* 0x000fe20000000800 */
        /* <DEDUP_REMOVED lines=28> */
[----:B------:R-:W-:Y:S01]  /*11330*/  ULDC UR51, c[0x0][0x248] ;  /* 0x0000920000337ab9 */ /* 0x000fe20000000800 */
[----:B------:R-:W3:Y:S01]  /*11340*/  LDL.LU R239, [R1+0x480] ;  /* 0x0004800001ef7983 */ /* 0x000ee20000300800 */
[----:B------:R-:W-:Y:S01]  /*11350*/  ULDC UR50, c[0x0][0x248] ;  /* 0x0000920000327ab9 */ /* 0x000fe20000000800 */
        /* <DEDUP_REMOVED lines=43> */
[----:B------:R-:W-:-:S03]  /*11610*/  ULDC UR61, c[0x0][0x228] ;  /* 0x00008a00003d7ab9 */ /* 0x000fc60000000800 */
[----:B------:R-:W3:Y:S04]  /*11620*/  LDL.LU R227, [R1+0x4b0] ;  /* 0x0004b00001e37983 */ /* 0x000ee80000300800 */
        /* <DEDUP_REMOVED lines=11> */
[----:B------:R0:W-:Y:S04]  /*116e0*/  STL [R1+0x127c], R50 ;  /* 0x00127c3201007387 */ /* 0x0001e80000100800 */
[----:B0-----:R-:W4:Y:S04]  /*116f0*/  LDL.LU R50, [R1+0x43c] ;  /* 0x00043c0001327983 */ /* 0x001f280000300800 */
[----:B------:R0:W-:Y:S04]  /*11700*/  STL [R1+0x1278], R53 ;  /* 0x0012783501007387 */ /* 0x0001e80000100800 */
[----:B0-----:R-:W4:Y:S04]  /*11710*/  LDL.LU R53, [R1+0x438] ;  /* 0x0004380001357983 */ /* 0x001f280000300800 */
[----:B------:R0:W-:Y:S04]  /*11720*/  STL [R1+0x1274], R52 ;  /* 0x0012743401007387 */ /* 0x0001e80000100800 */
[----:B0-----:R-:W3:Y:S04]  /*11730*/  LDL.LU R52, [R1+0x434] ;  /* 0x0004340001347983 */ /* 0x001ee80000300800 */
        /* <DEDUP_REMOVED lines=26> */
[----:B------:R-:W-:Y:S04]  /*118e0*/  STL [R1+0x123c], R66 ;  /* 0x00123c4201007387 */ /* 0x000fe80000100800 */
        /* <DEDUP_REMOVED lines=20> */
[----:B-----5:R-:W-:Y:S04]  /*11a30*/  STL [R1+0x11e8], R216 ;  /* 0x0011e8d801007387 */ /* 0x020fe80000100800 */
[----:B------:R-:W-:Y:S04]  /*11a40*/  STL [R1+0x11e4], R6 ;  /* 0x0011e40601007387 */ /* 0x000fe80000100800 */
[----:B------:R-:W-:Y:S04]  /*11a50*/  STL [R1+0x11d8], R0 ;  /* 0x0011d80001007387 */ /* 0x000fe80000100800 */
[----:B------:R-:W-:Y:S04]  /*11a60*/  STL [R1+0x1168], R217 ;  /* 0x001168d901007387 */ /* 0x000fe80000100800 */
[----:B------:R2:W-:Y:S04]  /*11a70*/  STL [R1+0x1164], R220 ;  /* 0x001164dc01007387 */ /* 0x0005e80000100800 */
[----:B------:R-:W-:Y:S04]  /*11a80*/  STL [R1+0x1160], R7 ;  /* 0x0011600701007387 */ /* 0x000fe80000100800 */
[----:B------:R-:W-:Y:S01]  /*11a90*/  STL [R1+0x115c], R3 ;  /* 0x00115c0301007387 */ /* 0x000fe20000100800 */
[----:B--2---:R-:W-:-:S03]  /*11aa0*/  F2FP.SATFINITE.E4M3.F32.PACK_AB_MERGE_C R220, R244, R245, RZ ;  /* 0x000000f5f4dc723e */ /* 0x004fc600048070ff */
[----:B------:R-:W-:Y:S04]  /*11ab0*/  STL [R1+0x1158], R5 ;  /* 0x0011580501007387 */ /* 0x000fe80000100800 */
[----:B------:R-:W-:Y:S04]  /*11ac0*/  STL.64 [R1+0x1140], R218 ;  /* 0x001140da01007387 */ /* 0x000fe80000100a00 */
[----:B------:R4:W-:Y:S04]  /*11ad0*/  STL [R1+0x1148], R219 ;  /* 0x001148db01007387 */ /* 0x0009e80000100800 */
[----:B------:R-:W-:Y:S04]  /*11ae0*/  STL.64 [R1+0x1138], R18 ;  /* 0x0011381201007387 */ /* 0x000fe80000100a00 */
[----:B------:R3:W-:Y:S01]  /*11af0*/  STL.64 [R1+0x1130], R16 ;  /* 0x0011301001007387 */ /* 0x0007e20000100a00 */
[----:B----4-:R-:W-:-:S03]  /*11b00*/  F2FP.SATFINITE.E4M3.F32.PACK_AB_MERGE_C R219, R50, R53, RZ ;  /* 0x0000003532db723e */ /* 0x010fc600048070ff */
[----:B------:R-:W-:Y:S04]  /*11b10*/  STL.64 [R1+0x1128], R14 ;  /* 0x0011280e01007387 */ /* 0x000fe80000100a00 */
[----:B------:R-:W-:Y:S04]  /*11b20*/  STL [R1+0x116c], R15 ;  /* 0x00116c0f01007387 */ /* 0x000fe80000100800 */
[----:B------:R-:W-:Y:S01]  /*11b30*/  STL.64 [R1+0x1120], R12 ;  /* 0x0011200c01007387 */ /* 0x000fe20000100a00 */
[----:B---3--:R-:W-:-:S03]  /*11b40*/  F2FP.SATFINITE.E4M3.F32.PACK_AB_MERGE_C R17, R52, R55, RZ ;  /* 0x000000373411723e */ /* 0x008fc600048070ff */
[----:B------:R0:W-:Y:S04]  /*11b50*/  STL [R1+0x1170], R13 ;  /* 0x0011700d01007387 */ /* 0x0001e80000100800 */
[----:B------:R-:W-:Y:S01]  /*11b60*/  STL [R1+0x1118], R11 ;  /* 0x0011180b01007387 */ /* 0x000fe20000100800 */
[----:B0-----:R-:W-:Y:S02]  /*11b70*/  F2FP.SATFINITE.E4M3.F32.PACK_AB_MERGE_C R13, R247, R248, RZ ;  /* 0x000000f8f70d723e */ /* 0x001fe400048070ff */
[----:B------:R-:W-:Y:S02]  /*11b80*/  F2FP.SATFINITE.E4M3.F32.PACK_AB_MERGE_C R0, R60, R63, RZ ;  /* 0x0000003f3c00723e */ /* 0x000fe400048070ff */
[----:B------:R-:W-:Y:S02]  /*11b90*/  F2FP.SATFINITE.E4M3.F32.PACK_AB_MERGE_C R3, R62, R65, RZ ;  /* 0x000000413e03723e */ /* 0x000fe400048070ff */
[----:B------:R-:W-:-:S05]  /*11ba0*/  F2FP.SATFINITE.E4M3.F32.PACK_AB_MERGE_C R5, R64, R67, RZ ;  /* 0x000000434005723e */ /* 0x000fca00048070ff */
[----:B------:R0:W-:Y:S04]  /*11bb0*/  STL [R1+0x508], R5 ;  /* 0x0005080501007387 */ /* 0x0001e80000100800 */
[----:B------:R1:W-:Y:S04]  /*11bc0*/  STL [R1+0x504], R3 ;  /* 0x0005040301007387 */ /* 0x0003e80000100800 */
[----:B------:R2:W-:Y:S01]  /*11bd0*/  STL [R1+0x500], R0 ;  /* 0x0005000001007387 */ /* 0x0005e20000100800 */
[----:B0-----:R-:W-:Y:S02]  /*11be0*/  F2FP.SATFINITE.E4M3.F32.PACK_AB_MERGE_C R5, R58, R61, RZ ;  /* 0x0000003d3a05723e */ /* 0x001fe400048070ff */
[----:B-1----:R-:W-:-:S03]  /*11bf0*/  F2FP.SATFINITE.E4M3.F32.PACK_AB_MERGE_C R3, R56, R59, RZ ;  /* 0x0000003b3803723e */ /* 0x002fc600048070ff */
[----:B------:R-:W-:Y:S01]  /*11c00*/  STL [R1+0x50c], R5 ;  /* 0x00050c0501007387 */ /* 0x000fe20000100800 */
[----:B--2---:R-:W-:-:S03]  /*11c10*/  F2FP.SATFINITE.E4M3.F32.PACK_AB_MERGE_C R0, R54, R57, RZ ;  /* 0x000000393600723e */ /* 0x004fc600048070ff */
[----:B------:R0:W-:Y:S04]  /*11c20*/  STL [R1+0x514], R3 ;  /* 0x0005140301007387 */ /* 0x0001e80000100800 */
[----:B------:R-:W-:Y:S04]  /*11c30*/  STL [R1+0x1174], R17 ;  /* 0x0011741101007387 */ /* 0x000fe80000100800 */
[----:B------:R1:W-:Y:S01]  /*11c40*/  STL [R1+0x510], R0 ;  /* 0x0005100001007387 */ /* 0x0003e20000100800 */
[----:B0-----:R-:W-:Y:S02]  /*11c50*/  F2FP.SATFINITE.E4M3.F32.PACK_AB_MERGE_C R3, R2, R221, RZ ;  /* 0x000000dd0203723e */ /* 0x001fe400048070ff */
[----:B------:R-:W-:-:S02]  /*11c60*/  F2FP.SATFINITE.E4M3.F32.PACK_AB_MERGE_C R2, R251, R252, RZ ;  /* 0x000000fcfb02723e */ /* 0x000fc400048070ff */
[----:B-1----:R-:W-:-:S05]  /*11c70*/  F2FP.SATFINITE.E4M3.F32.PACK_AB_MERGE_C R0, R246, R222, RZ ;  /* 0x000000def600723e */ /* 0x002fca00048070ff */
[----:B------:R0:W-:Y:S04]  /*11c80*/  STL [R1+0x1094], R0 ;  /* 0x0010940001007387 */ /* 0x0001e80000100800 */
[----:B------:R1:W-:Y:S04]  /*11c90*/  STL [R1+0x1090], R3 ;  /* 0x0010900301007387 */ /* 0x0003e80000100800 */
[----:B------:R2:W-:Y:S01]  /*11ca0*/  STL [R1+0x107c], R2 ;  /* 0x00107c0201007387 */ /* 0x0005e20000100800 */
[----:B0-----:R-:W-:-:S03]  /*11cb0*/  F2FP.SATFINITE.E4M3.F32.PACK_AB_MERGE_C R0, R249, R250, RZ ;  /* 0x000000faf900723e */ /* 0x001fc600048070ff */
[----:B------:R-:W-:Y:S01]  /*11cc0*/  STL [R1+0x1178], R13 ;  /* 0x0011780d01007387 */ /* 0x000fe20000100800 */
[----:B-1----:R-:W-:-:S03]  /*11cd0*/  F2FP.SATFINITE.E4M3.F32.PACK_AB_MERGE_C R3, R238, R239, RZ ;  /* 0x000000efee03723e */ /* 0x002fc600048070ff */
[----:B------:R0:W-:Y:S01]  /*11ce0*/  STL [R1+0x1084], R0 ;  /* 0x0010840001007387 */ /* 0x0001e20000100800 */
[----:B--2---:R-:W-:-:S03]  /*11cf0*/  F2FP.SATFINITE.E4M3.F32.PACK_AB_MERGE_C R2, R242, R243, RZ ;  /* 0x000000f3f202723e */ /* 0x004fc600048070ff */
[----:B------:R-:W-:Y:S04]  /*11d00*/  STL [R1+0x117c], R220 ;  /* 0x00117cdc01007387 */ /* 0x000fe80000100800 */
[----:B------:R1:W-:Y:S01]  /*11d10*/  STL [R1+0x45c], R2 ;  /* 0x00045c0201007387 */ /* 0x0003e20000100800 */
[----:B0-----:R-:W-:-:S05]  /*11d20*/  F2FP.SATFINITE.E4M3.F32.PACK_AB_MERGE_C R0, R240, R241, RZ ;  /* 0x000000f1f000723e */ /* 0x001fca00048070ff */
[----:B------:R0:W-:Y:S01]  /*11d30*/  STL [R1+0x458], R0 ;  /* 0x0004580001007387 */ /* 0x0001e20000100800 */
[----:B-1----:R-:W-:-:S03]  /*11d40*/  F2FP.SATFINITE.E4M3.F32.PACK_AB_MERGE_C R2, R236, R237, RZ ;  /* 0x000000edec02723e */ /* 0x002fc600048070ff */
[----:B------:R1:W-:Y:S04]  /*11d50*/  STL [R1+0x454], R3 ;  /* 0x0004540301007387 */ /* 0x0003e80000100800 */
[----:B------:R2:W-:Y:S01]  /*11d60*/  STL [R1+0x450], R2 ;  /* 0x0004500201007387 */ /* 0x0005e20000100800 */
[----:B0-----:R-:W-:Y:S02]  /*11d70*/  F2FP.SATFINITE.E4M3.F32.PACK_AB_MERGE_C R0, R234, R235, RZ ;  /* 0x000000ebea00723e */ /* 0x001fe400048070ff */
[----:B-1----:R-:W-:-:S03]  /*11d80*/  F2FP.SATFINITE.E4M3.F32.PACK_AB_MERGE_C R3, R232, R233, RZ ;  /* 0x000000e9e803723e */ /* 0x002fc600048070ff */
[----:B------:R0:W-:Y:S01]  /*11d90*/  STL [R1+0x44c], R0 ;  /* 0x00044c0001007387 */ /* 0x0001e20000100800 */
[----:B--2---:R-:W-:-:S03]  /*11da0*/  F2FP.SATFINITE.E4M3.F32.PACK_AB_MERGE_C R2, R230, R231, RZ ;  /* 0x000000e7e602723e */ /* 0x004fc600048070ff */
        /* <DEDUP_REMOVED lines=12> */
[----:B------:R-:W-:Y:S04]  /*11e70*/  STL [R1+0x430], R3 ;  /* 0x0004300301007387 */ /* 0x000fe80000100800 */
[----:B------:R-:W2:Y:S01]  /*11e80*/  LDL.LU R61, [R1+0x4e0] ;  /* 0x0004e000013d7983 */ /* 0x000ea20000300800 */
[----:B0-----:R-:W-:-:S03]  /*11e90*/  F2FP.SATFINITE.E4M3.F32.PACK_AB_MERGE_C R0, R4, R8, RZ ;  /* 0x000000080400723e */ /* 0x001fc600048070ff */
[----:B------:R0:W-:Y:S04]  /*11ea0*/  STL [R1+0x42c], R2 ;  /* 0x00042c0201007387 */ /* 0x0001e80000100800 */
[----:B------:R-:W2:Y:S04]  /*11eb0*/  LDL.LU R58, [R1+0x4e4] ;  /* 0x0004e400013a7983 */ /* 0x000ea80000300800 */
[----:B------:R2:W-:Y:S04]  /*11ec0*/  STL [R1+0x428], R0 ;  /* 0x0004280001007387 */ /* 0x0005e80000100800 */
[----:B------:R-:W3:Y:S04]  /*11ed0*/  LDL.LU R59, [R1+0x4e8] ;  /* 0x0004e800013b7983 */ /* 0x000ee80000300800 */
[----:B------:R-:W3:Y:S04]  /*11ee0*/  LDL.LU R56, [R1+0x4ec] ;  /* 0x0004ec0001387983 */ /* 0x000ee80000300800 */
        /* <DEDUP_REMOVED lines=9> */
[----:B0-----:R-:W4:Y:S04]  /*11f80*/  LDL.LU R2, [R1+0x314] ;  /* 0x0003140001027983 */ /* 0x001f280000300800 */
        /* <DEDUP_REMOVED lines=36> */
[----:B--2---:R-:W-:-:S05]  /*121d0*/  F2FP.SATFINITE.E4M3.F32.PACK_AB_MERGE_C R0, R58, R61, RZ ;  /* 0x0000003d3a00723e */ /* 0x004fca00048070ff */
[----:B------:R0:W-:Y:S01]  /*121e0*/  STL [R1+0x424], R0 ;  /* 0x0004240001007387 */ /* 0x0001e20000100800 */
[----:B---3--:R-:W-:-:S05]  /*121f0*/  F2FP.SATFINITE.E4M3.F32.PACK_AB_MERGE_C R3, R56, R59, RZ ;  /* 0x0000003b3803723e */ /* 0x008fca00048070ff */
[----:B------:R1:W-:Y:S01]  /*12200*/  STL [R1+0x420], R3 ;  /* 0x0004200301007387 */ /* 0x0003e20000100800 */
[----:B----4-:R-:W-:Y:S02]  /*12210*/  F2FP.SATFINITE.E4M3.F32.PACK_AB_MERGE_C R5, R54, R57, RZ ;  /* 0x000000393605723e */ /* 0x010fe400048070ff */
[----:B0-----:R-:W-:-:S03]  /*12220*/  F2FP.SATFINITE.E4M3.F32.PACK_AB_MERGE_C R0, R52, R55, RZ ;  /* 0x000000373400723e */ /* 0x001fc600048070ff */
[----:B------:R0:W-:Y:S04]  /*12230*/  STL [R1+0x41c], R5 ;  /* 0x00041c0501007387 */ /* 0x0001e80000100800 */
[----:B------:R2:W-:Y:S01]  /*12240*/  STL [R1+0x418], R0 ;  /* 0x0004180001007387 */ /* 0x0005e20000100800 */
[----:B-1----:R-:W-:-:S05]  /*12250*/  F2FP.SATFINITE.E4M3.F32.PACK_AB_MERGE_C R3, R50, R53, RZ ;  /* 0x000000353203723e */ /* 0x002fca00048070ff */
[----:B------:R1:W-:Y:S01]  /*12260*/  STL [R1+0x414], R3 ;  /* 0x0004140301007387 */ /* 0x0003e20000100800 */
[----:B0-----:R-:W-:Y:S02]  /*12270*/  F2FP.SATFINITE.E4M3.F32.PACK_AB_MERGE_C R5, R246, R222, RZ ;  /* 0x000000def605723e */ /* 0x001fe400048070ff */
[----:B--2---:R-:W-:-:S03]  /*12280*/  F2FP.SATFINITE.E4M3.F32.PACK_AB_MERGE_C R0, R2, R221, RZ ;  /* 0x000000dd0200723e */ /* 0x004fc600048070ff */
[----:B------:R-:W-:Y:S04]  /*12290*/  STL [R1+0x410], R5 ;  /* 0x0004100501007387 */ /* 0x000fe80000100800 */
[----:B------:R0:W-:Y:S01]  /*122a0*/  STL [R1+0x40c], R0 ;  /* 0x00040c0001007387 */ /* 0x0001e20000100800 */
[----:B-1----:R-:W-:Y:S02]  /*122b0*/  F2FP.SATFINITE.E4M3.F32.PACK_AB_MERGE_C R3, R251, R252, RZ ;  /* 0x000000fcfb03723e */ /* 0x002fe400048070ff */
[----:B------:R-:W-:-:S03]  /*122c0*/  F2FP.SATFINITE.E4M3.F32.PACK_AB_MERGE_C R2, R249, R250, RZ ;  /* 0x000000faf902723e */ /* 0x000fc600048070ff */
[----:B------:R-:W-:Y:S04]  /*122d0*/  STL [R1+0x408], R3 ;  /* 0x0004080301007387 */ /* 0x000fe80000100800 */
[----:B------:R-:W-:Y:S01]  /*122e0*/  STL [R1+0x404], R2 ;  /* 0x0004040201007387 */ /* 0x000fe20000100800 */
[----:B0-----:R-:W-:Y:S02]  /*122f0*/  F2FP.SATFINITE.E4M3.F32.PACK_AB_MERGE_C R0, R247, R248, RZ ;  /* 0x000000f8f700723e */ /* 0x001fe400048070ff */
[----:B------:R-:W-:-:S05]  /*12300*/  F2FP.SATFINITE.E4M3.F32.PACK_AB_MERGE_C R19, R244, R245, RZ ;  /* 0x000000f5f413723e */ /* 0x000fca00048070ff */
[----:B------:R-:W-:Y:S04]  /*12310*/  STL [R1+0x1180], R19 ;  /* 0x0011801301007387 */ /* 0x000fe80000100800 */
[----:B------:R0:W-:Y:S02]  /*12320*/  STL [R1+0x400], R0 ;  /* 0x0004000001007387 */ /* 0x0001e40000100800 */
[----:B0-----:R-:W-:Y:S02]  /*12330*/  F2FP.SATFINITE.E4M3.F32.PACK_AB_MERGE_C R0, R240, R241, RZ ;  /* 0x000000f1f000723e */ /* 0x001fe400048070ff */
[----:B------:R-:W-:-:S03]  /*12340*/  F2FP.SATFINITE.E4M3.F32.PACK_AB_MERGE_C R3, R238, R239, RZ ;  /* 0x000000efee03723e */ /* 0x000fc600048070ff */
[----:B------:R0:W-:Y:S04]  /*12350*/  STL [R1+0x108c], R0 ;  /* 0x00108c0001007387 */ /* 0x0001e80000100800 */
[----:B------:R1:W-:Y:S01]  /*12360*/  STL [R1+0x1088], R3 ;  /* 0x0010880301007387 */ /* 0x0003e20000100800 */
[----:B------:R-:W-:-:S05]  /*12370*/  F2FP.SATFINITE.E4M3.F32.PACK_AB_MERGE_C R2, R236, R237, RZ ;  /* 0x000000edec02723e */ /* 0x000fca00048070ff */
[----:B------:R-:W-:Y:S01]  /*12380*/  STL [R1+0x1064], R2 ;  /* 0x0010640201007387 */ /* 0x000fe20000100800 */
[----:B0-----:R-:W-:Y:S02]  /*12390*/  F2FP.SATFINITE.E4M3.F32.PACK_AB_MERGE_C R0, R234, R235, RZ ;  /* 0x000000ebea00723e */ /* 0x001fe400048070ff */
[----:B-1----:R-:W-:-:S05]  /*123a0*/  F2FP.SATFINITE.E4M3.F32.PACK_AB_MERGE_C R3, R232, R233, RZ ;  /* 0x000000e9e803723e */ /* 0x002fca00048070ff */
[----:B------:R-:W-:Y:S04]  /*123b0*/  STL [R1+0x1184], R3 ;  /* 0x0011840301007387 */ /* 0x000fe80000100800 */
[----:B------:R0:W-:Y:S02]  /*123c0*/  STL [R1+0x1070], R0 ;  /* 0x0010700001007387 */ /* 0x0001e40000100800 */
[----:B0-----:R-:W-:Y:S02]  /*123d0*/  F2FP.SATFINITE.E4M3.F32.PACK_AB_MERGE_C R0, R229, R230, RZ ;  /* 0x000000e6e500723e */ /* 0x001fe400048070ff */
[----:B------:R-:W-:-:S05]  /*123e0*/  F2FP.SATFINITE.E4M3.F32.PACK_AB_MERGE_C R11, R227, R228, RZ ;  /* 0x000000e4e30b723e */ /* 0x000fca00048070ff */
[----:B------:R-:W-:Y:S04]  /*123f0*/  STL.64 [R1+0x1150], R10 ;  /* 0x0011500a01007387 */ /* 0x000fe80000100a00 */
[----:B------:R0:W-:Y:S01]  /*12400*/  STL [R1+0x358], R0 ;  /* 0x0003580001007387 */ /* 0x0001e20000100800 */
[----:B------:R-:W-:Y:S02]  /*12410*/  F2FP.SATFINITE.E4M3.F32.PACK_AB_MERGE_C R3, R223, R224, RZ ;  /* 0x000000e0df03723e */ /* 0x000fe400048070ff */
[----:B0-----:R-:W-:Y:S01]  /*12420*/  F2FP.SATFINITE.E4M3.F32.PACK_AB_MERGE_C R0, R225, R226, RZ ;  /* 0x000000e2e100723e */ /* 0x001fe200048070ff */
[----:B------:R-:W-:Y:S04]  /*12430*/  STL [R1+0x1188], R11 ;  /* 0x0011880b01007387 */ /* 0x000fe80000100800 */
[----:B------:R-:W-:Y:S04]  /*12440*/  STL [R1+0x118c], R3 ;  /* 0x00118c0301007387 */ /* 0x000fe80000100800 */
[----:B------:R0:W-:Y:S01]  /*12450*/  STL [R1+0x354], R0 ;  /* 0x0003540001007387 */ /* 0x0001e20000100800 */
[----:B------:R-:W-:-:S02]  /*12460*/  F2FP.SATFINITE.E4M3.F32.PACK_AB_MERGE_C R15, R20, R21, RZ ;  /* 0x00000015140f723e */ /* 0x000fc400048070ff */
[----:B0-----:R-:W-:-:S03]  /*12470*/  F2FP.SATFINITE.E4M3.F32.PACK_AB_MERGE_C R0, R22, R23, RZ ;  /* 0x000000171600723e */ /* 0x001fc600048070ff */
[----:B------:R-:W-:Y:S04]  /*12480*/  STL [R1+0x1190], R15 ;  /* 0x0011900f01007387 */ /* 0x000fe80000100800 */
[----:B------:R0:W-:Y:S04]  /*12490*/  STL [R1+0x34c], R0 ;  /* 0x00034c0001007387 */ /* 0x0001e80000100800 */
[----:B------:R-:W2:Y:S04]  /*124a0*/  LDL.LU R56, [R1+0x3a8] ;  /* 0x0003a80001387983 */ /* 0x000ea80000300800 */
[----:B------:R-:W2:Y:S01]  /*124b0*/  LDL.LU R57, [R1+0x3ac] ;  /* 0x0003ac0001397983 */ /* 0x000ea20000300800 */
[----:B0-----:R-:W-:-:S05]  /*124c0*/  F2FP.SATFINITE.E4M3.F32.PACK_AB_MERGE_C R0, R8, R9, RZ ;  /* 0x000000090800723e */ /* 0x001fca00048070ff */
[----:B------:R0:W-:Y:S04]  /*124d0*/  STL [R1+0x344], R0 ;  /* 0x0003440001007387 */ /* 0x0001e80000100800 */
[----:B------:R-:W0:Y:S04]  /*124e0*/  LDL.LU R54, [R1+0x3b0] ;  /* 0x0003b00001367983 */ /* 0x000e280000300800 */
[----:B------:R-:W0:Y:S04]  /*124f0*/  LDL.LU R55, [R1+0x3b4] ;  /* 0x0003b40001377983 */ /* 0x000e280000300800 */
        /* <DEDUP_REMOVED lines=11> */
[----:B------:R-:W-:-:S03]  /*125b0*/  F2FP.SATFINITE.E4M3.F32.PACK_AB_MERGE_C R216, R242, R243, RZ ;  /* 0x000000f3f2d8723e */ /* 0x000fc600048070ff */
        /* <DEDUP_REMOVED lines=33> */
[----:B------:R-:W-:Y:S01]  /*127d0*/  STL [R1+0x1194], R11 ;  /* 0x0011940b01007387 */ /* 0x000fe20000100800 */
[----:B0-----:R-:W-:Y:S02]  /*127e0*/  F2FP.SATFINITE.E4M3.F32.PACK_AB_MERGE_C R0, R55, R54, RZ ;  /* 0x000000363700723e */ /* 0x001fe400048070ff */
[----:B---3--:R-:W-:-:S05]  /*127f0*/  F2FP.SATFINITE.E4M3.F32.PACK_AB_MERGE_C R220, R53, R52, RZ ;  /* 0x0000003435dc723e */ /* 0x008fca00048070ff */
[----:B------:R-:W-:Y:S04]  /*12800*/  STL [R1+0x1198], R220 ;  /* 0x001198dc01007387 */ /* 0x000fe80000100800 */
[----:B------:R0:W-:Y:S01]  /*12810*/  STL [R1+0x33c], R0 ;  /* 0x00033c0001007387 */ /* 0x0001e20000100800 */
[----:B----4-:R-:W-:Y:S02]  /*12820*/  F2FP.SATFINITE.E4M3.F32.PACK_AB_MERGE_C R3, R221, R246, RZ ;  /* 0x000000f6dd03723e */ /* 0x010fe400048070ff */
[----:B0-----:R-:W-:-:S03]  /*12830*/  F2FP.SATFINITE.E4M3.F32.PACK_AB_MERGE_C R0, R222, R50, RZ ;  /* 0x00000032de00723e */ /* 0x001fc600048070ff */
[----:B------:R-:W-:Y:S04]  /*12840*/  STL [R1+0x119c], R3 ;  /* 0x00119c0301007387 */ /* 0x000fe80000100800 */
[----:B------:R0:W-:Y:S01]  /*12850*/  STL [R1+0x334], R0 ;  /* 0x0003340001007387 */ /* 0x0001e20000100800 */
[----:B------:R-:W-:Y:S02]  /*12860*/  F2FP.SATFINITE.E4M3.F32.PACK_AB_MERGE_C R13, R250, R251, RZ ;  /* 0x000000fbfa0d723e */ /* 0x000fe400048070ff */
        /* <DEDUP_REMOVED lines=9> */
[----:B------:R-:W-:Y:S01]  /*12900*/  STL [R1+0x11a8], R17 ;  /* 0x0011a81101007387 */ /* 0x000fe20000100800 */
[----:B------:R-:W-:-:S03]  /*12910*/  F2FP.SATFINITE.E4M3.F32.PACK_AB_MERGE_C R3, R239, R240, RZ ;  /* 0x000000f0ef03723e */ /* 0x000fc600048070ff */
[----:B------:R0:W-:Y:S01]  /*12920*/  STL [R1+0x31c], R0 ;  /* 0x00031c0001007387 */ /* 0x0001e20000100800 */
[----:B------:R-:W-:-:S03]  /*12930*/  F2FP.SATFINITE.E4M3.F32.PACK_AB_MERGE_C R2, R237, R238, RZ ;  /* 0x000000eeed02723e */ /* 0x000fc600048070ff */
[----:B------:R1:W-:Y:S04]  /*12940*/  STL [R1+0x314], R3 ;  /* 0x0003140301007387 */ /* 0x0003e80000100800 */
[----:B------:R2:W-:Y:S01]  /*12950*/  STL [R1+0x310], R2 ;  /* 0x0003100201007387 */ /* 0x0005e20000100800 */
[----:B0-----:R-:W-:-:S05]  /*12960*/  F2FP.SATFINITE.E4M3.F32.PACK_AB_MERGE_C R0, R235, R236, RZ ;  /* 0x000000eceb00723e */ /* 0x001fca00048070ff */
[----:B------:R0:W-:Y:S01]  /*12970*/  STL [R1+0x30c], R0 ;  /* 0x00030c0001007387 */ /* 0x0001e20000100800 */
[----:B-1----:R-:W-:Y:S02]  /*12980*/  F2FP.SATFINITE.E4M3.F32.PACK_AB_MERGE_C R3, R233, R234, RZ ;  /* 0x000000eae903723e */ /* 0x002fe400048070ff */
[----:B--2---:R-:W-:-:S03]  /*12990*/  F2FP.SATFINITE.E4M3.F32.PACK_AB_MERGE_C R2, R231, R232, RZ ;  /* 0x000000e8e702723e */ /* 0x004fc600048070ff */
[----:B------:R-:W-:Y:S04]  /*129a0*/  STL [R1+0x308], R3 ;  /* 0x0003080301007387 */ /* 0x000fe80000100800 */
[----:B------:R-:W-:Y:S01]  /*129b0*/  STL [R1+0x304], R2 ;  /* 0x0003040201007387 */ /* 0x000fe20000100800 */
[----:B0-----:R-:W-:Y:S02]  /*129c0*/  F2FP.SATFINITE.E4M3.F32.PACK_AB_MERGE_C R0, R229, R230, RZ ;  /* 0x000000e6e500723e */ /* 0x001fe400048070ff */
[----:B------:R-:W-:-:S05]  /*129d0*/  F2FP.SATFINITE.E4M3.F32.PACK_AB_MERGE_C R12, R227, R228, RZ ;  /* 0x000000e4e30c723e */ /* 0x000fca00048070ff */
[----:B------:R-:W-:Y:S01]  /*129e0*/  STL [R1+0x11ac], R12 ;  /* 0x0011ac0c01007387 */ /* 0x000fe20000100800 */
[----:B------:R-:W-:-:S03]  /*129f0*/  F2FP.SATFINITE.E4M3.F32.PACK_AB_MERGE_C R14, R225, R226, RZ ;  /* 0x000000e2e10e723e */ /* 0x000fc600048070ff */
[----:B------:R0:W-:Y:S04]  /*12a00*/  STL [R1+0x300], R0 ;  /* 0x0003000001007387 */ /* 0x0001e80000100800 */
[----:B------:R-:W-:Y:S01]  /*12a10*/  STL [R1+0x11b0], R14 ;  /* 0x0011b00e01007387 */ /* 0x000fe20000100800 */
[----:B0-----:R-:W-:Y:S02]  /*12a20*/  F2FP.SATFINITE.E4M3.F32.PACK_AB_MERGE_C R0, R223, R224, RZ ;  /* 0x000000e0df00723e */ /* 0x001fe400048070ff */
[----:B------:R-:W-:-:S03]  /*12a30*/  F2FP.SATFINITE.E4M3.F32.PACK_AB_MERGE_C R3, R22, R23, RZ ;  /* 0x000000171603723e */ /* 0x000fc600048070ff */
[----:B------:R0:W-:Y:S04]  /*12a40*/  STL [R1+0x1054], R0 ;  /* 0x0010540001007387 */ /* 0x0001e80000100800 */
[----:B------:R-:W-:Y:S01]  /*12a50*/  STL [R1+0x104c], R3 ;  /* 0x00104c0301007387 */ /* 0x000fe20000100800 */
[----:B------:R-:W-:-:S03]  /*12a60*/  F2FP.SATFINITE.E4M3.F32.PACK_AB_MERGE_C R2, R20, R21, RZ ;  /* 0x000000151402723e */ /* 0x000fc600048070ff */
[----:B------:R-:W2:Y:S04]  /*12a70*/  LDL.LU R50, [R1+0x260] ;  /* 0x0002600001327983 */ /* 0x000ea80000300800 */
[----:B------:R1:W-:Y:S01]  /*12a80*/  STL [R1+0xfec], R2 ;  /* 0x000fec0201007387 */ /* 0x0003e20000100800 */
[----:B0-----:R-:W-:-:S03]  /*12a90*/  F2FP.SATFINITE.E4M3.F32.PACK_AB_MERGE_C R0, R8, R9, RZ ;  /* 0x000000090800723e */ /* 0x001fc600048070ff */
[----:B------:R-:W2:Y:S04]  /*12aa0*/  LDL.LU R222, [R1+0x264] ;  /* 0x0002640001de7983 */ /* 0x000ea80000300800 */
[----:B------:R-:W-:Y:S04]  /*12ab0*/  STL [R1+0x1000], R0 ;  /* 0x0010000001007387 */ /* 0x000fe80000100800 */
[----:B------:R-:W3:Y:S04]  /*12ac0*/  LDL.LU R246, [R1+0x268] ;  /* 0x0002680001f67983 */ /* 0x000ee80000300800 */
[----:B------:R-:W3:Y:S04]  /*12ad0*/  LDL.LU R221, [R1+0x26c] ;  /* 0x00026c0001dd7983 */ /* 0x000ee80000300800 */
[----:B-1----:R-:W4:Y:S04]  /*12ae0*/  LDL.LU R2, [R1+0x270] ;  /* 0x0002700001027983 */ /* 0x002f280000300800 */
        /* <DEDUP_REMOVED lines=37> */
[----:B---3--:R-:W-:-:S05]  /*12d40*/  F2FP.SATFINITE.E4M3.F32.PACK_AB_MERGE_C R7, R221, R246, RZ ;  /* 0x000000f6dd07723e */ /* 0x008fca00048070ff */
[----:B------:R0:W-:Y:S01]  /*12d50*/  STL [R1+0x11b8], R7 ;  /* 0x0011b80701007387 */ /* 0x0001e20000100800 */
[----:B----4-:R-:W-:Y:S02]  /*12d60*/  F2FP.SATFINITE.E4M3.F32.PACK_AB_MERGE_C R15, R252, R2, RZ ;  /* 0x00000002fc0f723e */ /* 0x010fe400048070ff */
[----:B------:R-:W-:-:S03]  /*12d70*/  F2FP.SATFINITE.E4M3.F32.PACK_AB_MERGE_C R13, R250, R251, RZ ;  /* 0x000000fbfa0d723e */ /* 0x000fc600048070ff */
[----:B------:R-:W-:Y:S01]  /*12d80*/  STL [R1+0x11bc], R15 ;  /* 0x0011bc0f01007387 */ /* 0x000fe20000100800 */
[----:B0-----:R-:W-:-:S03]  /*12d90*/  F2FP.SATFINITE.E4M3.F32.PACK_AB_MERGE_C R7, R248, R249, RZ ;  /* 0x000000f9f807723e */ /* 0x001fc600048070ff */
[----:B------:R-:W-:Y:S04]  /*12da0*/  STL [R1+0x11c0], R13 ;  /* 0x0011c00d01007387 */ /* 0x000fe80000100800 */
[----:B------:R0:W-:Y:S01]  /*12db0*/  STL [R1+0x11c4], R7 ;  /* 0x0011c40701007387 */ /* 0x0001e20000100800 */
[----:B------:R-:W-:Y:S02]  /*12dc0*/  F2FP.SATFINITE.E4M3.F32.PACK_AB_MERGE_C R12, R245, R247, RZ ;  /* 0x000000f7f50c723e */ /* 0x000fe400048070ff */
[----:B0-----:R-:W-:-:S03]  /*12dd0*/  F2FP.SATFINITE.E4M3.F32.PACK_AB_MERGE_C R7, R243, R244, RZ ;  /* 0x000000f4f307723e */ /* 0x001fc600048070ff */
[----:B------:R-:W-:Y:S01]  /*12de0*/  STL [R1+0x11c8], R12 ;  /* 0x0011c80c01007387 */ /* 0x000fe20000100800 */
[----:B------:R-:W-:-:S03]  /*12df0*/  F2FP.SATFINITE.E4M3.F32.PACK_AB_MERGE_C R13, R241, R242, RZ ;  /* 0x000000f2f10d723e */ /* 0x000fc600048070ff */
[----:B------:R-:W-:Y:S04]  /*12e00*/  STL [R1+0x11cc], R7 ;  /* 0x0011cc0701007387 */ /* 0x000fe80000100800 */
[----:B------:R0:W-:Y:S01]  /*12e10*/  STL [R1+0x11d0], R13 ;  /* 0x0011d00d01007387 */ /* 0x0001e20000100800 */
[----:B------:R-:W-:Y:S02]  /*12e20*/  F2FP.SATFINITE.E4M3.F32.PACK_AB_MERGE_C R0, R239, R240, RZ ;  /* 0x000000f0ef00723e */ /* 0x000fe400048070ff */
[----:B0-----:R-:W-:-:S05]  /*12e30*/  F2FP.SATFINITE.E4M3.F32.PACK_AB_MERGE_C R13, R237, R238, RZ ;  /* 0x000000eeed0d723e */ /* 0x001fca00048070ff */
[----:B------:R-:W-:Y:S01]  /*12e40*/  STL [R1+0x11d4], R13 ;  /* 0x0011d40d01007387 */ /* 0x000fe20000100800 */
[----:B------:R-:W-:-:S03]  /*12e50*/  F2FP.SATFINITE.E4M3.F32.PACK_AB_MERGE_C R3, R235, R236, RZ ;  /* 0x000000eceb03723e */ /* 0x000fc600048070ff */
[----:B------:R0:W-:Y:S01]  /*12e60*/  STL [R1+0x238], R0 ;  /* 0x0002380001007387 */ /* 0x0001e20000100800 */
[----:B------:R-:W-:-:S03]  /*12e70*/  F2FP.SATFINITE.E4M3.F32.PACK_AB_MERGE_C R2, R233, R234, RZ ;  /* 0x000000eae902723e */ /* 0x000fc600048070ff */
[----:B------:R-:W-:Y:S04]  /*12e80*/  STL [R1+0x230], R3 ;  /* 0x0002300301007387 */ /* 0x000fe80000100800 */
[----:B------:R1:W-:Y:S01]  /*12e90*/  STL [R1+0x22c], R2 ;  /* 0x00022c0201007387 */ /* 0x0003e20000100800 */
[----:B0-----:R-:W-:Y:S02]  /*12ea0*/  F2FP.SATFINITE.E4M3.F32.PACK_AB_MERGE_C R0, R231, R232, RZ ;  /* 0x000000e8e700723e */ /* 0x001fe400048070ff */
[----:B------:R-:W-:-:S05]  /*12eb0*/  F2FP.SATFINITE.E4M3.F32.PACK_AB_MERGE_C R13, R229, R230, RZ ;  /* 0x000000e6e50d723e */ /* 0x000fca00048070ff */
[----:B------:R-:W-:Y:S04]  /*12ec0*/  STL [R1+0x11dc], R13 ;  /* 0x0011dc0d01007387 */ /* 0x000fe80000100800 */
[----:B------:R0:W-:Y:S01]  /*12ed0*/  STL [R1+0x228], R0 ;  /* 0x0002280001007387 */ /* 0x0001e20000100800 */
[----:B-1----:R-:W-:Y:S02]  /*12ee0*/  F2FP.SATFINITE.E4M3.F32.PACK_AB_MERGE_C R2, R227, R228, RZ ;  /* 0x000000e4e302723e */ /* 0x002fe400048070ff */
[----:B0-----:R-:W-:-:S05]  /*12ef0*/  F2FP.SATFINITE.E4M3.F32.PACK_AB_MERGE_C R0, R225, R226, RZ ;  /* 0x000000e2e100723e */ /* 0x001fca00048070ff */
[----:B------:R0:W-:Y:S04]  /*12f00*/  STL [R1+0x11e0], R0 ;  /* 0x0011e00001007387 */ /* 0x0001e80000100800 */
[----:B------:R1:W-:Y:S01]  /*12f10*/  STL [R1+0x220], R2 ;  /* 0x0002200201007387 */ /* 0x0003e20000100800 */
[----:B0-----:R-:W-:-:S05]  /*12f20*/  F2FP.SATFINITE.E4M3.F32.PACK_AB_MERGE_C R0, R223, R224, RZ ;  /* 0x000000e0df00723e */ /* 0x001fca00048070ff */
[----:B------:R0:W-:Y:S04]  /*12f30*/  STL [R1+0x218], R0 ;  /* 0x0002180001007387 */ /* 0x0001e80000100800 */
[----:B------:R-:W2:Y:S04]  /*12f40*/  LDL.LU R74, [R1+0x100] ;  /* 0x00010000014a7983 */ /* 0x000ea80000300800 */
[----:B------:R-:W2:Y:S04]  /*12f50*/  LDL.LU R75, [R1+0x104] ;  /* 0x00010400014b7983 */ /* 0x000ea80000300800 */
        /* <DEDUP_REMOVED lines=56> */
[----:B------:R-:W-:-:S02]  /*132e0*/  F2FP.SATFINITE.E4M3.F32.PACK_AB_MERGE_C R13, R22, R23, RZ ;  /* 0x00000017160d723e */ /* 0x000fc400048070ff */
[----:B------:R-:W-:Y:S01]  /*132f0*/  F2FP.SATFINITE.E4M3.F32.PACK_AB_MERGE_C R6, R20, R21, RZ ;  /* 0x000000151406723e */ /* 0x000fe200048070ff */
[----:B------:R-:W4:Y:S01]  /*13300*/  LDL.LU R23, [R1+0x1e8] ;  /* 0x0001e80001177983 */ /* 0x000f220000300800 */
[----:B0-----:R-:W-:-:S03]  /*13310*/  F2FP.SATFINITE.E4M3.F32.PACK_AB_MERGE_C R0, R8, R9, RZ ;  /* 0x000000090800723e */ /* 0x001fc600048070ff */
[----:B------:R-:W4:Y:S04]  /*13320*/  LDL.LU R22, [R1+0x1ec] ;  /* 0x0001ec0001167983 */ /* 0x000f280000300800 */
[----:B------:R-:W4:Y:S04]  /*13330*/  LDL.LU R21, [R1+0x1f0] ;  /* 0x0001f00001157983 */ /* 0x000f280000300800 */
[----:B------:R-:W4:Y:S04]  /*13340*/  LDL.LU R20, [R1+0x1f4] ;  /* 0x0001f40001147983 */ /* 0x000f280000300800 */
[----:B------:R-:W4:Y:S04]  /*13350*/  LDL.LU R9, [R1+0x1f8] ;  /* 0x0001f80001097983 */ /* 0x000f280000300800 */
[----:B------:R-:W4:Y:S01]  /*13360*/  LDL.LU R8, [R1+0x1fc] ;  /* 0x0001fc0001087983 */ /* 0x000f220000300800 */
[----:B--2---:R-:W-:-:S02]  /*13370*/  F2FP.SATFINITE.E4M3.F32.PACK_AB_MERGE_C R7, R75, R74, RZ ;  /* 0x0000004a4b07723e */ /* 0x004fc400048070ff */
[----:B---3--:R-:W-:Y:S02]  /*13380*/  F2FP.SATFINITE.E4M3.F32.PACK_AB_MERGE_C R12, R73, R72, RZ ;  /* 0x00000048490c723e */ /* 0x008fe400048070ff */
[----:B----4-:R-:W-:Y:S02]  /*13390*/  F2FP.SATFINITE.E4M3.F32.PACK_AB_MERGE_C R217, R71, R70, RZ ;  /* 0x0000004647d9723e */ /* 0x010fe400048070ff */
[----:B------:R-:W-:Y:S02]  /*133a0*/  F2FP.SATFINITE.E4M3.F32.PACK_AB_MERGE_C R14, R69, R68, RZ ;  /* 0x00000044450e723e */ /* 0x000fe400048070ff */
[----:B------:R-:W-:Y:S02]  /*133b0*/  F2FP.SATFINITE.E4M3.F32.PACK_AB_MERGE_C R10, R59, R58, RZ ;  /* 0x0000003a3b0a723e */ /* 0x000fe400048070ff */
        /* <DEDUP_REMOVED lines=8> */
[----:B--2---:R-:W-:Y:S02]  /*13440*/  F2FP.SATFINITE.E4M3.F32.PACK_AB_MERGE_C R11, R252, R2, RZ ;  /* 0x00000002fc0b723e */ /* 0x004fe400048070ff */
[----:B------:R-:W-:-:S05]  /*13450*/  F2FP.SATFINITE.E4M3.F32.PACK_AB_MERGE_C R2, R250, R251, RZ ;  /* 0x000000fbfa02723e */ /* 0x000fca00048070ff */
[----:B------:R1:W-:Y:S01]  /*13460*/  STL [R1+0xe98], R2 ;  /* 0x000e980201007387 */ /* 0x0003e20000100800 */
[----:B------:R-:W-:-:S03]  /*13470*/  F2FP.SATFINITE.E4M3.F32.PACK_AB_MERGE_C R17, R248, R249, RZ ;  /* 0x000000f9f811723e */ /* 0x000fc600048070ff */
[----:B------:R-:W2:Y:S01]  /*13480*/  LDL.LU R50, [R1] ;  /* 0x0000000001327983 */ /* 0x000ea20000300800 */
[----:B------:R-:W-:Y:S02]  /*13490*/  F2FP.SATFINITE.E4M3.F32.PACK_AB_MERGE_C R218, R221, R246, RZ ;  /* 0x000000f6ddda723e */ /* 0x000fe400048070ff */
[----:B------:R-:W-:Y:S02]  /*134a0*/  F2FP.SATFINITE.E4M3.F32.PACK_AB_MERGE_C R19, R245, R247, RZ ;  /* 0x000000f7f513723e */ /* 0x000fe400048070ff */
[----:B------:R-:W-:Y:S02]  /*134b0*/  F2FP.SATFINITE.E4M3.F32.PACK_AB_MERGE_C R15, R243, R244, RZ ;  /* 0x000000f4f30f723e */ /* 0x000fe400048070ff */
[----:B------:R-:W-:Y:S02]  /*134c0*/  F2FP.SATFINITE.E4M3.F32.PACK_AB_MERGE_C R252, R241, R242, RZ ;  /* 0x000000f2f1fc723e */ /* 0x000fe400048070ff */
[----:B------:R-:W-:Y:S02]  /*134d0*/  F2FP.SATFINITE.E4M3.F32.PACK_AB_MERGE_C R86, R61, R60, RZ ;  /* 0x0000003c3d56723e */ /* 0x000fe400048070ff */
[----:B------:R-:W-:-:S02]  /*134e0*/  F2FP.SATFINITE.E4M3.F32.PACK_AB_MERGE_C R18, R63, R62, RZ ;  /* 0x0000003e3f12723e */ /* 0x000fc400048070ff */
[----:B------:R-:W-:Y:S02]  /*134f0*/  F2FP.SATFINITE.E4M3.F32.PACK_AB_MERGE_C R220, R65, R64, RZ ;  /* 0x0000004041dc723e */ /* 0x000fe400048070ff */
[----:B------:R-:W-:Y:S02]  /*13500*/  F2FP.SATFINITE.E4M3.F32.PACK_AB_MERGE_C R3, R67, R66, RZ ;  /* 0x000000424303723e */ /* 0x000fe400048070ff */
[----:B------:R-:W-:Y:S02]  /*13510*/  F2FP.SATFINITE.E4M3.F32.PACK_AB_MERGE_C R248, R233, R234, RZ ;  /* 0x000000eae9f8723e */ /* 0x000fe400048070ff */
[----:B------:R-:W2:Y:S04]  /*13520*/  LDL.LU R233, [R1+0x4] ;  /* 0x0000040001e97983 */ /* 0x000ea80000300800 */
[----:B------:R-:W3:Y:S01]  /*13530*/  LDL.LU R53, [R1+0x8] ;  /* 0x0000080001357983 */ /* 0x000ee20000300800 */
[----:B------:R-:W-:-:S03]  /*13540*/  F2FP.SATFINITE.E4M3.F32.PACK_AB_MERGE_C R247, R231, R232, RZ ;  /* 0x000000e8e7f7723e */ /* 0x000fc600048070ff */
[----:B------:R-:W3:Y:S04]  /*13550*/  LDL.LU R231, [R1+0xc] ;  /* 0x00000c0001e77983 */ /* 0x000ee80000300800 */
[----:B------:R-:W4:Y:S01]  /*13560*/  LDL.LU R52, [R1+0x10] ;  /* 0x0000100001347983 */ /* 0x000f220000300800 */
[----:B------:R-:W-:-:S03]  /*13570*/  F2FP.SATFINITE.E4M3.F32.PACK_AB_MERGE_C R246, R229, R230, RZ ;  /* 0x000000e6e5f6723e */ /* 0x000fc600048070ff */
[----:B------:R-:W4:Y:S04]  /*13580*/  LDL.LU R229, [R1+0x14] ;  /* 0x0000140001e57983 */ /* 0x000f280000300800 */
        /* <DEDUP_REMOVED lines=67> */
[----:B------:R-:W-:Y:S01]  /*139c0*/  IMAD.MOV.U32 R153, RZ, RZ, R86 ;  /* 0x000000ffff997224 */ /* 0x000fe200078e0056 */
[----:B--2---:R-:W-:-:S02]  /*139d0*/  F2FP.SATFINITE.E4M3.F32.PACK_AB_MERGE_C R233, R233, R50, RZ ;  /* 0x00000032e9e9723e */ /* 0x004fc400048070ff */
[----:B------:R-:W2:Y:S01]  /*139e0*/  LDL.LU R50, [R1+0x127c] ;  /* 0x00127c0001327983 */ /* 0x000ea20000300800 */
[----:B---3--:R-:W-:-:S03]  /*139f0*/  F2FP.SATFINITE.E4M3.F32.PACK_AB_MERGE_C R231, R231, R53, RZ ;  /* 0x00000035e7e7723e */ /* 0x008fc600048070ff */
[----:B------:R-:W3:Y:S01]  /*13a00*/  LDL.LU R53, [R1+0x1278] ;  /* 0x0012780001357983 */ /* 0x000ee20000300800 */
[----:B----4-:R-:W-:-:S03]  /*13a10*/  F2FP.SATFINITE.E4M3.F32.PACK_AB_MERGE_C R229, R229, R52, RZ ;  /* 0x00000034e5e5723e */ /* 0x010fc600048070ff */
[----:B------:R-:W3:Y:S01]  /*13a20*/  LDL.LU R52, [R1+0x1274] ;  /* 0x0012740001347983 */ /* 0x000ee20000300800 */
        /* <DEDUP_REMOVED lines=12> */
[----:B------:R0:W-:Y:S01]  /*13af0*/  STL [R1+0xf90], R61 ;  /* 0x000f903d01007387 */ /* 0x0001e20000100800 */
[----:B------:R-:W-:-:S03]  /*13b00*/  F2FP.SATFINITE.E4M3.F32.PACK_AB_MERGE_C R63, R63, R60, RZ ;  /* 0x0000003c3f3f723e */ /* 0x000fc600048070ff */
[----:B0-----:R-:W4:Y:S01]  /*13b10*/  LDL.LU R61, [R1+0x1258] ;  /* 0x00125800013d7983 */ /* 0x001f220000300800 */
[----:B------:R-:W-:-:S03]  /*13b20*/  F2FP.SATFINITE.E4M3.F32.PACK_AB_MERGE_C R65, R65, R62, RZ ;  /* 0x0000003e4141723e */ /* 0x000fc600048070ff */
[----:B------:R-:W4:Y:S04]  /*13b30*/  LDL.LU R60, [R1+0x1254] ;  /* 0x00125400013c7983 */ /* 0x000f280000300800 */
[----:B------:R0:W-:Y:S01]  /*13b40*/  STL [R1+0xf8c], R63 ;  /* 0x000f8c3f01007387 */ /* 0x0001e20000100800 */
[----:B------:R-:W-:-:S03]  /*13b50*/  F2FP.SATFINITE.E4M3.F32.PACK_AB_MERGE_C R67, R67, R64, RZ ;  /* 0x000000404343723e */ /* 0x000fc600048070ff */
[----:B0-----:R-:W4:Y:S04]  /*13b60*/  LDL.LU R63, [R1+0x1250] ;  /* 0x00125000013f7983 */ /* 0x001f280000300800 */
[----:B------:R-:W4:Y:S04]  /*13b70*/  LDL.LU R62, [R1+0x124c] ;  /* 0x00124c00013e7983 */ /* 0x000f280000300800 */
[----:B------:R0:W-:Y:S01]  /*13b80*/  STL [R1+0xf2c], R65 ;  /* 0x000f2c4101007387 */ /* 0x0001e20000100800 */
[----:B------:R-:W-:Y:S02]  /*13b90*/  F2FP.SATFINITE.E4M3.F32.PACK_AB_MERGE_C R221, R221, R66, RZ ;  /* 0x00000042dddd723e */ /* 0x000fe400048070ff */
[----:B------:R-:W-:Y:S01]  /*13ba0*/  F2FP.SATFINITE.E4M3.F32.PACK_AB_MERGE_C R22, R22, R69, RZ ;  /* 0x000000451616723e */ /* 0x000fe200048070ff */
[----:B0-----:R-:W4:Y:S04]  /*13bb0*/  LDL.LU R65, [R1+0x1248] ;  /* 0x0012480001417983 */ /* 0x001f280000300800 */
[----:B------:R-:W4:Y:S01]  /*13bc0*/  LDL.LU R64, [R1+0x1244] ;  /* 0x0012440001407983 */ /* 0x000f220000300800 */
[----:B------:R-:W-:-:S03]  /*13bd0*/  F2FP.SATFINITE.E4M3.F32.PACK_AB_MERGE_C R20, R20, R68, RZ ;  /* 0x000000441414723e */ /* 0x000fc600048070ff */
[----:B------:R0:W-:Y:S01]  /*13be0*/  STL [R1+0xf38], R67 ;  /* 0x000f384301007387 */ /* 0x0001e20000100800 */
[----:B------:R-:W-:Y:S02]  /*13bf0*/  F2FP.SATFINITE.E4M3.F32.PACK_AB_MERGE_C R8, R8, R71, RZ ;  /* 0x000000470808723e */ /* 0x000fe400048070ff */
[----:B------:R-:W-:Y:S01]  /*13c00*/  F2FP.SATFINITE.E4M3.F32.PACK_AB_MERGE_C R2, R2, R70, RZ ;  /* 0x000000460202723e */ /* 0x000fe200048070ff */
[----:B0-----:R-:W4:Y:S04]  /*13c10*/  LDL.LU R67, [R1+0x1240] ;  /* 0x0012400001437983 */ /* 0x001f280000300800 */
        /* <DEDUP_REMOVED lines=35> */
[----:B------:R-:W4:Y:S01]  /*13e50*/  LDL.LU R86, [R1+0x11ec] ;  /* 0x0011ec0001567983 */ /* 0x000f220000300800 */
[----:B------:R-:W-:Y:S01]  /*13e60*/  F2FP.SATFINITE.E4M3.F32.PACK_AB_MERGE_C R161, R169, R168, RZ ;  /* 0x000000a8a9a1723e */ /* 0x000fe200048070ff */
[----:B------:R-:W-:Y:S01]  /*13e70*/  IMAD.MOV.U32 R157, RZ, RZ, R219 ;  /* 0x000000ffff9d7224 */ /* 0x000fe200078e00db */
[----:B------:R-:W-:Y:S01]  /*13e80*/  F2FP.SATFINITE.E4M3.F32.PACK_AB_MERGE_C R219, R165, R164, RZ ;  /* 0x000000a4a5db723e */ /* 0x000fe200048070ff */
[----:B------:R-:W-:Y:S01]  /*13e90*/  IMAD.MOV.U32 R155, RZ, RZ, R216 ;  /* 0x000000ffff9b7224 */ /* 0x000fe200078e00d8 */
[----:B------:R-:W-:Y:S01]  /*13ea0*/  F2FP.SATFINITE.E4M3.F32.PACK_AB_MERGE_C R164, R171, R170, RZ ;  /* 0x000000aaaba4723e */ /* 0x000fe200048070ff */
[----:B------:R-:W4:Y:S01]  /*13eb0*/  LDL.LU R216, [R1+0x11e8] ;  /* 0x0011e80001d87983 */ /* 0x000f220000300800 */
[----:B------:R-:W-:-:S03]  /*13ec0*/  F2FP.SATFINITE.E4M3.F32.PACK_AB_MERGE_C R163, R173, R172, RZ ;  /* 0x000000acada3723e */ /* 0x000fc600048070ff */
[----:B------:R0:W-:Y:S01]  /*13ed0*/  STL [R1+0xf64], R161 ;  /* 0x000f64a101007387 */ /* 0x0001e20000100800 */
[----:B------:R-:W-:Y:S02]  /*13ee0*/  F2FP.SATFINITE.E4M3.F32.PACK_AB_MERGE_C R91, R101, R100, RZ ;  /* 0x00000064655b723e */ /* 0x000fe400048070ff */
[----:B------:R-:W-:Y:S01]  /*13ef0*/  F2FP.SATFINITE.E4M3.F32.PACK_AB_MERGE_C R89, R103, R102, RZ ;  /* 0x000000666759723e */ /* 0x000fe200048070ff */
[----:B------:R-:W-:Y:S01]  /*13f00*/  STL [R1+0xf60], R164 ;  /* 0x000f60a401007387 */ /* 0x000fe20000100800 */
[----:B0-----:R-:W-:-:S03]  /*13f10*/  F2FP.SATFINITE.E4M3.F32.PACK_AB_MERGE_C R161, R175, R174, RZ ;  /* 0x000000aeafa1723e */ /* 0x001fc600048070ff */
[----:B------:R-:W-:Y:S04]  /*13f20*/  STL [R1+0xecc], R163 ;  /* 0x000ecca301007387 */ /* 0x000fe80000100800 */
[----:B------:R-:W-:Y:S04]  /*13f30*/  STL [R1+0xf0c], R161 ;  /* 0x000f0ca101007387 */ /* 0x000fe80000100800 */
[----:B------:R0:W-:Y:S04]  /*13f40*/  STL [R1+0xf7c], R91 ;  /* 0x000f7c5b01007387 */ /* 0x0001e80000100800 */
[----:B------:R1:W-:Y:S01]  /*13f50*/  STL [R1+0xf78], R89 ;  /* 0x000f785901007387 */ /* 0x0003e20000100800 */
[----:B------:R-:W-:-:S02]  /*13f60*/  F2FP.SATFINITE.E4M3.F32.PACK_AB_MERGE_C R93, R107, R106, RZ ;  /* 0x0000006a6b5d723e */ /* 0x000fc400048070ff */
[----:B0-----:R-:W-:Y:S02]  /*13f70*/  F2FP.SATFINITE.E4M3.F32.PACK_AB_MERGE_C R91, R109, R108, RZ ;  /* 0x0000006c6d5b723e */ /* 0x001fe400048070ff */
[----:B-1----:R-:W-:-:S05]  /*13f80*/  F2FP.SATFINITE.E4M3.F32.PACK_AB_MERGE_C R89, R105, R104, RZ ;  /* 0x000000686959723e */ /* 0x002fca00048070ff */
[----:B------:R0:W-:Y:S04]  /*13f90*/  STL [R1+0xf9c], R89 ;  /* 0x000f9c5901007387 */ /* 0x0001e80000100800 */
[----:B------:R1:W-:Y:S01]  /*13fa0*/  STL [R1+0xf98], R93 ;  /* 0x000f985d01007387 */ /* 0x0003e20000100800 */
[----:B0-----:R-:W-:-:S03]  /*13fb0*/  F2FP.SATFINITE.E4M3.F32.PACK_AB_MERGE_C R89, R111, R110, RZ ;  /* 0x0000006e6f59723e */ /* 0x001fc600048070ff */
[----:B------:R0:W-:Y:S01]  /*13fc0*/  STL [R1+0xfc4], R91 ;  /* 0x000fc45b01007387 */ /* 0x0001e20000100800 */
[----:B-1----:R-:W-:-:S03]  /*13fd0*/  F2FP.SATFINITE.E4M3.F32.PACK_AB_MERGE_C R93, R113, R112, RZ ;  /* 0x00000070715d723e */ /* 0x002fc600048070ff */
[----:B------:R1:W-:Y:S01]  /*13fe0*/  STL [R1+0xfc0], R89 ;  /* 0x000fc05901007387 */ /* 0x0003e20000100800 */
[----:B------:R-:W-:Y:S01]  /*13ff0*/  IMAD.MOV.U32 R161, RZ, RZ, R153 ;  /* 0x000000ffffa17224 */ /* 0x000fe200078e0099 */
[----:B0-----:R-:W-:Y:S02]  /*14000*/  F2FP.SATFINITE.E4M3.F32.PACK_AB_MERGE_C R91, R115, R114, RZ ;  /* 0x00000072735b723e */ /* 0x001fe400048070ff */
[----:B------:R0:W-:Y:S01]  /*14010*/  STL [R1+0xfd8], R93 ;  /* 0x000fd85d01007387 */ /* 0x0001e20000100800 */
[----:B-1----:R-:W-:-:S03]  /*14020*/  F2FP.SATFINITE.E4M3.F32.PACK_AB_MERGE_C R89, R117, R116, RZ ;  /* 0x000000747559723e */ /* 0x002fc600048070ff */
[----:B------:R1:W-:Y:S01]  /*14030*/  STL [R1+0xfd4], R91 ;  /* 0x000fd45b01007387 */ /* 0x0003e20000100800 */
[----:B------:R-:W-:-:S03]  /*14040*/  IMAD.MOV.U32 R164, RZ, RZ, R161 ;  /* 0x000000ffffa47224 */ /* 0x000fc600078e00a1 */
[----:B------:R2:W-:Y:S01]  /*14050*/  STL [R1+0xf58], R89 ;  /* 0x000f585901007387 */ /* 0x0005e20000100800 */
[----:B0-----:R-:W-:Y:S02]  /*14060*/  F2FP.SATFINITE.E4M3.F32.PACK_AB_MERGE_C R93, R119, R118, RZ ;  /* 0x00000076775d723e */ /* 0x001fe400048070ff */
[----:B-1----:R-:W-:-:S03]  /*14070*/  F2FP.SATFINITE.E4M3.F32.PACK_AB_MERGE_C R91, R121, R120, RZ ;  /* 0x00000078795b723e */ /* 0x002fc600048070ff */
[----:B------:R-:W-:Y:S01]  /*14080*/  STL [R1+0xf5c], R93 ;  /* 0x000f5c5d01007387 */ /* 0x000fe20000100800 */
[----:B------:R-:W-:Y:S01]  /*14090*/  IMAD.MOV.U32 R161, RZ, RZ, R157 ;  /* 0x000000ffffa17224 */ /* 0x000fe200078e009d */
[----:B--2---:R-:W-:Y:S02]  /*140a0*/  F2FP.SATFINITE.E4M3.F32.PACK_AB_MERGE_C R89, R123, R122, RZ ;  /* 0x0000007a7b59723e */ /* 0x004fe400048070ff */
[----:B------:R0:W-:Y:S01]  /*140b0*/  STL [R1+0xf54], R91 ;  /* 0x000f545b01007387 */ /* 0x0001e20000100800 */
[----:B------:R-:W-:Y:S02]  /*140c0*/  IMAD.MOV.U32 R157, RZ, RZ, R10 ;  /* 0x000000ffff9d7224 */ /* 0x000fe400078e000a */
[----:B------:R-:W-:Y:S01]  /*140d0*/  IMAD.MOV.U32 R10, RZ, RZ, R4 ;  /* 0x000000ffff0a7224 */ /* 0x000fe200078e0004 */
[----:B------:R1:W-:Y:S01]  /*140e0*/  STL [R1+0xff0], R89 ;  /* 0x000ff05901007387 */ /* 0x0003e20000100800 */
[----:B------:R-:W-:Y:S02]  /*140f0*/  F2FP.SATFINITE.E4M3.F32.PACK_AB_MERGE_C R4, R127, R126, RZ ;  /* 0x0000007e7f04723e */ /* 0x000fe400048070ff */
[----:B0-----:R-:W-:-:S02]  /*14100*/  F2FP.SATFINITE.E4M3.F32.PACK_AB_MERGE_C R91, R125, R124, RZ ;  /* 0x0000007c7d5b723e */ /* 0x001fc400048070ff */
[----:B-1----:R-:W-:-:S03]  /*14110*/  F2FP.SATFINITE.E4M3.F32.PACK_AB_MERGE_C R89, R129, R128, RZ ;  /* 0x000000808159723e */ /* 0x002fc600048070ff */
[----:B------:R0:W-:Y:S04]  /*14120*/  STL [R1+0x1008], R91 ;  /* 0x0010085b01007387 */ /* 0x0001e80000100800 */
[----:B------:R1:W-:Y:S04]  /*14130*/  STL [R1+0x1004], R4 ;  /* 0x0010040401007387 */ /* 0x0003e80000100800 */
[----:B------:R2:W-:Y:S01]  /*14140*/  STL [R1+0x1020], R89 ;  /* 0x0010205901007387 */ /* 0x0005e20000100800 */
[----:B0-----:R-:W-:Y:S02]  /*14150*/  F2FP.SATFINITE.E4M3.F32.PACK_AB_MERGE_C R91, R131, R130, RZ ;  /* 0x00000082835b723e */ /* 0x001fe400048070ff */
[----:B-1----:R-:W-:-:S03]  /*14160*/  F2FP.SATFINITE.E4M3.F32.PACK_AB_MERGE_C R4, R133, R132, RZ ;  /* 0x000000848504723e */ /* 0x002fc600048070ff */
[----:B------:R0:W-:Y:S01]  /*14170*/  STL [R1+0x101c], R91 ;  /* 0x00101c5b01007387 */ /* 0x0001e20000100800 */
[----:B--2---:R-:W-:-:S03]  /*14180*/  F2FP.SATFINITE.E4M3.F32.PACK_AB_MERGE_C R89, R135, R134, RZ ;  /* 0x000000868759723e */ /* 0x004fc600048070ff */
[----:B------:R-:W-:Y:S04]  /*14190*/  STL [R1+0x1038], R4 ;  /* 0x0010380401007387 */ /* 0x000fe80000100800 */
[----:B------:R1:W-:Y:S01]  /*141a0*/  STL [R1+0x1034], R89 ;  /* 0x0010345901007387 */ /* 0x0003e20000100800 */
[----:B0-----:R-:W-:Y:S02]  /*141b0*/  F2FP.SATFINITE.E4M3.F32.PACK_AB_MERGE_C R91, R137, R136, RZ ;  /* 0x00000088895b723e */ /* 0x001fe400048070ff */
[----:B------:R-:W-:Y:S02]  /*141c0*/  F2FP.SATFINITE.E4M3.F32.PACK_AB_MERGE_C R93, R141, R140, RZ ;  /* 0x0000008c8d5d723e */ /* 0x000fe400048070ff */
[----:B-1----:R-:W-:Y:S01]  /*141d0*/  F2FP.SATFINITE.E4M3.F32.PACK_AB_MERGE_C R89, R139, R138, RZ ;  /* 0x0000008a8b59723e */ /* 0x002fe200048070ff */
[----:B------:R0:W-:Y:S04]  /*141e0*/  STL [R1+0x1048], R91 ;  /* 0x0010485b01007387 */ /* 0x0001e80000100800 */
[----:B------:R1:W-:Y:S01]  /*141f0*/  STL [R1+0x1044], R89 ;  /* 0x0010445901007387 */ /* 0x0003e20000100800 */
[----:B0-----:R-:W-:-:S03]  /*14200*/  F2FP.SATFINITE.E4M3.F32.PACK_AB_MERGE_C R91, R143, R142, RZ ;  /* 0x0000008e8f5b723e */ /* 0x001fc600048070ff */
[----:B------:R0:W-:Y:S01]  /*14210*/  STL [R1+0x1060], R93 ;  /* 0x0010605d01007387 */ /* 0x0001e20000100800 */
[----:B-1----:R-:W-:-:S03]  /*14220*/  F2FP.SATFINITE.E4M3.F32.PACK_AB_MERGE_C R89, R145, R144, RZ ;  /* 0x000000909159723e */ /* 0x002fc600048070ff */
[----:B------:R1:W-:Y:S01]  /*14230*/  STL [R1+0x105c], R91 ;  /* 0x00105c5b01007387 */ /* 0x0003e20000100800 */
[----:B------:R-:W-:-:S03]  /*14240*/  F2FP.SATFINITE.E4M3.F32.PACK_AB_MERGE_C R25, R37, R36, RZ ;  /* 0x000000242519723e */ /* 0x000fc600048070ff */
[----:B------:R2:W-:Y:S01]  /*14250*/  STL [R1+0x106c], R89 ;  /* 0x00106c5901007387 */ /* 0x0005e20000100800 */
[----:B0-----:R-:W-:Y:S02]  /*14260*/  F2FP.SATFINITE.E4M3.F32.PACK_AB_MERGE_C R93, R147, R146, RZ ;  /* 0x00000092935d723e */ /* 0x001fe400048070ff */
[----:B-1----:R-:W-:-:S03]  /*14270*/  F2FP.SATFINITE.E4M3.F32.PACK_AB_MERGE_C R91, R149, R148, RZ ;  /* 0x00000094955b723e */ /* 0x002fc600048070ff */
[----:B------:R-:W-:Y:S01]  /*14280*/  STL [R1+0x1068], R93 ;  /* 0x0010685d01007387 */ /* 0x000fe20000100800 */
[----:B------:R-:W-:Y:S02]  /*14290*/  F2FP.SATFINITE.E4M3.F32.PACK_AB_MERGE_C R29, R39, R38, RZ ;  /* 0x00000026271d723e */ /* 0x000fe400048070ff */
[----:B--2---:R-:W-:Y:S01]  /*142a0*/  F2FP.SATFINITE.E4M3.F32.PACK_AB_MERGE_C R89, R151, R150, RZ ;  /* 0x000000969759723e */ /* 0x004fe200048070ff */
[----:B------:R-:W-:Y:S01]  /*142b0*/  STL [R1+0x1078], R91 ;  /* 0x0010785b01007387 */ /* 0x000fe20000100800 */
[----:B------:R-:W-:-:S03]  /*142c0*/  F2FP.SATFINITE.E4M3.F32.PACK_AB_MERGE_C R27, R41, R40, RZ ;  /* 0x00000028291b723e */ /* 0x000fc600048070ff */
[----:B------:R-:W-:Y:S04]  /*142d0*/  STL [R1+0x1074], R89 ;  /* 0x0010745901007387 */ /* 0x000fe80000100800 */
[----:B------:R0:W-:Y:S04]  /*142e0*/  STL [R1+0xf34], R25 ;  /* 0x000f341901007387 */ /* 0x0001e80000100800 */
[----:B------:R1:W-:Y:S04]  /*142f0*/  STL [R1+0xf30], R29 ;  /* 0x000f301d01007387 */ /* 0x0003e80000100800 */
[----:B------:R2:W-:Y:S01]  /*14300*/  STL [R1+0xf40], R27 ;  /* 0x000f401b01007387 */ /* 0x0005e20000100800 */
[----:B0-----:R-:W-:-:S02]  /*14310*/  F2FP.SATFINITE.E4M3.F32.PACK_AB_MERGE_C R25, R43, R42, RZ ;  /* 0x0000002a2b19723e */ /* 0x001fc400048070ff */
[----:B-1----:R-:W-:-:S03]  /*14320*/  F2FP.SATFINITE.E4M3.F32.PACK_AB_MERGE_C R29, R45, R44, RZ ;  /* 0x0000002c2d1d723e */ /* 0x002fc600048070ff */
[----:B------:R0:W-:Y:S01]  /*14330*/  STL [R1+0xf3c], R25 ;  /* 0x000f3c1901007387 */ /* 0x0001e20000100800 */
[----:B--2---:R-:W-:-:S03]  /*14340*/  F2FP.SATFINITE.E4M3.F32.PACK_AB_MERGE_C R27, R47, R46, RZ ;  /* 0x0000002e2f1b723e */ /* 0x004fc600048070ff */
[----:B------:R1:W-:Y:S04]  /*14350*/  STL [R1+0xf50], R29 ;  /* 0x000f501d01007387 */ /* 0x0003e80000100800 */
[----:B------:R3:W-:Y:S01]  /*14360*/  STL [R1+0xf48], R27 ;  /* 0x000f481b01007387 */ /* 0x0007e20000100800 */
[----:B0-----:R-:W-:Y:S01]  /*14370*/  F2FP.SATFINITE.E4M3.F32.PACK_AB_MERGE_C R25, R49, R48, RZ ;  /* 0x000000303119723e */ /* 0x001fe200048070ff */
[----:B------:R-:W0:Y:S01]  /*14380*/  S2R R4, SR_TID.X ;  /* 0x0000000000047919 */ /* 0x000e220000002100 */
[----:B-1----:R-:W-:Y:S02]  /*14390*/  F2FP.SATFINITE.E4M3.F32.PACK_AB_MERGE_C R29, R51, R50, RZ ;  /* 0x00000032331d723e */ /* 0x002fe400048070ff */
[----:B---3--:R-:W-:Y:S01]  /*143a0*/  F2FP.SATFINITE.E4M3.F32.PACK_AB_MERGE_C R27, R53, R52, RZ ;  /* 0x00000034351b723e */ /* 0x008fe200048070ff */
[----:B------:R4:W-:Y:S04]  /*143b0*/  STL [R1+0xf70], R25 ;  /* 0x000f701901007387 */ /* 0x0009e80000100800 */
[----:B------:R1:W-:Y:S04]  /*143c0*/  STL [R1+0xf68], R29 ;  /* 0x000f681d01007387 */ /* 0x0003e80000100800 */
[----:B------:R2:W-:Y:S01]  /*143d0*/  STL [R1+0xf08], R27 ;  /* 0x000f081b01007387 */ /* 0x0005e20000100800 */
[----:B----4-:R-:W-:-:S02]  /*143e0*/  F2FP.SATFINITE.E4M3.F32.PACK_AB_MERGE_C R25, R55, R54, RZ ;  /* 0x000000363719723e */ /* 0x010fc400048070ff */
[----:B-1----:R-:W-:-:S03]  /*143f0*/  F2FP.SATFINITE.E4M3.F32.PACK_AB_MERGE_C R29, R57, R56, RZ ;  /* 0x00000038391d723e */ /* 0x002fc600048070ff */
[----:B------:R1:W-:Y:S01]  /*14400*/  STL [R1+0xf74], R25 ;  /* 0x000f741901007387 */ /* 0x0003e20000100800 */
[----:B--2---:R-:W-:-:S03]  /*14410*/  F2FP.SATFINITE.E4M3.F32.PACK_AB_MERGE_C R27, R59, R58, RZ ;  /* 0x0000003a3b1b723e */ /* 0x004fc600048070ff */
[----:B------:R2:W-:Y:S04]  /*14420*/  STL [R1+0xf88], R29 ;  /* 0x000f881d01007387 */ /* 0x0005e80000100800 */
[----:B------:R3:W-:Y:S01]  /*14430*/  STL [R1+0xf84], R27 ;  /* 0x000f841b01007387 */ /* 0x0007e20000100800 */
[----:B-1----:R-:W-:Y:S02]  /*14440*/  F2FP.SATFINITE.E4M3.F32.PACK_AB_MERGE_C R25, R61, R60, RZ ;  /* 0x0000003c3d19723e */ /* 0x002fe400048070ff */
[----:B--2---:R-:W-:-:S03]  /*14450*/  F2FP.SATFINITE.E4M3.F32.PACK_AB_MERGE_C R29, R63, R62, RZ ;  /* 0x0000003e3f1d723e */ /* 0x004fc600048070ff */
[----:B------:R1:W-:Y:S01]  /*14460*/  STL [R1+0xfb8], R25 ;  /* 0x000fb81901007387 */ /* 0x0003e20000100800 */
[----:B---3--:R-:W-:-:S03]  /*14470*/  F2FP.SATFINITE.E4M3.F32.PACK_AB_MERGE_C R27, R65, R64, RZ ;  /* 0x00000040411b723e */ /* 0x008fc600048070ff */
[----:B------:R2:W-:Y:S04]  /*14480*/  STL [R1+0xfa0], R29 ;  /* 0x000fa01d01007387 */ /* 0x0005e80000100800 */
[----:B------:R3:W-:Y:S01]  /*14490*/  STL [R1+0xfd0], R27 ;  /* 0x000fd01b01007387 */ /* 0x0007e20000100800 */
[----:B-1----:R-:W-:Y:S02]  /*144a0*/  F2FP.SATFINITE.E4M3.F32.PACK_AB_MERGE_C R25, R67, R66, RZ ;  /* 0x000000424319723e */ /* 0x002fe400048070ff */
[----:B--2---:R-:W-:-:S03]  /*144b0*/  F2FP.SATFINITE.E4M3.F32.PACK_AB_MERGE_C R29, R69, R68, RZ ;  /* 0x00000044451d723e */ /* 0x004fc600048070ff */
[----:B------:R-:W-:Y:S01]  /*144c0*/  STL [R1+0xfcc], R25 ;  /* 0x000fcc1901007387 */ /* 0x000fe20000100800 */
[----:B---3--:R-:W-:-:S03]  /*144d0*/  F2FP.SATFINITE.E4M3.F32.PACK_AB_MERGE_C R27, R71, R70, RZ ;  /* 0x00000046471b723e */ /* 0x008fc600048070ff */
[----:B------:R1:W-:Y:S04]  /*144e0*/  STL [R1+0xfe8], R29 ;  /* 0x000fe81d01007387 */ /* 0x0003e80000100800 */
[----:B------:R2:W-:Y:S01]  /*144f0*/  STL [R1+0xfe4], R27 ;  /* 0x000fe41b01007387 */ /* 0x0005e20000100800 */
[----:B-1----:R-:W-:Y:S02]  /*14500*/  F2FP.SATFINITE.E4M3.F32.PACK_AB_MERGE_C R29, R73, R72, RZ ;  /* 0x00000048491d723e */ /* 0x002fe400048070ff */
[----:B--2---:R-:W-:-:S03]  /*14510*/  F2FP.SATFINITE.E4M3.F32.PACK_AB_MERGE_C R27, R75, R74, RZ ;  /* 0x0000004a4b1b723e */ /* 0x004fc600048070ff */
[----:B------:R1:W-:Y:S04]  /*14520*/  STL [R1+0xff8], R29 ;  /* 0x000ff81d01007387 */ /* 0x0003e80000100800 */
[----:B------:R2:W-:Y:S01]  /*14530*/  STL [R1+0xff4], R27 ;  /* 0x000ff41b01007387 */ /* 0x0005e20000100800 */
[----:B0-----:R-:W-:-:S03]  /*14540*/  IMAD.SHL.U32 R25, R4, 0x10, RZ ;  /* 0x0000001004197824 */ /* 0x001fc600078e00ff */
[----:B------:R-:W3:Y:S01]  /*14550*/  LDL.LU R177, [R1+0x41c] ;  /* 0x00041c0001b17983 */ /* 0x000ee20000300800 */
[----:B------:R-:W-:Y:S01]  /*14560*/  IMAD.SHL.U32 R4, R4, 0x40, RZ ;  /* 0x0000004004047824 */ /* 0x000fe200078e00ff */
[----:B------:R-:W-:Y:S02]  /*14570*/  F2FP.SATFINITE.E4M3.F32.PACK_AB_MERGE_C R31, R77, R76, RZ ;  /* 0x0000004c4d1f723e */ /* 0x000fe400048070ff */
[----:B------:R-:W4:Y:S01]  /*14580*/  LDL.LU R175, [R1+0x418] ;  /* 0x0004180001af7983 */ /* 0x000f220000300800 */
[----:B-1----:R-:W-:Y:S02]  /*14590*/  F2FP.SATFINITE.E4M3.F32.PACK_AB_MERGE_C R29, R79, R78, RZ ;  /* 0x0000004e4f1d723e */ /* 0x002fe400048070ff */
[----:B------:R-:W-:Y:S01]  /*145a0*/  LOP3.LUT R25, R25, 0xf0, RZ, 0xc0, !PT ;  /* 0x000000f019197812 */ /* 0x000fe200078ec0ff */
[----:B------:R0:W-:Y:S01]  /*145b0*/  STL [R1+0x1010], R31 ;  /* 0x0010101f01007387 */ /* 0x0001e20000100800 */
[----:B------:R-:W-:Y:S02]  /*145c0*/  LOP3.LUT R4, R4, 0x400, RZ, 0xc0, !PT ;  /* 0x0000040004047812 */ /* 0x000fe400078ec0ff */
[----:B--2---:R-:W-:Y:S01]  /*145d0*/  F2FP.SATFINITE.E4M3.F32.PACK_AB_MERGE_C R27, R81, R80, RZ ;  /* 0x00000050511b723e */ /* 0x004fe200048070ff */
[----:B------:R1:W-:Y:S01]  /*145e0*/  STL [R1+0x100c], R29 ;  /* 0x00100c1d01007387 */ /* 0x0003e20000100800 */
[----:B------:R-:W-:-:S02]  /*145f0*/  IADD3 R4, R4, UR8, R25 ;  /* 0x0000000804047c10 */ /* 0x000fc4000fffe019 */
[----:B0-----:R-:W-:Y:S01]  /*14600*/  F2FP.SATFINITE.E4M3.F32.PACK_AB_MERGE_C R31, R83, R82, RZ ;  /* 0x00000052531f723e */ /* 0x001fe200048070ff */
[----:B------:R0:W-:Y:S01]  /*14610*/  STL [R1+0x1028], R27 ;  /* 0x0010281b01007387 */ /* 0x0001e20000100800 */
[----:B------:R-:W-:Y:S02]  /*14620*/  F2FP.SATFINITE.E4M3.F32.PACK_AB_MERGE_C R25, R87, R86, RZ ;  /* 0x000000565719723e */ /* 0x000fe400048070ff */
[----:B-1----:R-:W-:Y:S01]  /*14630*/  F2FP.SATFINITE.E4M3.F32.PACK_AB_MERGE_C R29, R85, R84, RZ ;  /* 0x00000054551d723e */ /* 0x002fe200048070ff */
[----:B------:R-:W-:Y:S01]  /*14640*/  STL [R1+0x1024], R31 ;  /* 0x0010241f01007387 */ /* 0x000fe20000100800 */
[----:B------:R-:W-:-:S03]  /*14650*/  IMAD.MOV.U32 R159, RZ, RZ, R18 ;  /* 0x000000ffff9f7224 */ /* 0x000fc600078e0012 */
[----:B------:R-:W-:Y:S01]  /*14660*/  STL [R1+0x1040], R29 ;  /* 0x0010401d01007387 */ /* 0x000fe20000100800 */
[----:B------:R-:W-:-:S03]  /*14670*/  F2FP.SATFINITE.E4M3.F32.PACK_AB_MERGE_C R18, R167, R166, RZ ;  /* 0x000000a6a712723e */ /* 0x000fc600048070ff */
[----:B------:R-:W2:Y:S04]  /*14680*/  LDL.LU R174, [R1+0x424] ;  /* 0x0004240001ae7983 */ /* 0x000ea80000300800 */
[----:B------:R1:W-:Y:S04]  /*14690*/  STL [R1+0x103c], R25 ;  /* 0x00103c1901007387 */ /* 0x0003e80000100800 */
[----:B------:R-:W2:Y:S04]  /*146a0*/  LDL.LU R173, [R1+0x420] ;  /* 0x0004200001ad7983 */ /* 0x000ea80000300800 */
[----:B------:R-:W2:Y:S04]  /*146b0*/  LDL.LU R167, [R1+0x324] ;  /* 0x0003240001a77983 */ /* 0x000ea80000300800 */
[----:B------:R-:W2:Y:S04]  /*146c0*/  LDL.LU R166, [R1+0x31c] ;  /* 0x00031c0001a67983 */ /* 0x000ea80000300800 */
[----:B------:R-:W2:Y:S01]  /*146d0*/  LDL.LU R165, [R1+0x218] ;  /* 0x0002180001a57983 */ /* 0x000ea20000300800 */
[----:B0-----:R-:W0:Y:S01]  /*146e0*/  S2R R27, SR_TID.X ;  /* 0x00000000001b7919 */ /* 0x001e220000002100 */
[----:B-1----:R-:W-:Y:S01]  /*146f0*/  VIADD R25, R216, 0x7f ;  /* 0x0000007fd8197836 */ /* 0x002fe20000000000 */
[----:B------:R-:W-:-:S02]  /*14700*/  LOP3.LUT R242, R242, 0xffff, RZ, 0xc0, !PT ;  /* 0x0000fffff2f27812 */ /* 0x000fc400078ec0ff */
[----:B------:R-:W-:Y:S02]  /*14710*/  LOP3.LUT R33, R6, 0xffff, RZ, 0xc0, !PT ;  /* 0x0000ffff06217812 */ /* 0x000fe400078ec0ff */
[----:B------:R-:W-:Y:S01]  /*14720*/  ISETP.GE.AND P0, PT, R25, UR7, PT ;  /* 0x0000000719007c0c */ /* 0x000fe2000bf06270 */
[----:B------:R-:W-:Y:S01]  /*14730*/  VIADD R25, R216, 0x7d ;  /* 0x0000007dd8197836 */ /* 0x000fe20000000000 */
[----:B------:R-:W-:Y:S01]  /*14740*/  PRMT R36, R242, 0x3340, R36 ;  /* 0x00003340f2247816 */ /* 0x000fe20000000024 */
[----:B------:R-:W2:Y:S01]  /*14750*/  LDL.LU R6, [R1+0x11e4] ;  /* 0x0011e40001067983 */ /* 0x000ea20000300800 */
[----:B------:R-:W-:Y:S02]  /*14760*/  LOP3.LUT R244, R244, 0xffff, RZ, 0xc0, !PT ;  /* 0x0000fffff4f47812 */ /* 0x000fe400078ec0ff */
[----:B------:R-:W-:Y:S01]  /*14770*/  LOP3.LUT R35, R0, 0xffff, RZ, 0xc0, !PT ;  /* 0x0000ffff00237812 */ /* 0x000fe200078ec0ff */
[----:B------:R-:W-:Y:S01]  /*14780*/  BAR.SYNC.DEFER_BLOCKING 0x0 ;  /* 0x0000000000007b1d */ /* 0x000fe20000010000 */
[----:B------:R-:W-:-:S02]  /*14790*/  PRMT R37, R244, 0x3340, R37 ;  /* 0x00003340f4257816 */ /* 0x000fc40000000025 */
[----:B----4-:R-:W-:-:S03]  /*147a0*/  LOP3.LUT R31, R175, 0xffff, RZ, 0xc0, !PT ;  /* 0x0000ffffaf1f7812 */ /* 0x010fc600078ec0ff */
[----:B------:R-:W4:Y:S01]  /*147b0*/  LDL.LU R0, [R1+0x11e0] ;  /* 0x0011e00001007983 */ /* 0x000f220000300800 */
[----:B0-----:R-:W-:Y:S02]  /*147c0*/  LOP3.LUT R27, R27, 0x60, RZ, 0xc0, !PT ;  /* 0x000000601b1b7812 */ /* 0x001fe400078ec0ff */
[----:B------:R-:W-:Y:S02]  /*147d0*/  LOP3.LUT R237, R237, 0xffff, RZ, 0xc0, !PT ;  /* 0x0000ffffeded7812 */ /* 0x000fe400078ec0ff */
[----:B------:R-:W-:Y:S01]  /*147e0*/  LOP3.LUT R212, R212, 0xffff, RZ, 0xc0, !PT ;  /* 0x0000ffffd4d47812 */ /* 0x000fe200078ec0ff */
[----:B------:R-:W-:Y:S01]  /*147f0*/  IMAD R4, R27, 0x8, R4 ;  /* 0x000000081b047824 */ /* 0x000fe200078e0204 */
[----:B---3--:R-:W-:Y:S01]  /*14800*/  LOP3.LUT R29, R177, 0xffff, RZ, 0xc0, !PT ;  /* 0x0000ffffb11d7812 */ /* 0x008fe200078ec0ff */
[----:B------:R-:W-:Y:S01]  /*14810*/  VIADD R27, R216, 0x2 ;  /* 0x00000002d81b7836 */ /* 0x000fe20000000000 */
        /* <DEDUP_REMOVED lines=14> */
[----:B------:R-:W-:Y:S02]  /*14900*/  F2FP.SATFINITE.E4M3.F32.PACK_AB_MERGE_C R153, R193, R192, RZ ;  /* 0x000000c0c199723e */ /* 0x000fe400048070ff */
        /* <DEDUP_REMOVED lines=30> */
[----:B------:R-:W-:Y:S01]  /*14af0*/  LOP3.LUT R180, R180, 0xffff, RZ, 0xc0, !PT ;  /* 0x0000ffffb4b47812 */ /* 0x000fe200078ec0ff */
[----:B------:R-:W-:Y:S01]  /*14b00*/  IMAD.MOV.U32 R163, RZ, RZ, R155 ;  /* 0x000000ffffa37224 */ /* 0x000fe200078e009b */
[----:B------:R-:W-:Y:S01]  /*14b10*/  ISETP.GE.AND P1, PT, R27, UR4, PT ;  /* 0x000000041b007c0c */ /* 0x000fe2000bf26270 */
[----:B------:R-:W-:Y:S01]  /*14b20*/  ULDC.64 UR4, c[0x0][0x228] ;  /* 0x00008a0000047ab9 */ /* 0x000fe20000000a00 */
[----:B------:R-:W-:Y:S02]  /*14b30*/  PRMT R38, R29, 0x3340, R33 ;  /* 0x000033401d267816 */ /* 0x000fe40000000021 */
[----:B------:R-:W-:Y:S02]  /*14b40*/  LOP3.LUT R239, R239, 0xffff, RZ, 0xc0, !PT ;  /* 0x0000ffffefef7812 */ /* 0x000fe400078ec0ff */
[----:B------:R-:W-:-:S02]  /*14b50*/  LOP3.LUT R246, R246, 0xffff, RZ, 0xc0, !PT ;  /* 0x0000fffff6f67812 */ /* 0x000fc400078ec0ff */
[----:B------:R-:W-:Y:S02]  /*14b60*/  F2FP.SATFINITE.E4M3.F32.PACK_AB_MERGE_C R172, R179, R178, RZ ;  /* 0x000000b2b3ac723e */ /* 0x000fe400048070ff */
[----:B------:R-:W-:Y:S02]  /*14b70*/  F2FP.SATFINITE.E4M3.F32.PACK_AB_MERGE_C R171, R183, R182, RZ ;  /* 0x000000b6b7ab723e */ /* 0x000fe400048070ff */
[----:B------:R-:W-:Y:S02]  /*14b80*/  LOP3.LUT R250, R250, 0xffff, RZ, 0xc0, !PT ;  /* 0x0000fffffafa7812 */ /* 0x000fe400078ec0ff */
[----:B------:R-:W-:Y:S02]  /*14b90*/  LOP3.LUT R235, R235, 0xffff, RZ, 0xc0, !PT ;  /* 0x0000ffffebeb7812 */ /* 0x000fe400078ec0ff */
[----:B------:R-:W-:Y:S02]  /*14ba0*/  LOP3.LUT R243, R243, 0xffff, RZ, 0xc0, !PT ;  /* 0x0000fffff3f37812 */ /* 0x000fe400078ec0ff */
[----:B------:R-:W-:-:S02]  /*14bb0*/  LOP3.LUT R248, R248, 0xffff, RZ, 0xc0, !PT ;  /* 0x0000fffff8f87812 */ /* 0x000fc400078ec0ff */
[----:B------:R-:W-:Y:S01]  /*14bc0*/  LOP3.LUT R252, R252, 0xffff, RZ, 0xc0, !PT ;  /* 0x0000fffffcfc7812 */ /* 0x000fe200078ec0ff */
[----:B------:R-:W0:Y:S01]  /*14bd0*/  S2R R197, SR_TID.X ;  /* 0x0000000000c57919 */ /* 0x000e220000002100 */
[----:B------:R-:W-:Y:S02]  /*14be0*/  ISETP.GE.AND P3, PT, R25, UR5, PT ;  /* 0x0000000519007c0c */ /* 0x000fe4000bf66270 */
[----:B------:R-:W-:Y:S02]  /*14bf0*/  LOP3.LUT R88, R88, 0xffff, RZ, 0xc0, !PT ;  /* 0x0000ffff58587812 */ /* 0x000fe400078ec0ff */
[----:B------:R-:W-:Y:S01]  /*14c00*/  LOP3.LUT R90, R90, 0xffff, RZ, 0xc0, !PT ;  /* 0x0000ffff5a5a7812 */ /* 0x000fe200078ec0ff */
[----:B------:R-:W-:Y:S01]  /*14c10*/  IMAD.MOV.U32 R185, RZ, RZ, R159 ;  /* 0x000000ffffb97224 */ /* 0x000fe200078e009f */
[----:B------:R-:W-:Y:S01]  /*14c20*/  PRMT R25, R38, 0x5410, R36 ;  /* 0x0000541026197816 */ /* 0x000fe20000000024 */
[----:B------:R-:W-:Y:S01]  /*14c30*/  ULDC UR7, c[0x0][0x248] ;  /* 0x0000920000077ab9 */ /* 0x000fe20000000800 */
[----:B------:R-:W-:Y:S01]  /*14c40*/  PRMT R39, R31, 0x3340, R35 ;  /* 0x000033401f277816 */ /* 0x000fe20000000023 */
[----:B------:R-:W-:Y:S01]  /*14c50*/  VIADD R27, R216, 0x7e ;  /* 0x0000007ed81b7836 */ /* 0x000fe20000000000 */
[----:B------:R-:W-:Y:S01]  /*14c60*/  PRMT R40, R212, 0x3340, R40 ;  /* 0x00003340d4287816 */ /* 0x000fe20000000028 */
[----:B------:R1:W-:Y:S01]  /*14c70*/  STL [R1+0x1114], R25 ;  /* 0x0011141901007387 */ /* 0x0003e20000100800 */
[----:B--2---:R-:W-:-:S02]  /*14c80*/  LOP3.LUT R36, R167, 0xffff, RZ, 0xc0, !PT ;  /* 0x0000ffffa7247812 */ /* 0x004fc400078ec0ff */
        /* <DEDUP_REMOVED lines=9> */
[----:B------:R-:W-:Y:S02]  /*14d20*/  LOP3.LUT R153, R153, 0xffff, RZ, 0xc0, !PT ;  /* 0x0000ffff99997812 */ /* 0x000fe400078ec0ff */
[----:B------:R-:W-:Y:S02]  /*14d30*/  PRMT R62, R224, 0x3340, R62 ;  /* 0x00003340e03e7816 */ /* 0x000fe4000000003e */
[----:B------:R-:W-:Y:S01]  /*14d40*/  F2FP.SATFINITE.E4M3.F32.PACK_AB_MERGE_C R155, R207, R206, RZ ;  /* 0x000000cecf9b723e */ /* 0x000fe200048070ff */
[----:B------:R-:W-:Y:S01]  /*14d50*/  IMAD.MOV.U32 R178, RZ, RZ, R164 ;  /* 0x000000ffffb27224 */ /* 0x000fe200078e00a4 */
[----:B-1----:R-:W-:Y:S01]  /*14d60*/  PRMT R25, R39, 0x5410, R37 ;  /* 0x0000541027197816 */ /* 0x002fe20000000025 */
[----:B------:R-:W-:Y:S01]  /*14d70*/  IMAD.MOV.U32 R183, RZ, RZ, R161 ;  /* 0x000000ffffb77224 */ /* 0x000fe200078e00a1 */
[----:B------:R-:W-:Y:S01]  /*14d80*/  ISETP.GE.AND P2, PT, R27, UR11, PT ;  /* 0x0000000b1b007c0c */ /* 0x000fe2000bf46270 */
[----:B------:R-:W-:Y:S01]  /*14d90*/  ULDC UR5, c[0x0][0x248] ;  /* 0x0000920000057ab9 */ /* 0x000fe20000000800 */
[----:B------:R-:W-:Y:S01]  /*14da0*/  LOP3.LUT R27, R173, 0xffff, RZ, 0xc0, !PT ;  /* 0x0000ffffad1b7812 */ /* 0x000fe200078ec0ff */
[----:B------:R1:W-:Y:S01]  /*14db0*/  STL [R1+0x1110], R25 ;  /* 0x0011101901007387 */ /* 0x0003e20000100800 */
[----:B------:R-:W-:-:S02]  /*14dc0*/  LOP3.LUT R37, R166, 0xffff, RZ, 0xc0, !PT ;  /* 0x0000ffffa6257812 */ /* 0x000fc400078ec0ff */
[----:B------:R-:W-:Y:S01]  /*14dd0*/  LOP3.LUT R38, R165, 0xffff, RZ, 0xc0, !PT ;  /* 0x0000ffffa5267812 */ /* 0x000fe200078ec0ff */
[----:B------:R-:W2:Y:S01]  /*14de0*/  LDL.LU R175, [R1+0x434] ;  /* 0x0004340001af7983 */ /* 0x000ea20000300800 */
[----:B------:R-:W-:Y:S02]  /*14df0*/  LOP3.LUT R39, R13, 0xffff, RZ, 0xc0, !PT ;  /* 0x0000ffff0d277812 */ /* 0x000fe400078ec0ff */
[----:B------:R-:W-:Y:S01]  /*14e00*/  PRMT R47, R36, 0x3340, R241 ;  /* 0x00003340242f7816 */ /* 0x000fe200000000f1 */
[----:B------:R-:W3:Y:S01]  /*14e10*/  LDL.LU R173, [R1+0x42c] ;  /* 0x00042c0001ad7983 */ /* 0x000ee20000300800 */
[----:B------:R-:W-:Y:S01]  /*14e20*/  PRMT R63, R153, 0x3340, R63 ;  /* 0x00003340993f7816 */ /* 0x000fe2000000003f */
[----:B------:R-:W-:Y:S01]  /*14e30*/  IMAD.MOV.U32 R181, RZ, RZ, R178 ;  /* 0x000000ffffb57224 */ /* 0x000fe200078e00b2 */
[----:B------:R-:W-:Y:S01]  /*14e40*/  SHF.R.U32.HI R204, RZ, 0x8, R204 ;  /* 0x00000008ffcc7819 */ /* 0x000fe200000116cc */
[----:B------:R-:W2:Y:S01]  /*14e50*/  LDL.LU R167, [R1+0x428] ;  /* 0x0004280001a77983 */ /* 0x000ea20000300800 */
[----:B------:R-:W-:-:S02]  /*14e60*/  SHF.R.U32.HI R208, RZ, 0x8, R208 ;  /* 0x00000008ffd07819 */ /* 0x000fc400000116d0 */
[----:B------:R-:W-:Y:S01]  /*14e70*/  SHF.R.U32.HI R29, RZ, 0x8, R29 ;  /* 0x00000008ff1d7819 */ /* 0x000fe2000001161d */
[----:B------:R-:W2:Y:S01]  /*14e80*/  LDL.LU R166, [R1+0x32c] ;  /* 0x00032c0001a67983 */ /* 0x000ea20000300800 */
[----:B------:R-:W-:Y:S02]  /*14e90*/  SHF.R.U32.HI R33, RZ, 0x8, R33 ;  /* 0x00000008ff217819 */ /* 0x000fe40000011621 */
[----:B0-----:R-:W-:Y:S01]  /*14ea0*/  LOP3.LUT R197, R197, 0x7f, RZ, 0xc0, !PT ;  /* 0x0000007fc5c57812 */ /* 0x001fe200078ec0ff */
[----:B------:R-:W2:Y:S01]  /*14eb0*/  LDL.LU R165, [R1+0x228] ;  /* 0x0002280001a57983 */ /* 0x000ea20000300800 */
[----:B-1----:R-:W-:Y:S01]  /*14ec0*/  LOP3.LUT R25, R174, 0xffff, RZ, 0xc0, !PT ;  /* 0x0000ffffae197812 */ /* 0x002fe200078ec0ff */
[----:B------:R-:W-:Y:S01]  /*14ed0*/  IMAD.MOV.U32 R187, RZ, RZ, R185 ;  /* 0x000000ffffbb7224 */ /* 0x000fe200078e00b9 */
[----:B------:R-:W-:Y:S01]  /*14ee0*/  PRMT R44, R37, 0x3340, R237 ;  /* 0x00003340252c7816 */ /* 0x000fe200000000ed */
[----:B------:R-:W2:Y:S01]  /*14ef0*/  LDL.LU R13, [R1+0x11dc] ;  /* 0x0011dc00010d7983 */ /* 0x000ea20000300800 */
[----:B------:R-:W-:Y:S01]  /*14f00*/  PRMT R45, R25, 0x3340, R38 ;  /* 0x00003340192d7816 */ /* 0x000fe20000000026 */
[----:B------:R-:W-:Y:S01]  /*14f10*/  ULDC UR11, c[0x0][0x248] ;  /* 0x00009200000b7ab9 */ /* 0x000fe20000000800 */
[----:B------:R-:W-:Y:S01]  /*14f20*/  PRMT R46, R27, 0x3340, R39 ;  /* 0x000033401b2e7816 */ /* 0x000fe20000000027 */
[----:B------:R-:W2:Y:S01]  /*14f30*/  LDL.LU R174, [R1+0x220] ;  /* 0x0002200001ae7983 */ /* 0x000ea20000300800 */
[----:B------:R-:W-:-:S02]  /*14f40*/  PRMT R44, R44, 0x5410, R40 ;  /* 0x000054102c2c7816 */ /* 0x000fc40000000028 */
[----:B------:R-:W-:Y:S02]  /*14f50*/  PRMT R40, R45, 0x5410, R41 ;  /* 0x000054102d287816 */ /* 0x000fe40000000029 */
[----:B------:R-:W-:Y:S02]  /*14f60*/  PRMT R41, R46, 0x5410, R42 ;  /* 0x000054102e297816 */ /* 0x000fe4000000002a */
[----:B------:R-:W-:Y:S01]  /*14f70*/  PRMT R42, R47, 0x5410, R43 ;  /* 0x000054102f2a7816 */ /* 0x000fe2000000002b */
[----:B------:R-:W-:Y:S04]  /*14f80*/  STL [R1+0x110c], R44 ;  /* 0x00110c2c01007387 */ /* 0x000fe80000100800 */
[----:B------:R-:W-:Y:S04]  /*14f90*/  STL [R1+0x1108], R40 ;  /* 0x0011082801007387 */ /* 0x000fe80000100800 */
[----:B------:R3:W-:Y:S04]  /*14fa0*/  STL [R1+0x1104], R41 ;  /* 0x0011042901007387 */ /* 0x0007e80000100800 */
[----:B------:R2:W-:Y:S01]  /*14fb0*/  STL [R1+0x1100], R42 ;  /* 0x0011002a01007387 */ /* 0x0005e20000100800 */
[----:B----4-:R-:W-:-:S02]  /*14fc0*/  LOP3.LUT R46, R0, 0xffff, RZ, 0xc0, !PT ;  /* 0x0000ffff002e7812 */ /* 0x010fc400078ec0ff */
[----:B---3--:R-:W-:Y:S02]  /*14fd0*/  LOP3.LUT R41, R173, 0xffff, RZ, 0xc0, !PT ;  /* 0x0000ffffad297812 */ /* 0x008fe400078ec0ff */
[----:B------:R-:W3:Y:S01]  /*14fe0*/  LDL.LU R173, [R1+0x43c] ;  /* 0x00043c0001ad7983 */ /* 0x000ee20000300800 */
[----:B--2---:R-:W-:-:S03]  /*14ff0*/  LOP3.LUT R42, R167, 0xffff, RZ, 0xc0, !PT ;  /* 0x0000ffffa72a7812 */ /* 0x004fc600078ec0ff */
[----:B------:R-:W2:Y:S01]  /*15000*/  LDL.LU R167, [R1+0x438] ;  /* 0x0004380001a77983 */ /* 0x000ea20000300800 */
[----:B------:R-:W-:-:S03]  /*15010*/  LOP3.LUT R43, R166, 0xffff, RZ, 0xc0, !PT ;  /* 0x0000ffffa62b7812 */ /* 0x000fc600078ec0ff */
[----:B------:R-:W4:Y:S01]  /*15020*/  LDL.LU R166, [R1+0x430] ;  /* 0x0004300001a67983 */ /* 0x000f220000300800 */
[----:B------:R-:W-:-:S03]  /*15030*/  LOP3.LUT R44, R165, 0xffff, RZ, 0xc0, !PT ;  /* 0x0000ffffa52c7812 */ /* 0x000fc600078ec0ff */
[----:B------:R-:W4:Y:S04]  /*15040*/  LDL.LU R165, [R1+0x334] ;  /* 0x0003340001a57983 */ /* 0x000f280000300800 */
[----:B------:R-:W3:Y:S01]  /*15050*/  LDL.LU R0, [R1+0x11d8] ;  /* 0x0011d80001007983 */ /* 0x000ee20000300800 */
[----:B------:R-:W-:Y:S02]  /*15060*/  LOP3.LUT R45, R174, 0xffff, RZ, 0xc0, !PT ;  /* 0x0000ffffae2d7812 */ /* 0x000fe400078ec0ff */
[----:B------:R-:W-:Y:S01]  /*15070*/  LOP3.LUT R40, R175, 0xffff, RZ, 0xc0, !PT ;  /* 0x0000ffffaf287812 */ /* 0x000fe200078ec0ff */
[----:B------:R-:W4:Y:S01]  /*15080*/  LDL.LU R177, [R1+0x230] ;  /* 0x0002300001b17983 */ /* 0x000f220000300800 */
[----:B------:R-:W-:Y:S02]  /*15090*/  PRMT R51, R41, 0x3340, R45 ;  /* 0x0000334029337816 */ /* 0x000fe4000000002d */
[----:B------:R-:W-:Y:S01]  /*150a0*/  PRMT R52, R42, 0x3340, R46 ;  /* 0x000033402a347816 */ /* 0x000fe2000000002e */
[----:B------:R-:W4:Y:S01]  /*150b0*/  LDL.LU R175, [R1+0x22c] ;  /* 0x00022c0001af7983 */ /* 0x000f220000300800 */
[----:B------:R-:W-:-:S02]  /*150c0*/  PRMT R53, R43, 0x3340, R245 ;  /* 0x000033402b357816 */ /* 0x000fc400000000f5 */
[----:B------:R-:W-:Y:S02]  /*150d0*/  PRMT R54, R40, 0x3340, R44 ;  /* 0x0000334028367816 */ /* 0x000fe4000000002c */
[----:B---3--:R-:W-:-:S04]  /*150e0*/  PRMT R47, R234, 0x3340, R0 ;  /* 0x00003340ea2f7816 */ /* 0x008fc80000000000 */
[----:B------:R-:W-:Y:S02]  /*150f0*/  PRMT R51, R51, 0x5410, R47 ;  /* 0x0000541033337816 */ /* 0x000fe4000000002f */
[----:B------:R-:W-:Y:S02]  /*15100*/  PRMT R47, R52, 0x5410, R48 ;  /* 0x00005410342f7816 */ /* 0x000fe40000000030 */
[----:B------:R-:W-:Y:S02]  /*15110*/  PRMT R48, R53, 0x5410, R49 ;  /* 0x0000541035307816 */ /* 0x000fe40000000031 */
[----:B------:R-:W-:Y:S01]  /*15120*/  PRMT R49, R54, 0x5410, R50 ;  /* 0x0000541036317816 */ /* 0x000fe20000000032 */
[----:B------:R-:W-:Y:S04]  /*15130*/  STL [R1+0x10fc], R51 ;  /* 0x0010fc3301007387 */ /* 0x000fe80000100800 */
[----:B------:R0:W-:Y:S04]  /*15140*/  STL [R1+0x10f8], R47 ;  /* 0x0010f82f01007387 */ /* 0x0001e80000100800 */
[----:B------:R2:W-:Y:S04]  /*15150*/  STL [R1+0x10f4], R48 ;  /* 0x0010f43001007387 */ /* 0x0005e80000100800 */
[----:B------:R4:W-:Y:S01]  /*15160*/  STL [R1+0x10f0], R49 ;  /* 0x0010f03101007387 */ /* 0x0009e20000100800 */
[----:B0-----:R-:W-:-:S03]  /*15170*/  LOP3.LUT R47, R173, 0xffff, RZ, 0xc0, !PT ;  /* 0x0000ffffad2f7812 */ /* 0x001fc600078ec0ff */
[----:B------:R-:W3:Y:S01]  /*15180*/  LDL.LU R174, [R1+0x444] ;  /* 0x0004440001ae7983 */ /* 0x000ee20000300800 */
[----:B--2---:R-:W-:-:S03]  /*15190*/  LOP3.LUT R48, R167, 0xffff, RZ, 0xc0, !PT ;  /* 0x0000ffffa7307812 */ /* 0x004fc600078ec0ff */
[----:B------:R-:W2:Y:S01]  /*151a0*/  LDL.LU R173, [R1+0x440] ;  /* 0x0004400001ad7983 */ /* 0x000ea20000300800 */
[----:B----4-:R-:W-:-:S03]  /*151b0*/  LOP3.LUT R49, R166, 0xffff, RZ, 0xc0, !PT ;  /* 0x0000ffffa6317812 */ /* 0x010fc600078ec0ff */
[----:B------:R-:W4:Y:S04]  /*151c0*/  LDL.LU R167, [R1+0x344] ;  /* 0x0003440001a77983 */ /* 0x000f280000300800 */
[----:B------:R-:W3:Y:S01]  /*151d0*/  LDL.LU R166, [R1+0x33c] ;  /* 0x00033c0001a67983 */ /* 0x000ee20000300800 */
[----:B------:R-:W-:-:S03]  /*151e0*/  LOP3.LUT R50, R165, 0xffff, RZ, 0xc0, !PT ;  /* 0x0000ffffa5327812 */ /* 0x000fc600078ec0ff */
[----:B------:R-:W3:Y:S01]  /*151f0*/  LDL.LU R165, [R1+0x238] ;  /* 0x0002380001a57983 */ /* 0x000ee20000300800 */
[----:B------:R-:W-:Y:S02]  /*15200*/  LOP3.LUT R53, R13, 0xffff, RZ, 0xc0, !PT ;  /* 0x0000ffff0d357812 */ /* 0x000fe400078ec0ff */
[----:B------:R-:W-:Y:S01]  /*15210*/  LOP3.LUT R51, R177, 0xffff, RZ, 0xc0, !PT ;  /* 0x0000ffffb1337812 */ /* 0x000fe200078ec0ff */
[----:B------:R-:W3:Y:S01]  /*15220*/  LDL.LU R13, [R1+0x11d4] ;  /* 0x0011d400010d7983 */ /* 0x000ee20000300800 */
[----:B------:R-:W-:Y:S02]  /*15230*/  LOP3.LUT R52, R175, 0xffff, RZ, 0xc0, !PT ;  /* 0x0000ffffaf347812 */ /* 0x000fe400078ec0ff */
        /* <DEDUP_REMOVED lines=8> */
[----:B------:R-:W-:Y:S01]  /*152c0*/  PRMT R56, R61, 0x5410, R57 ;  /* 0x000054103d387816 */ /* 0x000fe20000000039 */
[----:B------:R-:W-:Y:S04]  /*152d0*/  STL [R1+0x10ec], R58 ;  /* 0x0010ec3a01007387 */ /* 0x000fe80000100800 */
[----:B------:R-:W-:Y:S04]  /*152e0*/  STL [R1+0x10e8], R54 ;  /* 0x0010e83601007387 */ /* 0x000fe80000100800 */
[----:B------:R2:W-:Y:S04]  /*152f0*/  STL [R1+0x10e4], R55 ;  /* 0x0010e43701007387 */ /* 0x0005e80000100800 */
[----:B------:R4:W-:Y:S01]  /*15300*/  STL [R1+0x10e0], R56 ;  /* 0x0010e03801007387 */ /* 0x0009e20000100800 */
[----:B--2---:R-:W-:-:S03]  /*15310*/  LOP3.LUT R55, R173, 0xffff, RZ, 0xc0, !PT ;  /* 0x0000ffffad377812 */ /* 0x004fc600078ec0ff */
[----:B------:R-:W2:Y:S01]  /*15320*/  LDL.LU R173, [R1+0x508] ;  /* 0x0005080001ad7983 */ /* 0x000ea20000300800 */
[----:B----4-:R-:W-:-:S03]  /*15330*/  LOP3.LUT R56, R167, 0xffff, RZ, 0xc0, !PT ;  /* 0x0000ffffa7387812 */ /* 0x010fc600078ec0ff */
[----:B------:R-:W4:Y:S01]  /*15340*/  LDL.LU R167, [R1+0x504] ;  /* 0x0005040001a77983 */ /* 0x000f220000300800 */
[----:B---3--:R-:W-:-:S03]  /*15350*/  LOP3.LUT R57, R166, 0xffff, RZ, 0xc0, !PT ;  /* 0x0000ffffa6397812 */ /* 0x008fc600078ec0ff */
[----:B------:R-:W3:Y:S01]  /*15360*/  LDL.LU R166, [R1+0x414] ;  /* 0x0004140001a67983 */ /* 0x000ee20000300800 */
[----:B------:R-:W-:-:S03]  /*15370*/  LOP3.LUT R58, R165, 0xffff, RZ, 0xc0, !PT ;  /* 0x0000ffffa53a7812 */ /* 0x000fc600078ec0ff */
[----:B------:R-:W3:Y:S01]  /*15380*/  LDL.LU R165, [R1+0x410] ;  /* 0x0004100001a57983 */ /* 0x000ee20000300800 */
[----:B------:R-:W-:Y:S02]  /*15390*/  LOP3.LUT R54, R174, 0xffff, RZ, 0xc0, !PT ;  /* 0x0000ffffae367812 */ /* 0x000fe400078ec0ff */
[----:B------:R-:W-:Y:S02]  /*153a0*/  LOP3.LUT R59, R13, 0xffff, RZ, 0xc0, !PT ;  /* 0x0000ffff0d3b7812 */ /* 0x000fe400078ec0ff */
[--C-:B------:R-:W-:Y:S01]  /*153b0*/  PRMT R60, R196, 0x3340, R0.reuse ;  /* 0x00003340c43c7816 */ /* 0x100fe20000000000 */
[----:B------:R-:W3:Y:S01]  /*153c0*/  LDL.LU R13, [R1+0x11d0] ;  /* 0x0011d000010d7983 */ /* 0x000ee20000300800 */
[----:B------:R-:W-:Y:S02]  /*153d0*/  PRMT R64, R57, 0x3340, R249 ;  /* 0x0000334039407816 */ /* 0x000fe400000000f9 */
[----:B------:R-:W-:Y:S01]  /*153e0*/  PRMT R61, R222, 0x3340, R0 ;  /* 0x00003340de3d7816 */ /* 0x000fe20000000000 */
[----:B------:R-:W3:Y:S01]  /*153f0*/  LDL.LU R175, [R1+0x314] ;  /* 0x0003140001af7983 */ /* 0x000ee20000300800 */
[----:B------:R-:W-:-:S02]  /*15400*/  PRMT R65, R54, 0x3340, R58 ;  /* 0x0000334036417816 */ /* 0x000fc4000000003a */
[----:B------:R-:W-:Y:S01]  /*15410*/  PRMT R66, R55, 0x3340, R59 ;  /* 0x0000334037427816 */ /* 0x000fe2000000003b */
[----:B------:R-:W3:Y:S01]  /*15420*/  LDL.LU R174, [R1+0x310] ;  /* 0x0003100001ae7983 */ /* 0x000ee20000300800 */
[----:B------:R-:W-:Y:S02]  /*15430*/  PRMT R67, R56, 0x3340, R251 ;  /* 0x0000334038437816 */ /* 0x000fe400000000fb */
        /* <DEDUP_REMOVED lines=8> */
[----:B------:R-:W-:-:S02]  /*154c0*/  LOP3.LUT R66, R7, 0xffff, RZ, 0xc0, !PT ;  /* 0x0000ffff07427812 */ /* 0x000fc400078ec0ff */
[----:B--2---:R-:W-:Y:S02]  /*154d0*/  LOP3.LUT R60, R173, 0xffff, RZ, 0xc0, !PT ;  /* 0x0000ffffad3c7812 */ /* 0x004fe400078ec0ff */
[----:B------:R-:W2:Y:S01]  /*154e0*/  LDL.LU R173, [R1+0x500] ;  /* 0x0005000001ad7983 */ /* 0x000ea20000300800 */
[----:B----4-:R-:W-:-:S03]  /*154f0*/  LOP3.LUT R61, R167, 0xffff, RZ, 0xc0, !PT ;  /* 0x0000ffffa73d7812 */ /* 0x010fc600078ec0ff */
[----:B------:R-:W4:Y:S01]  /*15500*/  LDL.LU R167, [R1+0x44c] ;  /* 0x00044c0001a77983 */ /* 0x000f220000300800 */
[----:B---3--:R-:W-:-:S03]  /*15510*/  LOP3.LUT R62, R166, 0xffff, RZ, 0xc0, !PT ;  /* 0x0000ffffa63e7812 */ /* 0x008fc600078ec0ff */
[----:B------:R-:W3:Y:S01]  /*15520*/  LDL.LU R166, [R1+0x448] ;  /* 0x0004480001a67983 */ /* 0x000ee20000300800 */
[----:B------:R-:W-:-:S03]  /*15530*/  LOP3.LUT R63, R165, 0xffff, RZ, 0xc0, !PT ;  /* 0x0000ffffa53f7812 */ /* 0x000fc600078ec0ff */
[----:B------:R-:W3:Y:S04]  /*15540*/  LDL.LU R165, [R1+0x34c] ;  /* 0x00034c0001a57983 */ /* 0x000ee80000300800 */
[----:B------:R-:W3:Y:S01]  /*15550*/  LDL.LU R7, [R1+0x11cc] ;  /* 0x0011cc0001077983 */ /* 0x000ee20000300800 */
[----:B------:R-:W-:Y:S02]  /*15560*/  LOP3.LUT R67, R12, 0xffff, RZ, 0xc0, !PT ;  /* 0x0000ffff0c437812 */ /* 0x000fe400078ec0ff */
[----:B------:R-:W-:Y:S01]  /*15570*/  LOP3.LUT R64, R175, 0xffff, RZ, 0xc0, !PT ;  /* 0x0000ffffaf407812 */ /* 0x000fe200078ec0ff */
[----:B------:R-:W3:Y:S01]  /*15580*/  LDL.LU R12, [R1+0x11c8] ;  /* 0x0011c800010c7983 */ /* 0x000ee20000300800 */
[----:B------:R-:W-:-:S03]  /*15590*/  PRMT R74, R152, 0x3340, R0 ;  /* 0x00003340984a7816 */ /* 0x000fc60000000000 */
[----:B------:R-:W3:Y:S01]  /*155a0*/  LDL.LU R175, [R1+0x30c] ;  /* 0x00030c0001af7983 */ /* 0x000ee20000300800 */
[----:B------:R-:W-:Y:S02]  /*155b0*/  PRMT R76, R62, 0x3340, R66 ;  /* 0x000033403e4c7816 */ /* 0x000fe40000000042 */
[--C-:B------:R-:W-:Y:S02]  /*155c0*/  PRMT R75, R154, 0x3340, R0.reuse ;  /* 0x000033409a4b7816 */ /* 0x100fe40000000000 */
[----:B------:R-:W-:Y:S02]  /*155d0*/  PRMT R77, R63, 0x3340, R67 ;  /* 0x000033403f4d7816 */ /* 0x000fe40000000043 */
[----:B------:R-:W-:Y:S02]  /*155e0*/  PRMT R71, R233, 0x3340, R0 ;  /* 0x00003340e9477816 */ /* 0x000fe40000000000 */
[----:B------:R-:W-:Y:S02]  /*155f0*/  PRMT R78, R60, 0x3340, R64 ;  /* 0x000033403c4e7816 */ /* 0x000fe40000000040 */
[----:B------:R-:W-:-:S02]  /*15600*/  LOP3.LUT R65, R174, 0xffff, RZ, 0xc0, !PT ;  /* 0x0000ffffae417812 */ /* 0x000fc400078ec0ff */
[----:B------:R-:W-:Y:S01]  /*15610*/  PRMT R74, R76, 0x5410, R74 ;  /* 0x000054104c4a7816 */ /* 0x000fe2000000004a */
[----:B------:R-:W3:Y:S01]  /*15620*/  LDL.LU R174, [R1+0x50c] ;  /* 0x00050c0001ae7983 */ /* 0x000ee20000300800 */
[----:B------:R-:W-:Y:S02]  /*15630*/  PRMT R75, R77, 0x5410, R75 ;  /* 0x000054104d4b7816 */ /* 0x000fe4000000004b */
[----:B------:R-:W-:Y:S02]  /*15640*/  PRMT R71, R78, 0x5410, R71 ;  /* 0x000054104e477816 */ /* 0x000fe40000000047 */
[----:B------:R-:W-:Y:S02]  /*15650*/  PRMT R69, R231, 0x3340, R0 ;  /* 0x00003340e7457816 */ /* 0x000fe40000000000 */
[----:B------:R-:W-:-:S04]  /*15660*/  PRMT R79, R61, 0x3340, R65 ;  /* 0x000033403d4f7816 */ /* 0x000fc80000000041 */
[----:B------:R-:W-:Y:S02]  /*15670*/  PRMT R69, R79, 0x5410, R69 ;  /* 0x000054104f457816 */ /* 0x000fe40000000045 */
[----:B--2---:R-:W-:Y:S02]  /*15680*/  LOP3.LUT R76, R173, 0xffff, RZ, 0xc0, !PT ;  /* 0x0000ffffad4c7812 */ /* 0x004fe400078ec0ff */
[----:B------:R-:W2:Y:S01]  /*15690*/  LDL.LU R173, [R1+0x454] ;  /* 0x0004540001ad7983 */ /* 0x000ea20000300800 */
[----:B----4-:R-:W-:-:S03]  /*156a0*/  LOP3.LUT R77, R167, 0xffff, RZ, 0xc0, !PT ;  /* 0x0000ffffa74d7812 */ /* 0x010fc600078ec0ff */
[----:B------:R-:W4:Y:S01]  /*156b0*/  LDL.LU R167, [R1+0x40c] ;  /* 0x00040c0001a77983 */ /* 0x000f220000300800 */
[----:B---3--:R-:W-:-:S03]  /*156c0*/  LOP3.LUT R78, R166, 0xffff, RZ, 0xc0, !PT ;  /* 0x0000ffffa64e7812 */ /* 0x008fc600078ec0ff */
[----:B------:R-:W3:Y:S01]  /*156d0*/  LDL.LU R166, [R1+0x408] ;  /* 0x0004080001a67983 */ /* 0x000ee20000300800 */
[----:B------:R-:W-:-:S03]  /*156e0*/  LOP3.LUT R79, R165, 0xffff, RZ, 0xc0, !PT ;  /* 0x0000ffffa54f7812 */ /* 0x000fc600078ec0ff */
[----:B------:R-:W3:Y:S01]  /*156f0*/  LDL.LU R165, [R1+0x308] ;  /* 0x0003080001a57983 */ /* 0x000ee20000300800 */
[----:B------:R-:W-:-:S03]  /*15700*/  LOP3.LUT R81, R7, 0xffff, RZ, 0xc0, !PT ;  /* 0x0000ffff07517812 */ /* 0x000fc600078ec0ff */
[----:B------:R-:W3:Y:S01]  /*15710*/  LDL.LU R7, [R1+0x11c4] ;  /* 0x0011c40001077983 */ /* 0x000ee20000300800 */
[----:B------:R-:W-:Y:S02]  /*15720*/  LOP3.LUT R82, R13, 0xffff, RZ, 0xc0, !PT ;  /* 0x0000ffff0d527812 */ /* 0x000fe400078ec0ff */
[--C-:B------:R-:W-:Y:S01]  /*15730*/  PRMT R21, R84, 0x3340, R0.reuse ;  /* 0x0000334054157816 */ /* 0x100fe20000000000 */
[----:B------:R-:W3:Y:S01]  /*15740*/  LDL.LU R13, [R1+0x11c0] ;  /* 0x0011c000010d7983 */ /* 0x000ee20000300800 */
[----:B------:R-:W-:Y:S02]  /*15750*/  PRMT R89, R77, 0x3340, R81 ;  /* 0x000033404d597816 */ /* 0x000fe40000000051 */
[----:B------:R-:W-:Y:S01]  /*15760*/  PRMT R85, R23, 0x3340, R0 ;  /* 0x0000334017557816 */ /* 0x000fe20000000000 */
[----:B------:R-:W3:Y:S01]  /*15770*/  LDL.LU R15, [R1+0x11bc] ;  /* 0x0011bc00010f7983 */ /* 0x000ee20000300800 */
[----:B------:R-:W-:Y:S02]  /*15780*/  PRMT R91, R78, 0x3340, R82 ;  /* 0x000033404e5b7816 */ /* 0x000fe40000000052 */
[----:B------:R-:W-:-:S02]  /*15790*/  PRMT R86, R188, 0x3340, R0 ;  /* 0x00003340bc567816 */ /* 0x000fc40000000000 */
[----:B------:R-:W-:Y:S02]  /*157a0*/  PRMT R93, R79, 0x3340, R83 ;  /* 0x000033404f5d7816 */ /* 0x000fe40000000053 */
[----:B------:R-:W-:Y:S02]  /*157b0*/  LOP3.LUT R80, R175, 0xffff, RZ, 0xc0, !PT ;  /* 0x0000ffffaf507812 */ /* 0x000fe400078ec0ff */
[----:B------:R-:W-:Y:S02]  /*157c0*/  PRMT R21, R89, 0x5410, R21 ;  /* 0x0000541059157816 */ /* 0x000fe40000000015 */
[----:B------:R-:W-:Y:S02]  /*157d0*/  PRMT R89, R91, 0x5410, R85 ;  /* 0x000054105b597816 */ /* 0x000fe40000000055 */
[----:B------:R-:W-:Y:S01]  /*157e0*/  PRMT R85, R93, 0x5410, R86 ;  /* 0x000054105d557816 */ /* 0x000fe20000000056 */
[----:B------:R0:W-:Y:S01]  /*157f0*/  STL [R1+0x10c8], R21 ;  /* 0x0010c81501007387 */ /* 0x0001e20000100800 */
[----:B------:R-:W-:-:S02]  /*15800*/  PRMT R87, R229, 0x3340, R0 ;  /* 0x00003340e5577816 */ /* 0x000fc40000000000 */
[----:B------:R-:W-:Y:S01]  /*15810*/  PRMT R95, R76, 0x3340, R80 ;  /* 0x000033404c5f7816 */ /* 0x000fe20000000050 */
[----:B------:R-:W-:Y:S01]  /*15820*/  STL [R1+0x10c4], R89 ;  /* 0x0010c45901007387 */ /* 0x000fe20000100800 */
[----:B------:R-:W-:-:S03]  /*15830*/  LOP3.LUT R91, R174, 0xffff, RZ, 0xc0, !PT ;  /* 0x0000ffffae5b7812 */ /* 0x000fc600078ec0ff */
[----:B------:R1:W-:Y:S01]  /*15840*/  STL [R1+0x10c0], R85 ;  /* 0x0010c05501007387 */ /* 0x0003e20000100800 */
[----:B0-----:R-:W-:-:S03]  /*15850*/  PRMT R21, R95, 0x5410, R87 ;  /* 0x000054105f157816 */ /* 0x001fc60000000057 */
[----:B------:R-:W3:Y:S01]  /*15860*/  LDL.LU R174, [R1+0x514] ;  /* 0x0005140001ae7983 */ /* 0x000ee20000300800 */
[----:B--2---:R-:W-:-:S03]  /*15870*/  LOP3.LUT R93, R173, 0xffff, RZ, 0xc0, !PT ;  /* 0x0000ffffad5d7812 */ /* 0x004fc600078ec0ff */
[----:B------:R-:W2:Y:S01]  /*15880*/  LDL.LU R173, [R1+0x510] ;  /* 0x0005100001ad7983 */ /* 0x000ea20000300800 */
[----:B----4-:R-:W-:-:S03]  /*15890*/  LOP3.LUT R95, R167, 0xffff, RZ, 0xc0, !PT ;  /* 0x0000ffffa75f7812 */ /* 0x010fc600078ec0ff */
[----:B------:R-:W4:Y:S01]  /*158a0*/  LDL.LU R167, [R1+0x450] ;  /* 0x0004500001a77983 */ /* 0x000f220000300800 */
[----:B---3--:R-:W-:-:S03]  /*158b0*/  LOP3.LUT R97, R166, 0xffff, RZ, 0xc0, !PT ;  /* 0x0000ffffa6617812 */ /* 0x008fc600078ec0ff */
[----:B------:R-:W3:Y:S01]  /*158c0*/  LDL.LU R166, [R1+0x354] ;  /* 0x0003540001a67983 */ /* 0x000ee20000300800 */
[----:B------:R-:W-:Y:S02]  /*158d0*/  LOP3.LUT R99, R165, 0xffff, RZ, 0xc0, !PT ;  /* 0x0000ffffa5637812 */ /* 0x000fe400078ec0ff */
[----:B------:R-:W-:Y:S02]  /*158e0*/  LOP3.LUT R100, R7, 0xffff, RZ, 0xc0, !PT ;  /* 0x0000ffff07647812 */ /* 0x000fe400078ec0ff */
[----:B------:R-:W3:Y:S04]  /*158f0*/  LDL.LU R7, [R1+0x11b8] ;  /* 0x0011b80001077983 */ /* 0x000ee80000300800 */
[----:B------:R-:W3:Y:S04]  /*15900*/  LDL.LU R217, [R1+0x11b4] ;  /* 0x0011b40001d97983 */ /* 0x000ee80000300800 */
[----:B------:R-:W3:Y:S04]  /*15910*/  LDL.LU R14, [R1+0x11b0] ;  /* 0x0011b000010e7983 */ /* 0x000ee80000300800 */
[----:B------:R-:W3:Y:S04]  /*15920*/  LDL.LU R175, [R1+0x304] ;  /* 0x0003040001af7983 */ /* 0x000ee80000300800 */
[----:B------:R-:W3:Y:S01]  /*15930*/  LDL.LU R165, [R1+0x300] ;  /* 0x0003000001a57983 */ /* 0x000ee20000300800 */
[----:B-1----:R-:W-:-:S02]  /*15940*/  PRMT R85, R2, 0x3340, R0 ;  /* 0x0000334002557816 */ /* 0x002fc40000000000 */
[----:B------:R-:W-:Y:S02]  /*15950*/  PRMT R103, R93, 0x3340, R100 ;  /* 0x000033405d677816 */ /* 0x000fe40000000064 */
[----:B------:R-:W-:Y:S02]  /*15960*/  PRMT R86, R158, 0x3340, R0 ;  /* 0x000033409e567816 */ /* 0x000fe40000000000 */
[----:B------:R-:W-:Y:S02]  /*15970*/  PRMT R85, R103, 0x5410, R85 ;  /* 0x0000541067557816 */ /* 0x000fe40000000055 */
[----:B------:R-:W-:Y:S02]  /*15980*/  PRMT R104, R97, 0x3340, R102 ;  /* 0x0000334061687816 */ /* 0x000fe40000000066 */
[----:B------:R-:W-:Y:S02]  /*15990*/  PRMT R87, R156, 0x3340, R0 ;  /* 0x000033409c577816 */ /* 0x000fe40000000000 */
[----:B------:R-:W-:-:S02]  /*159a0*/  PRMT R105, R95, 0x3340, R101 ;  /* 0x000033405f697816 */ /* 0x000fc40000000065 */
[----:B------:R-:W-:Y:S02]  /*159b0*/  PRMT R89, R227, 0x3340, R0 ;  /* 0x00003340e3597816 */ /* 0x000fe40000000000 */
[----:B------:R-:W-:Y:S01]  /*159c0*/  PRMT R106, R91, 0x3340, R99 ;  /* 0x000033405b6a7816 */ /* 0x000fe20000000063 */
[----:B------:R0:W-:Y:S01]  /*159d0*/  STL [R1+0x10a8], R85 ;  /* 0x0010a85501007387 */ /* 0x0001e20000100800 */
[----:B------:R-:W-:Y:S02]  /*159e0*/  PRMT R86, R104, 0x5410, R86 ;  /* 0x0000541068567816 */ /* 0x000fe40000000056 */
[----:B------:R-:W-:Y:S02]  /*159f0*/  LOP3.LUT R103, R174, 0xffff, RZ, 0xc0, !PT ;  /* 0x0000ffffae677812 */ /* 0x000fe400078ec0ff */
[----:B------:R-:W-:Y:S01]  /*15a00*/  PRMT R87, R105, 0x5410, R87 ;  /* 0x0000541069577816 */ /* 0x000fe20000000057 */
[----:B------:R-:W3:Y:S01]  /*15a10*/  LDL.LU R174, [R1+0x45c] ;  /* 0x00045c0001ae7983 */ /* 0x000ee20000300800 */
[----:B------:R-:W-:-:S02]  /*15a20*/  PRMT R89, R106, 0x5410, R89 ;  /* 0x000054106a597816 */ /* 0x000fc40000000059 */
[----:B------:R-:W-:Y:S02]  /*15a30*/  LOP3.LUT R109, R12, 0xffff, RZ, 0xc0, !PT ;  /* 0x0000ffff0c6d7812 */ /* 0x000fe400078ec0ff */
[--C-:B------:R-:W-:Y:S02]  /*15a40*/  PRMT R9, R111, 0x3340, R0.reuse ;  /* 0x000033406f097816 */ /* 0x100fe40000000000 */
[--C-:B0-----:R-:W-:Y:S02]  /*15a50*/  PRMT R85, R184, 0x3340, R0.reuse ;  /* 0x00003340b8557816 */ /* 0x101fe40000000000 */
[----:B------:R-:W-:Y:S02]  /*15a60*/  PRMT R112, R225, 0x3340, R0 ;  /* 0x00003340e1707816 */ /* 0x000fe40000000000 */
[----:B--2---:R-:W-:Y:S02]  /*15a70*/  LOP3.LUT R104, R173, 0xffff, RZ, 0xc0, !PT ;  /* 0x0000ffffad687812 */ /* 0x004fe400078ec0ff */
[----:B------:R-:W2:Y:S01]  /*15a80*/  LDL.LU R173, [R1+0x458] ;  /* 0x0004580001ad7983 */ /* 0x000ea20000300800 */
[----:B----4-:R-:W-:-:S03]  /*15a90*/  LOP3.LUT R105, R167, 0xffff, RZ, 0xc0, !PT ;  /* 0x0000ffffa7697812 */ /* 0x010fc600078ec0ff */
[----:B------:R-:W4:Y:S01]  /*15aa0*/  LDL.LU R167, [R1+0x404] ;  /* 0x0004040001a77983 */ /* 0x000f220000300800 */
[----:B---3--:R-:W-:-:S03]  /*15ab0*/  LOP3.LUT R106, R166, 0xffff, RZ, 0xc0, !PT ;  /* 0x0000ffffa66a7812 */ /* 0x008fc600078ec0ff */
[----:B------:R-:W3:Y:S04]  /*15ac0*/  LDL.LU R166, [R1+0x400] ;  /* 0x0004000001a67983 */ /* 0x000ee80000300800 */
[----:B------:R-:W4:Y:S04]  /*15ad0*/  LDL.LU R12, [R1+0x11ac] ;  /* 0x0011ac00010c7983 */ /* 0x000f280000300800 */
[----:B------:R-:W4:Y:S01]  /*15ae0*/  LDL.LU R17, [R1+0x11a8] ;  /* 0x0011a80001117983 */ /* 0x000f220000300800 */
[----:B------:R-:W-:Y:S02]  /*15af0*/  PRMT R115, R105, 0x3340, R109 ;  /* 0x0000334069737816 */ /* 0x000fe4000000006d */
[----:B------:R-:W-:-:S02]  /*15b00*/  PRMT R116, R106, 0x3340, R110 ;  /* 0x000033406a747816 */ /* 0x000fc4000000006e */
[----:B------:R-:W-:Y:S02]  /*15b10*/  LOP3.LUT R108, R165, 0xffff, RZ, 0xc0, !PT ;  /* 0x0000ffffa56c7812 */ /* 0x000fe400078ec0ff */
[----:B------:R-:W4:Y:S01]  /*15b20*/  LDL.LU R165, [R1+0x358] ;  /* 0x0003580001a57983 */ /* 0x000f220000300800 */
[----:B------:R-:W-:Y:S02]  /*15b30*/  PRMT R9, R115, 0x5410, R9 ;  /* 0x0000541073097816 */ /* 0x000fe40000000009 */
[----:B------:R-:W-:Y:S02]  /*15b40*/  PRMT R85, R116, 0x5410, R85 ;  /* 0x0000541074557816 */ /* 0x000fe40000000055 */
[----:B------:R-:W-:Y:S01]  /*15b50*/  LOP3.LUT R116, R15, 0xffff, RZ, 0xc0, !PT ;  /* 0x0000ffff0f747812 */ /* 0x000fe200078ec0ff */
[----:B------:R0:W-:Y:S04]  /*15b60*/  STL [R1+0x10b8], R9 ;  /* 0x0010b80901007387 */ /* 0x0001e80000100800 */
[----:B------:R1:W-:Y:S04]  /*15b70*/  STL [R1+0x10b4], R85 ;  /* 0x0010b45501007387 */ /* 0x0003e80000100800 */
[----:B------:R-:W4:Y:S01]  /*15b80*/  LDL.LU R15, [R1+0x11a4] ;  /* 0x0011a400010f7983 */ /* 0x000f220000300800 */
[----:B------:R-:W-:-:S04]  /*15b90*/  LOP3.LUT R107, R175, 0xffff, RZ, 0xc0, !PT ;  /* 0x0000ffffaf6b7812 */ /* 0x000fc800078ec0ff */
[----:B------:R-:W-:-:S04]  /*15ba0*/  PRMT R117, R103, 0x3340, R107 ;  /* 0x0000334067757816 */ /* 0x000fc8000000006b */
[----:B0-----:R-:W-:Y:S02]  /*15bb0*/  PRMT R9, R117, 0x5410, R112 ;  /* 0x0000541075097816 */ /* 0x001fe40000000070 */
[----:B------:R-:W-:Y:S02]  /*15bc0*/  LOP3.LUT R117, R13, 0xffff, RZ, 0xc0, !PT ;  /* 0x0000ffff0d757812 */ /* 0x000fe400078ec0ff */
[----:B------:R-:W4:Y:S04]  /*15bd0*/  LDL.LU R13, [R1+0x11a0] ;  /* 0x0011a000010d7983 */ /* 0x000f280000300800 */
[----:B------:R-:W4:Y:S01]  /*15be0*/  LDL.LU R3, [R1+0x119c] ;  /* 0x00119c0001037983 */ /* 0x000f220000300800 */
[----:B------:R-:W-:Y:S02]  /*15bf0*/  PRMT R113, R223, 0x3340, R0 ;  /* 0x00003340df717816 */ /* 0x000fe40000000000 */
[----:B------:R-:W-:Y:S01]  /*15c00*/  PRMT R114, R104, 0x3340, R108 ;  /* 0x0000334068727816 */ /* 0x000fe2000000006c */
[----:B------:R-:W4:Y:S01]  /*15c10*/  LDL.LU R220, [R1+0x1198] ;  /* 0x0011980001dc7983 */ /* 0x000f220000300800 */
[----:B------:R-:W-:-:S02]  /*15c20*/  LOP3.LUT R112, R174, 0xffff, RZ, 0xc0, !PT ;  /* 0x0000ffffae707812 */ /* 0x000fc400078ec0ff */
[----:B-1----:R-:W-:Y:S02]  /*15c30*/  PRMT R85, R114, 0x5410, R113 ;  /* 0x0000541072557816 */ /* 0x002fe40000000071 */
[--C-:B------:R-:W-:Y:S02]  /*15c40*/  PRMT R20, R162, 0x3340, R0.reuse ;  /* 0x00003340a2147816 */ /* 0x100fe40000000000 */
[----:B------:R-:W-:Y:S02]  /*15c50*/  PRMT R122, R119, 0x3340, R0 ;  /* 0x00003340777a7816 */ /* 0x000fe40000000000 */
[----:B------:R-:W-:Y:S02]  /*15c60*/  PRMT R124, R112, 0x3340, R116 ;  /* 0x00003340707c7816 */ /* 0x000fe40000000074 */
[----:B------:R-:W-:Y:S02]  /*15c70*/  PRMT R123, R121, 0x3340, R0 ;  /* 0x00003340797b7816 */ /* 0x000fe40000000000 */
[----:B------:R-:W-:-:S02]  /*15c80*/  SHF.R.U32.HI R25, RZ, 0x8, R25 ;  /* 0x00000008ff197819 */ /* 0x000fc40000011619 */
[----:B------:R-:W-:Y:S02]  /*15c90*/  SHF.R.U32.HI R38, RZ, 0x8, R38 ;  /* 0x00000008ff267819 */ /* 0x000fe40000011626 */
[----:B------:R-:W-:Y:S02]  /*15ca0*/  LOP3.LUT R25, R25, 0xffff, RZ, 0xc0, !PT ;  /* 0x0000ffff19197812 */ /* 0x000fe400078ec0ff */
[----:B------:R-:W-:Y:S01]  /*15cb0*/  LOP3.LUT R38, R38, 0xffff, RZ, 0xc0, !PT ;  /* 0x0000ffff26267812 */ /* 0x000fe200078ec0ff */
[----:B------:R-:W-:Y:S01]  /*15cc0*/  IMAD.MOV.U32 R177, RZ, RZ, R10 ;  /* 0x000000ffffb17224 */ /* 0x000fe200078e000a */
[----:B------:R-:W-:Y:S02]  /*15cd0*/  SHF.R.U32.HI R37, RZ, 0x8, R37 ;  /* 0x00000008ff257819 */ /* 0x000fe40000011625 */
[----:B------:R-:W-:Y:S02]  /*15ce0*/  SHF.R.U32.HI R237, RZ, 0x8, R237 ;  /* 0x00000008ffed7819 */ /* 0x000fe400000116ed */
[----:B------:R-:W-:-:S02]  /*15cf0*/  PRMT R25, R25, 0x3340, R38 ;  /* 0x0000334019197816 */ /* 0x000fc40000000026 */
[----:B------:R-:W-:Y:S02]  /*15d00*/  SHF.R.U32.HI R27, RZ, 0x8, R27 ;  /* 0x00000008ff1b7819 */ /* 0x000fe4000001161b */
[----:B------:R-:W-:Y:S02]  /*15d10*/  SHF.R.U32.HI R39, RZ, 0x8, R39 ;  /* 0x00000008ff277819 */ /* 0x000fe40000011627 */
[----:B------:R-:W-:Y:S02]  /*15d20*/  LOP3.LUT R10, R210, 0xffff, RZ, 0xc0, !PT ;  /* 0x0000ffffd20a7812 */ /* 0x000fe400078ec0ff */
[----:B------:R-:W-:Y:S02]  /*15d30*/  SHF.R.U32.HI R36, RZ, 0x8, R36 ;  /* 0x00000008ff247819 */ /* 0x000fe40000011624 */
[----:B------:R-:W-:Y:S02]  /*15d40*/  SHF.R.U32.HI R241, RZ, 0x8, R241 ;  /* 0x00000008fff17819 */ /* 0x000fe400000116f1 */
        /* <DEDUP_REMOVED lines=9> */
[----:B------:R-:W-:Y:S02]  /*15de0*/  SHF.R.U32.HI R41, RZ, 0x8, R41 ;  /* 0x00000008ff297819 */ /* 0x000fe40000011629 */
[----:B------:R-:W-:Y:S02]  /*15df0*/  SHF.R.U32.HI R45, RZ, 0x8, R45 ;  /* 0x00000008ff2d7819 */ /* 0x000fe4000001162d */
[----:B------:R-:W-:Y:S02]  /*15e00*/  LOP3.LUT R41, R41, 0xffff, RZ, 0xc0, !PT ;  /* 0x0000ffff29297812 */ /* 0x000fe400078ec0ff */
[----:B------:R-:W-:-:S02]  /*15e10*/  LOP3.LUT R45, R45, 0xffff, RZ, 0xc0, !PT ;  /* 0x0000ffff2d2d7812 */ /* 0x000fc400078ec0ff */
[----:B------:R-:W-:Y:S02]  /*15e20*/  SHF.R.U32.HI R43, RZ, 0x8, R43 ;  /* 0x00000008ff2b7819 */ /* 0x000fe4000001162b */
[----:B------:R-:W-:Y:S02]  /*15e30*/  SHF.R.U32.HI R245, RZ, 0x8, R245 ;  /* 0x00000008fff57819 */ /* 0x000fe400000116f5 */
[----:B------:R-:W-:Y:S02]  /*15e40*/  SHF.R.U32.HI R42, RZ, 0x8, R42 ;  /* 0x00000008ff2a7819 */ /* 0x000fe4000001162a */
[----:B------:R-:W-:Y:S02]  /*15e50*/  SHF.R.U32.HI R46, RZ, 0x8, R46 ;  /* 0x00000008ff2e7819 */ /* 0x000fe4000001162e */
[----:B------:R-:W-:Y:S02]  /*15e60*/  LOP3.LUT R43, R43, 0xffff, RZ, 0xc0, !PT ;  /* 0x0000ffff2b2b7812 */ /* 0x000fe400078ec0ff */
[----:B------:R-:W-:-:S02]  /*15e70*/  LOP3.LUT R245, R245, 0xffff, RZ, 0xc0, !PT ;  /* 0x0000fffff5f57812 */ /* 0x000fc400078ec0ff */
[----:B------:R-:W-:Y:S02]  /*15e80*/  LOP3.LUT R42, R42, 0xffff, RZ, 0xc0, !PT ;  /* 0x0000ffff2a2a7812 */ /* 0x000fe400078ec0ff */
[----:B------:R-:W-:Y:S02]  /*15e90*/  LOP3.LUT R46, R46, 0xffff, RZ, 0xc0, !PT ;  /* 0x0000ffff2e2e7812 */ /* 0x000fe400078ec0ff */
[----:B------:R-:W-:Y:S02]  /*15ea0*/  SHF.R.U32.HI R49, RZ, 0x8, R49 ;  /* 0x00000008ff317819 */ /* 0x000fe40000011631 */
[----:B------:R-:W-:Y:S02]  /*15eb0*/  SHF.R.U32.HI R53, RZ, 0x8, R53 ;  /* 0x00000008ff357819 */ /* 0x000fe40000011635 */
[----:B------:R-:W-:Y:S02]  /*15ec0*/  LOP3.LUT R49, R49, 0xffff, RZ, 0xc0, !PT ;  /* 0x0000ffff31317812 */ /* 0x000fe400078ec0ff */
[----:B------:R-:W-:-:S02]  /*15ed0*/  LOP3.LUT R53, R53, 0xffff, RZ, 0xc0, !PT ;  /* 0x0000ffff35357812 */ /* 0x000fc400078ec0ff */
[----:B------:R-:W-:Y:S02]  /*15ee0*/  SHF.R.U32.HI R40, RZ, 0x8, R40 ;  /* 0x00000008ff287819 */ /* 0x000fe40000011628 */
[----:B------:R-:W-:Y:S02]  /*15ef0*/  SHF.R.U32.HI R44, RZ, 0x8, R44 ;  /* 0x00000008ff2c7819 */ /* 0x000fe4000001162c */
[----:B------:R-:W-:Y:S02]  /*15f00*/  LOP3.LUT R40, R40, 0xffff, RZ, 0xc0, !PT ;  /* 0x0000ffff28287812 */ /* 0x000fe400078ec0ff */
[----:B------:R-:W-:Y:S02]  /*15f10*/  LOP3.LUT R44, R44, 0xffff, RZ, 0xc0, !PT ;  /* 0x0000ffff2c2c7812 */ /* 0x000fe400078ec0ff */
[----:B------:R-:W-:-:S04]  /*15f20*/  SHF.R.U32.HI R232, RZ, 0x8, R232 ;  /* 0x00000008ffe87819 */ /* 0x000fc800000116e8 */
[----:B------:R-:W-:Y:S02]  /*15f30*/  LOP3.LUT R149, R232, 0xffff, RZ, 0xc0, !PT ;  /* 0x0000ffffe8957812 */ /* 0x000fe400078ec0ff */
[----:B------:R-:W-:Y:S02]  /*15f40*/  LOP3.LUT R232, R202, 0xffff, RZ, 0xc0, !PT ;  /* 0x0000ffffcae87812 */ /* 0x000fe400078ec0ff */
[----:B--2---:R-:W-:Y:S02]  /*15f50*/  LOP3.LUT R113, R173, 0xffff, RZ, 0xc0, !PT ;  /* 0x0000ffffad717812 */ /* 0x004fe400078ec0ff */
[----:B---3--:R-:W-:Y:S02]  /*15f60*/  LOP3.LUT R115, R166, 0xffff, RZ, 0xc0, !PT ;  /* 0x0000ffffa6737812 */ /* 0x008fe400078ec0ff */
[----:B------:R-:W-:Y:S02]  /*15f70*/  PRMT R125, R113, 0x3340, R117 ;  /* 0x00003340717d7816 */ /* 0x000fe40000000075 */
[----:B------:R-:W-:-:S04]  /*15f80*/  PRMT R126, R115, 0x3340, R120 ;  /* 0x00003340737e7816 */ /* 0x000fc80000000078 */
[----:B------:R-:W-:Y:S02]  /*15f90*/  PRMT R20, R126, 0x5410, R20 ;  /* 0x000054107e147816 */ /* 0x000fe40000000014 */
[----:B------:R-:W-:Y:S02]  /*15fa0*/  PRMT R126, R124, 0x5410, R122 ;  /* 0x000054107c7e7816 */ /* 0x000fe4000000007a */
[----:B------:R-:W-:Y:S02]  /*15fb0*/  PRMT R124, R125, 0x5410, R123 ;  /* 0x000054107d7c7816 */ /* 0x000fe4000000007b */
[----:B------:R-:W-:Y:S01]  /*15fc0*/  LOP3.LUT R123, R11, 0xffff, RZ, 0xc0, !PT ;  /* 0x0000ffff0b7b7812 */ /* 0x000fe200078ec0ff */
[----:B------:R-:W-:Y:S04]  /*15fd0*/  STL [R1+0x10a0], R126 ;  /* 0x0010a07e01007387 */ /* 0x000fe80000100800 */
[----:B------:R0:W-:Y:S04]  /*15fe0*/  STL [R1+0x109c], R124 ;  /* 0x00109c7c01007387 */ /* 0x0001e80000100800 */
[----:B------:R-:W2:Y:S01]  /*15ff0*/  LDL.LU R11, [R1+0x1194] ;  /* 0x00119400010b7983 */ /* 0x000ea20000300800 */
[----:B----4-:R-:W-:-:S04]  /*16000*/  LOP3.LUT R122, R165, 0xffff, RZ, 0xc0, !PT ;  /* 0x0000ffffa57a7812 */ /* 0x010fc800078ec0ff */
[----:B------:R-:W-:Y:S02]  /*16010*/  PRMT R125, R122, 0x3340, R123 ;  /* 0x000033407a7d7816 */ /* 0x000fe4000000007b */
[----:B0-----:R-:W-:-:S04]  /*16020*/  PRMT R124, R180, 0x3340, R0 ;  /* 0x00003340b47c7816 */ /* 0x001fc80000000000 */
[----:B------:R-:W-:-:S05]  /*16030*/  PRMT R124, R125, 0x5410, R124 ;  /* 0x000054107d7c7816 */ /* 0x000fca000000007c */
[----:B------:R-:W-:Y:S04]  /*16040*/  STL [R1+0x1098], R124 ;  /* 0x0010987c01007387 */ /* 0x000fe80000100800 */
[----:B------:R0:W-:Y:S01]  /*16050*/  STL [R1+0xeb0], R25 ;  /* 0x000eb01901007387 */ /* 0x0001e20000100800 */
[----:B------:R-:W-:Y:S02]  /*16060*/  LOP3.LUT R114, R167, 0xffff, RZ, 0xc0, !PT ;  /* 0x0000ffffa7727812 */ /* 0x000fe400078ec0ff */
[----:B0-----:R-:W-:-:S04]  /*16070*/  SHF.R.U32.HI R25, RZ, 0x8, R10 ;  /* 0x00000008ff197819 */ /* 0x001fc8000001160a */
[----:B------:R-:W-:Y:S02]  /*16080*/  LOP3.LUT R167, R25, 0xffff, RZ, 0xc0, !PT ;  /* 0x0000ffff19a77812 */ /* 0x000fe400078ec0ff */
[----:B------:R-:W-:Y:S02]  /*16090*/  LOP3.LUT R25, R15, 0xffff, RZ, 0xc0, !PT ;  /* 0x0000ffff0f197812 */ /* 0x000fe400078ec0ff */
[----:B------:R-:W3:Y:S02]  /*160a0*/  LDL.LU R15, [R1+0x1190] ;  /* 0x00119000010f7983 */ /* 0x000ee40000300800 */
[--C-:B------:R-:W-:Y:S02]  /*160b0*/  PRMT R241, R25, 0x3340, R239.reuse ;  /* 0x0000334019f17816 */ /* 0x100fe400000000ef */
[----:B------:R0:W-:Y:S01]  /*160c0*/  STL [R1+0xea4], R27 ;  /* 0x000ea41b01007387 */ /* 0x0001e20000100800 */
[----:B------:R-:W-:-:S04]  /*160d0*/  SHF.R.U32.HI R239, RZ, 0x8, R239 ;  /* 0x00000008ffef7819 */ /* 0x000fc800000116ef */
[----:B------:R-:W-:Y:S02]  /*160e0*/  LOP3.LUT R239, R239, 0xffff, RZ, 0xc0, !PT ;  /* 0x0000ffffefef7812 */ /* 0x000fe400078ec0ff */
[----:B0-----:R-:W-:-:S04]  /*160f0*/  SHF.R.U32.HI R27, RZ, 0x8, R25 ;  /* 0x00000008ff1b7819 */ /* 0x001fc80000011619 */
[----:B------:R-:W-:Y:S02]  /*16100*/  LOP3.LUT R27, R27, 0xffff, RZ, 0xc0, !PT ;  /* 0x0000ffff1b1b7812 */ /* 0x000fe400078ec0ff */
[----:B------:R-:W-:Y:S02]  /*16110*/  PRMT R25, R41, 0x3340, R45 ;  /* 0x0000334029197816 */ /* 0x000fe4000000002d */
[----:B------:R-:W-:-:S05]  /*16120*/  PRMT R27, R27, 0x3340, R239 ;  /* 0x000033401b1b7816 */ /* 0x000fca00000000ef */
[----:B------:R0:W-:Y:S04]  /*16130*/  STL [R1+0xec0], R27 ;  /* 0x000ec01b01007387 */ /* 0x0001e80000100800 */
[----:B------:R1:W-:Y:S01]  /*16140*/  STL [R1+0xebc], R25 ;  /* 0x000ebc1901007387 */ /* 0x0003e20000100800 */
[----:B0-----:R-:W-:Y:S02]  /*16150*/  PRMT R27, R43, 0x3340, R245 ;  /* 0x000033402b1b7816 */ /* 0x001fe400000000f5 */
[----:B-1----:R-:W-:-:S03]  /*16160*/  PRMT R25, R42, 0x3340, R46 ;  /* 0x000033402a197816 */ /* 0x002fc6000000002e */
[----:B------:R-:W-:Y:S04]  /*16170*/  STL [R1+0xeac], R27 ;  /* 0x000eac1b01007387 */ /* 0x000fe80000100800 */
[----:B------:R0:W-:Y:S02]  /*16180*/  STL [R1+0xee4], R25 ;  /* 0x000ee41901007387 */ /* 0x0001e40000100800 */
[----:B0-----:R-:W-:-:S05]  /*16190*/  PRMT R25, R49, 0x3340, R53 ;  /* 0x0000334031197816 */ /* 0x001fca0000000035 */
[----:B------:R0:W-:Y:S02]  /*161a0*/  STL [R1+0xec8], R25 ;  /* 0x000ec81901007387 */ /* 0x0001e40000100800 */
[----:B0-----:R-:W-:-:S05]  /*161b0*/  PRMT R25, R40, 0x3340, R44 ;  /* 0x0000334028197816 */ /* 0x001fca000000002c */
[----:B------:R0:W-:Y:S02]  /*161c0*/  STL [R1+0xec4], R25 ;  /* 0x000ec41901007387 */ /* 0x0001e40000100800 */
[----:B0-----:R-:W-:-:S04]  /*161d0*/  SHF.R.U32.HI R25, RZ, 0x8, R232 ;  /* 0x00000008ff197819 */ /* 0x001fc800000116e8 */
[----:B------:R-:W-:Y:S02]  /*161e0*/  LOP3.LUT R151, R25, 0xffff, RZ, 0xc0, !PT ;  /* 0x0000ffff19977812 */ /* 0x000fe400078ec0ff */
[----:B------:R-:W-:Y:S02]  /*161f0*/  LOP3.LUT R25, R3, 0xffff, RZ, 0xc0, !PT ;  /* 0x0000ffff03197812 */ /* 0x000fe400078ec0ff */
[----:B------:R-:W4:Y:S01]  /*16200*/  LDL.LU R3, [R1+0x118c] ;  /* 0x00118c0001037983 */ /* 0x000f220000300800 */
[----:B------:R-:W-:Y:S02]  /*16210*/  SHF.R.U32.HI R50, RZ, 0x8, R50 ;  /* 0x00000008ff327819 */ /* 0x000fe40000011632 */
[----:B------:R-:W-:Y:S02]  /*16220*/  SHF.R.U32.HI R247, RZ, 0x8, R247 ;  /* 0x00000008fff77819 */ /* 0x000fe400000116f7 */
[----:B------:R-:W-:Y:S02]  /*16230*/  LOP3.LUT R50, R50, 0xffff, RZ, 0xc0, !PT ;  /* 0x0000ffff32327812 */ /* 0x000fe400078ec0ff */
[----:B------:R-:W-:-:S04]  /*16240*/  LOP3.LUT R247, R247, 0xffff, RZ, 0xc0, !PT ;  /* 0x0000fffff7f77812 */ /* 0x000fc800078ec0ff */
[----:B------:R-:W-:Y:S02]  /*16250*/  PRMT R27, R50, 0x3340, R247 ;  /* 0x00003340321b7816 */ /* 0x000fe400000000f7 */
[--C-:B------:R-:W-:Y:S02]  /*16260*/  PRMT R202, R25, 0x3340, R246.reuse ;  /* 0x0000334019ca7816 */ /* 0x100fe400000000f6 */
[----:B------:R-:W-:Y:S01]  /*16270*/  SHF.R.U32.HI R246, RZ, 0x8, R246 ;  /* 0x00000008fff67819 */ /* 0x000fe200000116f6 */
[----:B------:R0:W-:Y:S01]  /*16280*/  STL [R1+0xef0], R27 ;  /* 0x000ef01b01007387 */ /* 0x0001e20000100800 */
[----:B------:R-:W-:Y:S02]  /*16290*/  SHF.R.U32.HI R47, RZ, 0x8, R47 ;  /* 0x00000008ff2f7819 */ /* 0x000fe4000001162f */
[----:B------:R-:W-:Y:S02]  /*162a0*/  SHF.R.U32.HI R51, RZ, 0x8, R51 ;  /* 0x00000008ff337819 */ /* 0x000fe40000011633 */
[----:B------:R-:W-:-:S02]  /*162b0*/  LOP3.LUT R246, R246, 0xffff, RZ, 0xc0, !PT ;  /* 0x0000fffff6f67812 */ /* 0x000fc400078ec0ff */
[----:B0-----:R-:W-:Y:S02]  /*162c0*/  SHF.R.U32.HI R27, RZ, 0x8, R25 ;  /* 0x00000008ff1b7819 */ /* 0x001fe40000011619 */
[----:B------:R-:W-:Y:S02]  /*162d0*/  LOP3.LUT R47, R47, 0xffff, RZ, 0xc0, !PT ;  /* 0x0000ffff2f2f7812 */ /* 0x000fe400078ec0ff */
[----:B------:R-:W-:Y:S02]  /*162e0*/  LOP3.LUT R27, R27, 0xffff, RZ, 0xc0, !PT ;  /* 0x0000ffff1b1b7812 */ /* 0x000fe400078ec0ff */
[----:B------:R-:W-:Y:S02]  /*162f0*/  LOP3.LUT R51, R51, 0xffff, RZ, 0xc0, !PT ;  /* 0x0000ffff33337812 */ /* 0x000fe400078ec0ff */
[----:B------:R-:W-:Y:S02]  /*16300*/  SHF.R.U32.HI R57, RZ, 0x8, R57 ;  /* 0x00000008ff397819 */ /* 0x000fe40000011639 */
[----:B------:R-:W-:-:S02]  /*16310*/  SHF.R.U32.HI R249, RZ, 0x8, R249 ;  /* 0x00000008fff97819 */ /* 0x000fc400000116f9 */
[----:B------:R-:W-:Y:S02]  /*16320*/  SHF.R.U32.HI R48, RZ, 0x8, R48 ;  /* 0x00000008ff307819 */ /* 0x000fe40000011630 */
[----:B------:R-:W-:Y:S02]  /*16330*/  SHF.R.U32.HI R52, RZ, 0x8, R52 ;  /* 0x00000008ff347819 */ /* 0x000fe40000011634 */
[----:B------:R-:W-:Y:S02]  /*16340*/  PRMT R27, R27, 0x3340, R246 ;  /* 0x000033401b1b7816 */ /* 0x000fe400000000f6 */
[----:B------:R-:W-:Y:S02]  /*16350*/  PRMT R25, R47, 0x3340, R51 ;  /* 0x000033402f197816 */ /* 0x000fe40000000033 */
[----:B------:R-:W-:Y:S02]  /*16360*/  SHF.R.U32.HI R55, RZ, 0x8, R55 ;  /* 0x00000008ff377819 */ /* 0x000fe40000011637 */
[----:B------:R-:W-:-:S02]  /*16370*/  SHF.R.U32.HI R59, RZ, 0x8, R59 ;  /* 0x00000008ff3b7819 */ /* 0x000fc4000001163b */
[----:B------:R-:W-:Y:S02]  /*16380*/  LOP3.LUT R57, R57, 0xffff, RZ, 0xc0, !PT ;  /* 0x0000ffff39397812 */ /* 0x000fe400078ec0ff */
[----:B------:R-:W-:Y:S02]  /*16390*/  LOP3.LUT R249, R249, 0xffff, RZ, 0xc0, !PT ;  /* 0x0000fffff9f97812 */ /* 0x000fe400078ec0ff */
[----:B------:R-:W-:Y:S02]  /*163a0*/  LOP3.LUT R48, R48, 0xffff, RZ, 0xc0, !PT ;  /* 0x0000ffff30307812 */ /* 0x000fe400078ec0ff */
[----:B------:R-:W-:Y:S01]  /*163b0*/  LOP3.LUT R52, R52, 0xffff, RZ, 0xc0, !PT ;  /* 0x0000ffff34347812 */ /* 0x000fe200078ec0ff */
[----:B------:R0:W-:Y:S01]  /*163c0*/  STL [R1+0xee0], R27 ;  /* 0x000ee01b01007387 */ /* 0x0001e20000100800 */
[----:B------:R-:W-:Y:S02]  /*163d0*/  SHF.R.U32.HI R54, RZ, 0x8, R54 ;  /* 0x00000008ff367819 */ /* 0x000fe40000011636 */
[----:B------:R-:W-:Y:S01]  /*163e0*/  SHF.R.U32.HI R58, RZ, 0x8, R58 ;  /* 0x00000008ff3a7819 */ /* 0x000fe2000001163a */
[----:B------:R1:W-:Y:S01]  /*163f0*/  STL [R1+0xedc], R25 ;  /* 0x000edc1901007387 */ /* 0x0003e20000100800 */
[----:B------:R-:W-:-:S02]  /*16400*/  LOP3.LUT R55, R55, 0xffff, RZ, 0xc0, !PT ;  /* 0x0000ffff37377812 */ /* 0x000fc400078ec0ff */
[----:B------:R-:W-:Y:S01]  /*16410*/  LOP3.LUT R59, R59, 0xffff, RZ, 0xc0, !PT ;  /* 0x0000ffff3b3b7812 */ /* 0x000fe200078ec0ff */
[----:B------:R-:W-:Y:S01]  /*16420*/  IMAD.MOV.U32 R182, RZ, RZ, R181 ;  /* 0x000000ffffb67224 */ /* 0x000fe200078e00b5 */
[----:B0-----:R-:W-:Y:S01]  /*16430*/  PRMT R27, R57, 0x3340, R249 ;  /* 0x00003340391b7816 */ /* 0x001fe200000000f9 */
[----:B------:R-:W-:Y:S01]  /*16440*/  IMAD.MOV.U32 R181, RZ, RZ, R16 ;  /* 0x000000ffffb57224 */ /* 0x000fe200078e0010 */
[----:B------:R-:W-:Y:S02]  /*16450*/  LOP3.LUT R54, R54, 0xffff, RZ, 0xc0, !PT ;  /* 0x0000ffff36367812 */ /* 0x000fe400078ec0ff */
[----:B-1----:R-:W-:Y:S02]  /*16460*/  PRMT R25, R48, 0x3340, R52 ;  /* 0x0000334030197816 */ /* 0x002fe40000000034 */
[----:B------:R-:W-:Y:S02]  /*16470*/  LOP3.LUT R58, R58, 0xffff, RZ, 0xc0, !PT ;  /* 0x0000ffff3a3a7812 */ /* 0x000fe400078ec0ff */
[----:B------:R-:W-:Y:S01]  /*16480*/  PRMT R16, R55, 0x3340, R59 ;  /* 0x0000334037107816 */ /* 0x000fe2000000003b */
[----:B------:R-:W-:Y:S01]  /*16490*/  STL [R1+0xefc], R27 ;  /* 0x000efc1b01007387 */ /* 0x000fe20000100800 */
[----:B------:R-:W-:-:S03]  /*164a0*/  SHF.R.U32.HI R56, RZ, 0x8, R56 ;  /* 0x00000008ff387819 */ /* 0x000fc60000011638 */
[----:B------:R0:W-:Y:S01]  /*164b0*/  STL [R1+0xef8], R25 ;  /* 0x000ef81901007387 */ /* 0x0001e20000100800 */
[----:B------:R-:W-:-:S03]  /*164c0*/  SHF.R.U32.HI R251, RZ, 0x8, R251 ;  /* 0x00000008fffb7819 */ /* 0x000fc600000116fb */
[----:B------:R1:W-:Y:S01]  /*164d0*/  STL [R1+0xeec], R16 ;  /* 0x000eec1001007387 */ /* 0x0003e20000100800 */
[----:B0-----:R-:W-:Y:S02]  /*164e0*/  PRMT R25, R54, 0x3340, R58 ;  /* 0x0000334036197816 */ /* 0x001fe4000000003a */
[----:B-1----:R-:W-:-:S03]  /*164f0*/  LOP3.LUT R16, R195, 0xffff, RZ, 0xc0, !PT ;  /* 0x0000ffffc3107812 */ /* 0x002fc600078ec0ff */
[----:B------:R0:W-:Y:S01]  /*16500*/  STL [R1+0xee8], R25 ;  /* 0x000ee81901007387 */ /* 0x0001e20000100800 */
[----:B------:R-:W-:Y:S02]  /*16510*/  LOP3.LUT R56, R56, 0xffff, RZ, 0xc0, !PT ;  /* 0x0000ffff38387812 */ /* 0x000fe400078ec0ff */
[----:B------:R-:W-:Y:S02]  /*16520*/  LOP3.LUT R251, R251, 0xffff, RZ, 0xc0, !PT ;  /* 0x0000fffffbfb7812 */ /* 0x000fe400078ec0ff */
[----:B0-----:R-:W-:Y:S02]  /*16530*/  SHF.R.U32.HI R25, RZ, 0x8, R16 ;  /* 0x00000008ff197819 */ /* 0x001fe40000011610 */
[----:B------:R-:W-:Y:S02]  /*16540*/  PRMT R27, R56, 0x3340, R251 ;  /* 0x00003340381b7816 */ /* 0x000fe400000000fb */
[----:B------:R-:W-:Y:S02]  /*16550*/  LOP3.LUT R135, R25, 0xffff, RZ, 0xc0, !PT ;  /* 0x0000ffff19877812 */ /* 0x000fe400078ec0ff */
[----:B------:R-:W-:-:S02]  /*16560*/  SHF.R.U32.HI R77, RZ, 0x8, R77 ;  /* 0x00000008ff4d7819 */ /* 0x000fc4000001164d */
[----:B------:R-:W-:Y:S02]  /*16570*/  SHF.R.U32.HI R81, RZ, 0x8, R81 ;  /* 0x00000008ff517819 */ /* 0x000fe40000011651 */
[----:B------:R-:W-:Y:S02]  /*16580*/  LOP3.LUT R77, R77, 0xffff, RZ, 0xc0, !PT ;  /* 0x0000ffff4d4d7812 */ /* 0x000fe400078ec0ff */
[----:B------:R-:W-:Y:S02]  /*16590*/  LOP3.LUT R81, R81, 0xffff, RZ, 0xc0, !PT ;  /* 0x0000ffff51517812 */ /* 0x000fe400078ec0ff */
[----:B------:R-:W-:Y:S02]  /*165a0*/  SHF.R.U32.HI R78, RZ, 0x8, R78 ;  /* 0x00000008ff4e7819 */ /* 0x000fe4000001164e */
[----:B------:R-:W-:Y:S02]  /*165b0*/  SHF.R.U32.HI R82, RZ, 0x8, R82 ;  /* 0x00000008ff527819 */ /* 0x000fe40000011652 */
[----:B------:R-:W-:-:S02]  /*165c0*/  SHF.R.U32.HI R79, RZ, 0x8, R79 ;  /* 0x00000008ff4f7819 */ /* 0x000fc4000001164f */
[----:B------:R-:W-:Y:S02]  /*165d0*/  SHF.R.U32.HI R83, RZ, 0x8, R83 ;  /* 0x00000008ff537819 */ /* 0x000fe40000011653 */
[----:B------:R-:W-:Y:S02]  /*165e0*/  LOP3.LUT R78, R78, 0xffff, RZ, 0xc0, !PT ;  /* 0x0000ffff4e4e7812 */ /* 0x000fe400078ec0ff */
[----:B------:R-:W-:Y:S02]  /*165f0*/  LOP3.LUT R82, R82, 0xffff, RZ, 0xc0, !PT ;  /* 0x0000ffff52527812 */ /* 0x000fe400078ec0ff */
[----:B------:R-:W-:Y:S02]  /*16600*/  LOP3.LUT R79, R79, 0xffff, RZ, 0xc0, !PT ;  /* 0x0000ffff4f4f7812 */ /* 0x000fe400078ec0ff */
[----:B------:R-:W-:Y:S02]  /*16610*/  LOP3.LUT R83, R83, 0xffff, RZ, 0xc0, !PT ;  /* 0x0000ffff53537812 */ /* 0x000fe400078ec0ff */
[----:B------:R-:W-:-:S02]  /*16620*/  SHF.R.U32.HI R93, RZ, 0x8, R93 ;  /* 0x00000008ff5d7819 */ /* 0x000fc4000001165d */
[----:B------:R-:W-:Y:S02]  /*16630*/  SHF.R.U32.HI R100, RZ, 0x8, R100 ;  /* 0x00000008ff647819 */ /* 0x000fe40000011664 */
[----:B------:R-:W-:Y:S02]  /*16640*/  LOP3.LUT R93, R93, 0xffff, RZ, 0xc0, !PT ;  /* 0x0000ffff5d5d7812 */ /* 0x000fe400078ec0ff */
[----:B------:R-:W-:Y:S02]  /*16650*/  LOP3.LUT R100, R100, 0xffff, RZ, 0xc0, !PT ;  /* 0x0000ffff64647812 */ /* 0x000fe400078ec0ff */
[----:B------:R-:W-:Y:S02]  /*16660*/  SHF.R.U32.HI R105, RZ, 0x8, R105 ;  /* 0x00000008ff697819 */ /* 0x000fe40000011669 */
[----:B--2---:R-:W-:Y:S02]  /*16670*/  LOP3.LUT R25, R11, 0xffff, RZ, 0xc0, !PT ;  /* 0x0000ffff0b197812 */ /* 0x004fe400078ec0ff */
[----:B------:R-:W2:Y:S02]  /*16680*/  LDL.LU R11, [R1+0x1188] ;  /* 0x00118800010b7983 */ /* 0x000ea40000300800 */
[----:B------:R-:W-:-:S02]  /*16690*/  PRMT R210, R25, 0x3340, R250 ;  /* 0x0000334019d27816 */ /* 0x000fc400000000fa */
        /* <DEDUP_REMOVED lines=9> */
[----:B------:R-:W-:Y:S02]  /*16730*/  SHF.R.U32.HI R109, RZ, 0x8, R109 ;  /* 0x00000008ff6d7819 */ /* 0x000fe4000001166d */
[----:B0-----:R-:W-:Y:S02]  /*16740*/  PRMT R27, R78, 0x3340, R82 ;  /* 0x000033404e1b7816 */ /* 0x001fe40000000052 */
[----:B-1----:R-:W-:-:S03]  /*16750*/  PRMT R25, R79, 0x3340, R83 ;  /* 0x000033404f197816 */ /* 0x002fc60000000053 */
[----:B------:R-:W-:Y:S01]  /*16760*/  STL [R1+0xf18], R27 ;  /* 0x000f181b01007387 */ /* 0x000fe20000100800 */
[----:B------:R-:W-:-:S03]  /*16770*/  LOP3.LUT R105, R105, 0xffff, RZ, 0xc0, !PT ;  /* 0x0000ffff69697812 */ /* 0x000fc600078ec0ff */
[----:B------:R0:W-:Y:S01]  /*16780*/  STL [R1+0xf1c], R25 ;  /* 0x000f1c1901007387 */ /* 0x0001e20000100800 */
[----:B------:R-:W-:Y:S02]  /*16790*/  LOP3.LUT R109, R109, 0xffff, RZ, 0xc0, !PT ;  /* 0x0000ffff6d6d7812 */ /* 0x000fe400078ec0ff */
[----:B0-----:R-:W-:-:S05]  /*167a0*/  PRMT R25, R93, 0x3340, R100 ;  /* 0x000033405d197816 */ /* 0x001fca0000000064 */
[----:B------:R0:W-:Y:S01]  /*167b0*/  STL [R1+0xeb8], R25 ;  /* 0x000eb81901007387 */ /* 0x0001e20000100800 */
[----:B------:R-:W-:Y:S02]  /*167c0*/  SHF.R.U32.HI R27, RZ, 0x8, R110 ;  /* 0x00000008ff1b7819 */ /* 0x000fe4000001166e */
[----:B0-----:R-:W-:-:S05]  /*167d0*/  PRMT R25, R105, 0x3340, R109 ;  /* 0x0000334069197816 */ /* 0x001fca000000006d */
[----:B------:R0:W-:Y:S01]  /*167e0*/  STL [R1+0xf10], R25 ;  /* 0x000f101901007387 */ /* 0x0001e20000100800 */
[----:B------:R-:W-:Y:S02]  /*167f0*/  LOP3.LUT R27, R27, 0xffff, RZ, 0xc0, !PT ;  /* 0x0000ffff1b1b7812 */ /* 0x000fe400078ec0ff */
[----:B0-----:R-:W-:-:S04]  /*16800*/  SHF.R.U32.HI R25, RZ, 0x8, R106 ;  /* 0x00000008ff197819 */ /* 0x001fc8000001166a */
[----:B------:R-:W-:-:S04]  /*16810*/  LOP3.LUT R25, R25, 0xffff, RZ, 0xc0, !PT ;  /* 0x0000ffff19197812 */ /* 0x000fc800078ec0ff */
[----:B------:R-:W-:Y:S02]  /*16820*/  PRMT R25, R25, 0x3340, R27 ;  /* 0x0000334019197816 */ /* 0x000fe4000000001b */
[----:B------:R-:W-:-:S03]  /*16830*/  LOP3.LUT R27, R19, 0xffff, RZ, 0xc0, !PT ;  /* 0x0000ffff131b7812 */ /* 0x000fc600078ec0ff */
[----:B------:R0:W-:Y:S01]  /*16840*/  STL [R1+0xed4], R25 ;  /* 0x000ed41901007387 */ /* 0x0001e20000100800 */
[----:B------:R-:W-:Y:S02]  /*16850*/  SHF.R.U32.HI R112, RZ, 0x8, R112 ;  /* 0x00000008ff707819 */ /* 0x000fe40000011670 */
[----:B------:R-:W-:Y:S02]  /*16860*/  SHF.R.U32.HI R116, RZ, 0x8, R116 ;  /* 0x00000008ff747819 */ /* 0x000fe40000011674 */
[----:B------:R-:W-:Y:S02]  /*16870*/  LOP3.LUT R112, R112, 0xffff, RZ, 0xc0, !PT ;  /* 0x0000ffff70707812 */ /* 0x000fe400078ec0ff */
[----:B------:R-:W-:Y:S02]  /*16880*/  LOP3.LUT R116, R116, 0xffff, RZ, 0xc0, !PT ;  /* 0x0000ffff74747812 */ /* 0x000fe400078ec0ff */
[----:B------:R-:W-:Y:S02]  /*16890*/  SHF.R.U32.HI R113, RZ, 0x8, R113 ;  /* 0x00000008ff717819 */ /* 0x000fe40000011671 */
[----:B------:R-:W-:-:S02]  /*168a0*/  SHF.R.U32.HI R117, RZ, 0x8, R117 ;  /* 0x00000008ff757819 */ /* 0x000fc40000011675 */
[----:B----4-:R-:W-:Y:S02]  /*168b0*/  LOP3.LUT R144, R3, 0xffff, RZ, 0xc0, !PT ;  /* 0x0000ffff03907812 */ /* 0x010fe400078ec0ff */
[----:B------:R-:W4:Y:S02]  /*168c0*/  LDL.LU R3, [R1+0x1184] ;  /* 0x0011840001037983 */ /* 0x000f240000300800 */
[----:B0-----:R-:W-:Y:S02]  /*168d0*/  SHF.R.U32.HI R25, RZ, 0x8, R144 ;  /* 0x00000008ff197819 */ /* 0x001fe40000011690 */
[--C-:B------:R-:W-:Y:S01]  /*168e0*/  PRMT R144, R144, 0x3340, R27.reuse ;  /* 0x0000334090907816 */ /* 0x100fe2000000001b */
[----:B------:R-:W2:Y:S01]  /*168f0*/  LDL.LU R19, [R1+0x1180] ;  /* 0x0011800001137983 */ /* 0x000ea20000300800 */
[----:B------:R-:W-:Y:S02]  /*16900*/  SHF.R.U32.HI R27, RZ, 0x8, R27 ;  /* 0x00000008ff1b7819 */ /* 0x000fe4000001161b */
[----:B------:R-:W-:-:S02]  /*16910*/  LOP3.LUT R25, R25, 0xffff, RZ, 0xc0, !PT ;  /* 0x0000ffff19197812 */ /* 0x000fc400078ec0ff */
[----:B------:R-:W-:-:S04]  /*16920*/  LOP3.LUT R27, R27, 0xffff, RZ, 0xc0, !PT ;  /* 0x0000ffff1b1b7812 */ /* 0x000fc800078ec0ff */
[----:B------:R-:W-:Y:S02]  /*16930*/  PRMT R25, R25, 0x3340, R27 ;  /* 0x0000334019197816 */ /* 0x000fe4000000001b */
[----:B------:R-:W-:-:S03]  /*16940*/  LOP3.LUT R113, R113, 0xffff, RZ, 0xc0, !PT ;  /* 0x0000ffff71717812 */ /* 0x000fc600078ec0ff */
[----:B------:R0:W-:Y:S01]  /*16950*/  STL [R1+0xed0], R25 ;  /* 0x000ed01901007387 */ /* 0x0001e20000100800 */
[----:B------:R-:W-:Y:S02]  /*16960*/  LOP3.LUT R117, R117, 0xffff, RZ, 0xc0, !PT ;  /* 0x0000ffff75757812 */ /* 0x000fe400078ec0ff */
[----:B------:R-:W-:Y:S02]  /*16970*/  SHF.R.U32.HI R156, RZ, 0x8, R156 ;  /* 0x00000008ff9c7819 */ /* 0x000fe4000001169c */
[----:B0-----:R-:W-:-:S05]  /*16980*/  PRMT R25, R112, 0x3340, R116 ;  /* 0x0000334070197816 */ /* 0x001fca0000000074 */
[----:B------:R0:W-:Y:S01]  /*16990*/  STL [R1+0xeb4], R25 ;  /* 0x000eb41901007387 */ /* 0x0001e20000100800 */
[----:B------:R-:W-:Y:S02]  /*169a0*/  LOP3.LUT R43, R156, 0xffff, RZ, 0xc0, !PT ;  /* 0x0000ffff9c2b7812 */ /* 0x000fe400078ec0ff */
[----:B------:R-:W-:Y:S02]  /*169b0*/  SHF.R.U32.HI R45, RZ, 0x8, R158 ;  /* 0x00000008ff2d7819 */ /* 0x000fe4000001169e */
[----:B------:R-:W-:Y:S02]  /*169c0*/  LOP3.LUT R156, R220, 0xffff, RZ, 0xc0, !PT ;  /* 0x0000ffffdc9c7812 */ /* 0x000fe400078ec0ff */
[----:B0-----:R-:W-:Y:S02]  /*169d0*/  PRMT R25, R113, 0x3340, R117 ;  /* 0x0000334071197816 */ /* 0x001fe40000000075 */
[----:B------:R-:W-:-:S03]  /*169e0*/  LOP3.LUT R158, R13, 0xffff, RZ, 0xc0, !PT ;  /* 0x0000ffff0d9e7812 */ /* 0x000fc600078ec0ff */
[----:B------:R0:W-:Y:S04]  /*169f0*/  STL [R1+0xea0], R25 ;  /* 0x000ea01901007387 */ /* 0x0001e80000100800 */
[----:B------:R-:W4:Y:S04]  /*16a00*/  LDL.LU R220, [R1+0x117c] ;  /* 0x00117c0001dc7983 */ /* 0x000f280000300800 */
[----:B------:R-:W2:Y:S01]  /*16a10*/  LDL.LU R13, [R1+0x1178] ;  /* 0x00117800010d7983 */ /* 0x000ea20000300800 */
[----:B------:R-:W-:Y:S02]  /*16a20*/  LOP3.LUT R27, R17, 0xffff, RZ, 0xc0, !PT ;  /* 0x0000ffff111b7812 */ /* 0x000fe400078ec0ff */
[----:B------:R-:W-:Y:S01]  /*16a30*/  SHF.R.U32.HI R122, RZ, 0x8, R122 ;  /* 0x00000008ff7a7819 */ /* 0x000fe2000001167a */
[----:B------:R-:W4:Y:S01]  /*16a40*/  LDL.LU R17, [R1+0x1174] ;  /* 0x0011740001117983 */ /* 0x000f220000300800 */
[----:B------:R-:W-:-:S02]  /*16a50*/  SHF.R.U32.HI R123, RZ, 0x8, R123 ;  /* 0x00000008ff7b7819 */ /* 0x000fc4000001167b */
[----:B0-----:R-:W-:Y:S02]  /*16a60*/  SHF.R.U32.HI R25, RZ, 0x8, R27 ;  /* 0x00000008ff197819 */ /* 0x001fe4000001161b */
[--C-:B------:R-:W-:Y:S02]  /*16a70*/  PRMT R138, R27, 0x3340, R235.reuse ;  /* 0x000033401b8a7816 */ /* 0x100fe400000000eb */
[----:B------:R-:W-:Y:S02]  /*16a80*/  SHF.R.U32.HI R54, RZ, 0x8, R235 ;  /* 0x00000008ff367819 */ /* 0x000fe400000116eb */
[----:B------:R-:W-:Y:S02]  /*16a90*/  SHF.R.U32.HI R27, RZ, 0x8, R158 ;  /* 0x00000008ff1b7819 */ /* 0x000fe4000001169e */
[----:B------:R-:W-:Y:S02]  /*16aa0*/  SHF.R.U32.HI R56, RZ, 0x8, R243 ;  /* 0x00000008ff387819 */ /* 0x000fe400000116f3 */
[----:B------:R-:W-:-:S02]  /*16ab0*/  SHF.R.U32.HI R55, RZ, 0x8, R156 ;  /* 0x00000008ff377819 */ /* 0x000fc4000001169c */
[--C-:B------:R-:W-:Y:S02]  /*16ac0*/  PRMT R156, R156, 0x3340, R248.reuse ;  /* 0x000033409c9c7816 */ /* 0x100fe400000000f8 */
[----:B------:R-:W-:Y:S02]  /*16ad0*/  SHF.R.U32.HI R248, RZ, 0x8, R248 ;  /* 0x00000008fff87819 */ /* 0x000fe400000116f8 */
        /* <DEDUP_REMOVED lines=8> */
[----:B------:R-:W-:Y:S02]  /*16b60*/  PRMT R57, R122, 0x3340, R123 ;  /* 0x000033407a397816 */ /* 0x000fe4000000007b */
[----:B------:R-:W-:-:S02]  /*16b70*/  PRMT R54, R25, 0x3340, R54 ;  /* 0x0000334019367816 */ /* 0x000fc40000000036 */
[----:B------:R-:W-:Y:S01]  /*16b80*/  PRMT R27, R27, 0x3340, R56 ;  /* 0x000033401b1b7816 */ /* 0x000fe20000000038 */
[----:B------:R-:W-:Y:S01]  /*16b90*/  STL [R1+0xe94], R57 ;  /* 0x000e943901007387 */ /* 0x000fe20000100800 */
[----:B------:R-:W-:Y:S02]  /*16ba0*/  PRMT R25, R55, 0x3340, R248 ;  /* 0x0000334037197816 */ /* 0x000fe400000000f8 */
[----:B------:R-:W-:Y:S01]  /*16bb0*/  LOP3.LUT R128, R204, 0xffff, RZ, 0xc0, !PT ;  /* 0x0000ffffcc807812 */ /* 0x000fe200078ec0ff */
[----:B------:R-:W-:Y:S01]  /*16bc0*/  STL [R1+0xf04], R54 ;  /* 0x000f043601007387 */ /* 0x000fe20000100800 */
[----:B------:R-:W-:-:S03]  /*16bd0*/  LOP3.LUT R166, R208, 0xffff, RZ, 0xc0, !PT ;  /* 0x0000ffffd0a67812 */ /* 0x000fc600078ec0ff */
[----:B------:R0:W-:Y:S01]  /*16be0*/  STL [R1+0xf00], R27 ;  /* 0x000f001b01007387 */ /* 0x0001e20000100800 */
[----:B---3--:R-:W-:Y:S02]  /*16bf0*/  LOP3.LUT R147, R15, 0xffff, RZ, 0xc0, !PT ;  /* 0x0000ffff0f937812 */ /* 0x008fe400078ec0ff */
[----:B------:R-:W-:Y:S02]  /*16c00*/  LOP3.LUT R208, R217, 0xffff, RZ, 0xc0, !PT ;  /* 0x0000ffffd9d07812 */ /* 0x000fe400078ec0ff */
[----:B0-----:R-:W-:-:S04]  /*16c10*/  SHF.R.U32.HI R27, RZ, 0x8, R252 ;  /* 0x00000008ff1b7819 */ /* 0x001fc800000116fc */
[----:B------:R-:W-:Y:S02]  /*16c20*/  LOP3.LUT R27, R27, 0xffff, RZ, 0xc0, !PT ;  /* 0x0000ffff1b1b7812 */ /* 0x000fe400078ec0ff */
[----:B------:R-:W-:Y:S02]  /*16c30*/  LOP3.LUT R55, R24, 0xffff, RZ, 0xc0, !PT ;  /* 0x0000ffff18377812 */ /* 0x000fe400078ec0ff */
[----:B------:R-:W-:Y:S02]  /*16c40*/  LOP3.LUT R54, R26, 0xffff, RZ, 0xc0, !PT ;  /* 0x0000ffff1a367812 */ /* 0x000fe400078ec0ff */
[----:B------:R-:W-:Y:S02]  /*16c50*/  PRMT R24, R71, 0x4210, R88 ;  /* 0x0000421047187816 */ /* 0x000fe40000000058 */
[----:B------:R-:W-:Y:S02]  /*16c60*/  PRMT R26, R74, 0x4210, R55 ;  /* 0x000042104a1a7816 */ /* 0x000fe40000000037 */
[----:B------:R-:W-:-:S02]  /*16c70*/  SHF.R.U32.HI R62, RZ, 0x8, R62 ;  /* 0x00000008ff3e7819 */ /* 0x000fc4000001163e */
[----:B------:R-:W-:Y:S02]  /*16c80*/  SHF.R.U32.HI R66, RZ, 0x8, R66 ;  /* 0x00000008ff427819 */ /* 0x000fe40000011642 */
[----:B------:R-:W-:Y:S02]  /*16c90*/  SHF.R.U32.HI R152, RZ, 0x8, R152 ;  /* 0x00000008ff987819 */ /* 0x000fe40000011698 */
[----:B------:R-:W-:Y:S02]  /*16ca0*/  SHF.R.U32.HI R2, RZ, 0x8, R2 ;  /* 0x00000008ff027819 */ /* 0x000fe40000011602 */
[----:B------:R-:W-:Y:S02]  /*16cb0*/  LOP3.LUT R62, R62, 0xffff, RZ, 0xc0, !PT ;  /* 0x0000ffff3e3e7812 */ /* 0x000fe400078ec0ff */
[----:B------:R-:W-:Y:S02]  /*16cc0*/  LOP3.LUT R66, R66, 0xffff, RZ, 0xc0, !PT ;  /* 0x0000ffff42427812 */ /* 0x000fe400078ec0ff */
[----:B------:R-:W-:-:S02]  /*16cd0*/  LOP3.LUT R36, R152, 0xffff, RZ, 0xc0, !PT ;  /* 0x0000ffff98247812 */ /* 0x000fc400078ec0ff */
[----:B------:R-:W-:Y:S02]  /*16ce0*/  LOP3.LUT R161, R2, 0xffff, RZ, 0xc0, !PT ;  /* 0x0000ffff02a17812 */ /* 0x000fe400078ec0ff */
[----:B------:R-:W-:Y:S02]  /*16cf0*/  SHF.R.U32.HI R31, RZ, 0x8, R31 ;  /* 0x00000008ff1f7819 */ /* 0x000fe4000001161f */
[----:B------:R-:W-:Y:S02]  /*16d00*/  SHF.R.U32.HI R35, RZ, 0x8, R35 ;  /* 0x00000008ff237819 */ /* 0x000fe40000011623 */
[----:B------:R-:W-:Y:S02]  /*16d10*/  SHF.R.U32.HI R23, RZ, 0x8, R23 ;  /* 0x00000008ff177819 */ /* 0x000fe40000011617 */
[----:B------:R-:W-:Y:S02]  /*16d20*/  PRMT R2, R62, 0x3340, R66 ;  /* 0x000033403e027816 */ /* 0x000fe40000000042 */
[----:B------:R-:W-:-:S02]  /*16d30*/  PRMT R36, R36, 0x3340, R0 ;  /* 0x0000334024247816 */ /* 0x000fc40000000000 */
[----:B------:R-:W-:Y:S02]  /*16d40*/  LOP3.LUT R29, R29, 0xffff, RZ, 0xc0, !PT ;  /* 0x0000ffff1d1d7812 */ /* 0x000fe400078ec0ff */
[----:B------:R-:W-:Y:S02]  /*16d50*/  LOP3.LUT R33, R33, 0xffff, RZ, 0xc0, !PT ;  /* 0x0000ffff21217812 */ /* 0x000fe400078ec0ff */
[----:B------:R-:W-:Y:S02]  /*16d60*/  LOP3.LUT R31, R31, 0xffff, RZ, 0xc0, !PT ;  /* 0x0000ffff1f1f7812 */ /* 0x000fe400078ec0ff */
[----:B------:R-:W-:Y:S02]  /*16d70*/  LOP3.LUT R35, R35, 0xffff, RZ, 0xc0, !PT ;  /* 0x0000ffff23237812 */ /* 0x000fe400078ec0ff */
[----:B------:R-:W-:Y:S02]  /*16d80*/  LOP3.LUT R23, R23, 0xffff, RZ, 0xc0, !PT ;  /* 0x0000ffff17177812 */ /* 0x000fe400078ec0ff */
[----:B------:R-:W-:-:S02]  /*16d90*/  SHF.R.U32.HI R65, RZ, 0x8, R65 ;  /* 0x00000008ff417819 */ /* 0x000fc40000011641 */
[----:B------:R-:W-:Y:S02]  /*16da0*/  SHF.R.U32.HI R64, RZ, 0x8, R64 ;  /* 0x00000008ff407819 */ /* 0x000fe40000011640 */
[----:B------:R-:W-:Y:S02]  /*16db0*/  SHF.R.U32.HI R67, RZ, 0x8, R67 ;  /* 0x00000008ff437819 */ /* 0x000fe40000011643 */
[----:B------:R-:W-:Y:S02]  /*16dc0*/  PRMT R2, R2, 0x5410, R36 ;  /* 0x0000541002027816 */ /* 0x000fe40000000024 */
[----:B------:R-:W-:Y:S02]  /*16dd0*/  SHF.R.U32.HI R61, RZ, 0x8, R61 ;  /* 0x00000008ff3d7819 */ /* 0x000fe4000001163d */
[----:B------:R-:W-:Y:S02]  /*16de0*/  SHF.R.U32.HI R60, RZ, 0x8, R60 ;  /* 0x00000008ff3c7819 */ /* 0x000fe4000001163c */
[----:B------:R-:W-:-:S02]  /*16df0*/  SHF.R.U32.HI R63, RZ, 0x8, R63 ;  /* 0x00000008ff3f7819 */ /* 0x000fc4000001163f */
[----:B------:R-:W-:Y:S02]  /*16e00*/  PRMT R209, R29, 0x3340, R33 ;  /* 0x000033401dd17816 */ /* 0x000fe40000000021 */
[----:B------:R-:W-:Y:S02]  /*16e10*/  PRMT R129, R31, 0x3340, R35 ;  /* 0x000033401f817816 */ /* 0x000fe40000000023 */
[----:B------:R-:W-:Y:S02]  /*16e20*/  PRMT R125, R23, 0x3340, R0 ;  /* 0x00003340177d7816 */ /* 0x000fe40000000000 */
[----:B------:R-:W-:Y:S02]  /*16e30*/  LOP3.LUT R65, R65, 0xffff, RZ, 0xc0, !PT ;  /* 0x0000ffff41417812 */ /* 0x000fe400078ec0ff */
[----:B------:R-:W-:Y:S02]  /*16e40*/  LOP3.LUT R64, R64, 0xffff, RZ, 0xc0, !PT ;  /* 0x0000ffff40407812 */ /* 0x000fe400078ec0ff */
[----:B------:R-:W-:-:S02]  /*16e50*/  LOP3.LUT R67, R67, 0xffff, RZ, 0xc0, !PT ;  /* 0x0000ffff43437812 */ /* 0x000fc400078ec0ff */
[----:B------:R-:W-:Y:S02]  /*16e60*/  LOP3.LUT R23, R61, 0xffff, RZ, 0xc0, !PT ;  /* 0x0000ffff3d177812 */ /* 0x000fe400078ec0ff */
[----:B------:R-:W-:Y:S02]  /*16e70*/  LOP3.LUT R29, R60, 0xffff, RZ, 0xc0, !PT ;  /* 0x0000ffff3c1d7812 */ /* 0x000fe400078ec0ff */
[----:B------:R-:W-:Y:S02]  /*16e80*/  LOP3.LUT R31, R63, 0xffff, RZ, 0xc0, !PT ;  /* 0x0000ffff3f1f7812 */ /* 0x000fe400078ec0ff */
[----:B------:R-:W-:Y:S02]  /*16e90*/  PRMT R23, R23, 0x3340, R65 ;  /* 0x0000334017177816 */ /* 0x000fe40000000041 */
[----:B------:R-:W-:Y:S02]  /*16ea0*/  PRMT R29, R29, 0x3340, R64 ;  /* 0x000033401d1d7816 */ /* 0x000fe40000000040 */
[----:B------:R-:W-:-:S02]  /*16eb0*/  PRMT R31, R31, 0x3340, R67 ;  /* 0x000033401f1f7816 */ /* 0x000fc40000000043 */
[----:B------:R-:W-:Y:S02]  /*16ec0*/  SHF.R.U32.HI R231, RZ, 0x8, R231 ;  /* 0x00000008ffe77819 */ /* 0x000fe400000116e7 */
[----:B------:R-:W-:Y:S02]  /*16ed0*/  SHF.R.U32.HI R233, RZ, 0x8, R233 ;  /* 0x00000008ffe97819 */ /* 0x000fe400000116e9 */
[----:B------:R-:W-:Y:S02]  /*16ee0*/  SHF.R.U32.HI R154, RZ, 0x8, R154 ;  /* 0x00000008ff9a7819 */ /* 0x000fe4000001169a */
[----:B------:R-:W-:Y:S02]  /*16ef0*/  LOP3.LUT R33, R233, 0xffff, RZ, 0xc0, !PT ;  /* 0x0000ffffe9217812 */ /* 0x000fe400078ec0ff */
[----:B------:R-:W-:Y:S02]  /*16f00*/  LOP3.LUT R35, R231, 0xffff, RZ, 0xc0, !PT ;  /* 0x0000ffffe7237812 */ /* 0x000fe400078ec0ff */
[----:B------:R-:W-:-:S02]  /*16f10*/  LOP3.LUT R37, R154, 0xffff, RZ, 0xc0, !PT ;  /* 0x0000ffff9a257812 */ /* 0x000fc400078ec0ff */
[--C-:B------:R-:W-:Y:S02]  /*16f20*/  PRMT R33, R33, 0x3340, R0.reuse ;  /* 0x0000334021217816 */ /* 0x100fe40000000000 */
[--C-:B------:R-:W-:Y:S02]  /*16f30*/  PRMT R35, R35, 0x3340, R0.reuse ;  /* 0x0000334023237816 */ /* 0x100fe40000000000 */
[----:B------:R-:W-:Y:S01]  /*16f40*/  PRMT R37, R37, 0x3340, R0 ;  /* 0x0000334025257816 */ /* 0x000fe20000000000 */
[----:B------:R-:W-:Y:S01]  /*16f50*/  IMAD.MOV.U32 R185, RZ, RZ, R18 ;  /* 0x000000ffffb97224 */ /* 0x000fe200078e0012 */
[----:B------:R-:W-:Y:S01]  /*16f60*/  F2FP.SATFINITE.E4M3.F32.PACK_AB_MERGE_C R170, R191, R190, RZ ;  /* 0x000000bebfaa723e */ /* 0x000fe200048070ff */
[----:B------:R-:W-:Y:S01]  /*16f70*/  IMAD R190, R216, UR5, RZ ;  /* 0x00000005d8be7c24 */ /* 0x000fe2000f8e02ff */
[----:B------:R-:W-:Y:S01]  /*16f80*/  ULDC UR5, c[0x0][0x248] ;  /* 0x0000920000057ab9 */ /* 0x000fe20000000800 */
[----:B--2---:R-:W-:Y:S02]  /*16f90*/  LOP3.LUT R204, R13, 0xffff, RZ, 0xc0, !PT ;  /* 0x0000ffff0dcc7812 */ /* 0x004fe400078ec0ff */
[----:B------:R-:W2:Y:S04]  /*16fa0*/  LDL.LU R13, [R1+0x1170] ;  /* 0x00117000010d7983 */ /* 0x000ea80000300800 */
[----:B------:R0:W-:Y:S04]  /*16fb0*/  STL [R1+0xef4], R25 ;  /* 0x000ef41901007387 */ /* 0x0001e80000100800 */
[----:B------:R-:W3:Y:S04]  /*16fc0*/  LDL.LU R15, [R1+0x116c] ;  /* 0x00116c00010f7983 */ /* 0x000ee80000300800 */
[----:B------:R-:W2:Y:S01]  /*16fd0*/  LDL.LU R217, [R1+0x1168] ;  /* 0x0011680001d97983 */ /* 0x000ea20000300800 */
[----:B0-----:R-:W-:-:S04]  /*16fe0*/  SHF.R.U32.HI R25, RZ, 0x8, R147 ;  /* 0x00000008ff197819 */ /* 0x001fc80000011693 */
[----:B------:R-:W-:-:S04]  /*16ff0*/  LOP3.LUT R25, R25, 0xffff, RZ, 0xc0, !PT ;  /* 0x0000ffff19197812 */ /* 0x000fc800078ec0ff */
[----:B------:R-:W-:Y:S02]  /*17000*/  PRMT R25, R25, 0x3340, R27 ;  /* 0x0000334019197816 */ /* 0x000fe4000000001b */
[----:B------:R-:W-:-:S03]  /*17010*/  PRMT R27, R75, 0x4210, R54 ;  /* 0x000042104b1b7816 */ /* 0x000fc60000000036 */
[----:B------:R0:W-:Y:S02]  /*17020*/  STL [R1+0xed8], R25 ;  /* 0x000ed81901007387 */ /* 0x0001e40000100800 */
[----:B0-----:R-:W-:Y:S01]  /*17030*/  PRMT R25, R69, 0x4210, R90 ;  /* 0x0000421045197816 */ /* 0x001fe2000000005a */
[----:B------:R-:W-:Y:S01]  /*17040*/  IMAD.MOV.U32 R189, RZ, RZ, R185 ;  /* 0x000000ffffbd7224 */ /* 0x000fe200078e00b9 */
[----:B------:R-:W-:Y:S01]  /*17050*/  SHF.R.U32.HI R121, RZ, 0x8, R121 ;  /* 0x00000008ff797819 */ /* 0x000fe20000011679 */
[----:B------:R-:W0:Y:S02]  /*17060*/  LDC R69, c[0x0][0x244] ;  /* 0x00009100ff457b82 */ /* 0x000e240000000800 */
[----:B------:R1:W-:Y:S02]  /*17070*/  STSM.16.M88.4 [R4], R24 ;  /* 0x0000001804007844 */ /* 0x0003e40000000200 */
[----:B-1----:R-:W-:Y:S02]  /*17080*/  PRMT R26, R2, 0x5210, R55 ;  /* 0x00005210021a7816 */ /* 0x002fe40000000037 */
[----:B------:R-:W-:-:S02]  /*17090*/  LEA R2, R197, UR8, 0x4 ;  /* 0x00000008c5027c11 */ /* 0x000fc4000f8e20ff */
[----:B------:R-:W-:Y:S01]  /*170a0*/  BAR.SYNC.DEFER_BLOCKING 0x0 ;  /* 0x0000000000007b1d */ /* 0x000fe20000010000 */
[----:B------:R-:W-:Y:S02]  /*170b0*/  PRMT R24, R29, 0x5410, R33 ;  /* 0x000054101d187816 */ /* 0x000fe40000000021 */
[----:B------:R-:W-:Y:S02]  /*170c0*/  PRMT R25, R23, 0x5410, R35 ;  /* 0x0000541017197816 */ /* 0x000fe40000000023 */
[----:B------:R-:W-:Y:S01]  /*170d0*/  PRMT R27, R31, 0x5410, R37 ;  /* 0x000054101f1b7816 */ /* 0x000fe20000000025 */
[----:B------:R-:W-:Y:S01]  /*170e0*/  IMAD.MOV.U32 R185, RZ, RZ, R182 ;  /* 0x000000ffffb97224 */ /* 0x000fe200078e00b6 */
[----:B------:R-:W-:Y:S01]  /*170f0*/  SHF.R.U32.HI R115, RZ, 0x8, R115 ;  /* 0x00000008ff737819 */ /* 0x000fe20000011673 */
[----:B------:R-:W-:Y:S01]  /*17100*/  ULDC UR8, c[0x0][0x248] ;  /* 0x0000920000087ab9 */ /* 0x000fe20000000800 */
[----:B------:R-:W1:Y:S01]  /*17110*/  LDS.128 R64, [R2] ;  /* 0x0000000002407984 */ /* 0x000e620000000c00 */
[----:B------:R-:W-:Y:S01]  /*17120*/  PRMT R24, R24, 0x5210, R88 ;  /* 0x0000521018187816 */ /* 0x000fe20000000058 */
[----:B------:R-:W0:Y:S01]  /*17130*/  LDC R29, c[0x0][0x244] ;  /* 0x00009100ff1d7b82 */ /* 0x000e220000000800 */
[----:B------:R-:W-:-:S02]  /*17140*/  PRMT R25, R25, 0x5210, R90 ;  /* 0x0000521019197816 */ /* 0x000fc4000000005a */
[----:B------:R-:W-:-:S05]  /*17150*/  PRMT R27, R27, 0x5210, R54 ;  /* 0x000052101b1b7816 */ /* 0x000fca0000000036 */
[----:B------:R-:W-:Y:S06]  /*17160*/  BAR.SYNC.DEFER_BLOCKING 0x0 ;  /* 0x0000000000007b1d */ /* 0x000fec0000010000 */
[----:B------:R4:W-:Y:S02]  /*17170*/  STSM.16.M88.4 [R4], R24 ;  /* 0x0000001804007844 */ /* 0x0009e40000000200 */
[----:B------:R-:W-:Y:S01]  /*17180*/  BAR.SYNC.DEFER_BLOCKING 0x0 ;  /* 0x0000000000007b1d */ /* 0x000fe20000010000 */
[----:B------:R-:W-:-:S05]  /*17190*/  VIADD R182, R190, UR5 ;  /* 0x00000005beb67c36 */ /* 0x000fca0008000000 */
[----:B------:R-:W-:Y:S02]  /*171a0*/  ULDC UR5, c[0x0][0x248] ;  /* 0x0000920000057ab9 */ /* 0x000fe40000000800 */
[----:B------:R-:W-:Y:S01]  /*171b0*/  VIADD R130, R182, UR5 ;  /* 0x00000005b6827c36 */ /* 0x000fe20008000000 */
[----:B------:R-:W-:-:S03]  /*171c0*/  ULDC UR5, c[0x0][0x248] ;  /* 0x0000920000057ab9 */ /* 0x000fc60000000800 */
[----:B------:R-:W-:Y:S01]  /*171d0*/  VIADD R123, R130, UR5 ;  /* 0x00000005827b7c36 */ /* 0x000fe20008000000 */
[----:B------:R-:W-:Y:S01]  /*171e0*/  ULDC UR5, c[0x0][0x248] ;  /* 0x0000920000057ab9 */ /* 0x000fe20000000800 */
[----:B------:R-:W-:Y:S01]  /*171f0*/  SHF.R.U32.HI R120, RZ, 0x8, R120 ;  /* 0x00000008ff787819 */ /* 0x000fe20000011678 */
[----:B------:R-:W1:Y:S01]  /*17200*/  LDS.128 R60, [R2] ;  /* 0x00000000023c7984 */ /* 0x000e620000000c00 */
[----:B------:R-:W-:Y:S01]  /*17210*/  LOP3.LUT R121, R121, 0xffff, RZ, 0xc0, !PT ;  /* 0x0000ffff79797812 */ /* 0x000fe200078ec0ff */
[----:B------:R-:W-:Y:S01]  /*17220*/  VIADD R122, R123, UR5 ;  /* 0x000000057b7a7c36 */ /* 0x000fe20008000000 */
[----:B------:R-:W-:Y:S01]  /*17230*/  PRMT R127, R114, 0x3340, R118 ;  /* 0x00003340727f7816 */ /* 0x000fe20000000076 */
[----:B------:R-:W-:Y:S01]  /*17240*/  ULDC UR5, c[0x0][0x248] ;  /* 0x0000920000057ab9 */ /* 0x000fe20000000800 */
[----:B------:R-:W-:Y:S02]  /*17250*/  SHF.R.U32.HI R114, RZ, 0x8, R114 ;  /* 0x00000008ff727819 */ /* 0x000fe40000011672 */
[----:B------:R-:W-:-:S02]  /*17260*/  SHF.R.U32.HI R118, RZ, 0x8, R118 ;  /* 0x00000008ff767819 */ /* 0x000fc40000011676 */
[----:B------:R-:W-:Y:S02]  /*17270*/  LOP3.LUT R49, R115, 0xffff, RZ, 0xc0, !PT ;  /* 0x0000ffff73317812 */ /* 0x000fe400078ec0ff */
[----:B------:R-:W-:Y:S02]  /*17280*/  LOP3.LUT R120, R120, 0xffff, RZ, 0xc0, !PT ;  /* 0x0000ffff78787812 */ /* 0x000fe400078ec0ff */
[----:B------:R-:W-:Y:S01]  /*17290*/  PRMT R146, R121, 0x3340, R0 ;  /* 0x0000334079927816 */ /* 0x000fe20000000000 */
[----:B------:R-:W-:Y:S01]  /*172a0*/  VIADD R121, R122, UR7 ;  /* 0x000000077a797c36 */ /* 0x000fe20008000000 */
[----:B------:R-:W-:Y:S01]  /*172b0*/  SHF.R.U32.HI R91, RZ, 0x8, R91 ;  /* 0x00000008ff5b7819 */ /* 0x000fe2000001165b */
[----:B------:R-:W-:Y:S01]  /*172c0*/  ULDC UR7, c[0x0][0x248] ;  /* 0x0000920000077ab9 */ /* 0x000fe20000000800 */
[----:B------:R-:W-:Y:S02]  /*172d0*/  LOP3.LUT R92, R92, 0xffff, RZ, 0xc0, !PT ;  /* 0x0000ffff5c5c7812 */ /* 0x000fe400078ec0ff */
[----:B------:R-:W-:-:S02]  /*172e0*/  LOP3.LUT R94, R94, 0xffff, RZ, 0xc0, !PT ;  /* 0x0000ffff5e5e7812 */ /* 0x000fc400078ec0ff */
[----:B------:R-:W-:Y:S02]  /*172f0*/  LOP3.LUT R28, R28, 0xffff, RZ, 0xc0, !PT ;  /* 0x0000ffff1c1c7812 */ /* 0x000fe400078ec0ff */
[----:B------:R-:W-:Y:S02]  /*17300*/  LOP3.LUT R30, R30, 0xffff, RZ, 0xc0, !PT ;  /* 0x0000ffff1e1e7812 */ /* 0x000fe400078ec0ff */
[----:B------:R-:W-:Y:S02]  /*17310*/  LOP3.LUT R50, R114, 0xffff, RZ, 0xc0, !PT ;  /* 0x0000ffff72327812 */ /* 0x000fe400078ec0ff */
[----:B------:R-:W-:Y:S02]  /*17320*/  LOP3.LUT R118, R118, 0xffff, RZ, 0xc0, !PT ;  /* 0x0000ffff76767812 */ /* 0x000fe400078ec0ff */
[----:B------:R-:W-:Y:S01]  /*17330*/  PRMT R49, R49, 0x3340, R120 ;  /* 0x0000334031317816 */ /* 0x000fe20000000078 */
[----:B------:R-:W-:Y:S01]  /*17340*/  VIADD R120, R121, UR9 ;  /* 0x0000000979787c36 */ /* 0x000fe20008000000 */
[----:B------:R-:W-:Y:S01]  /*17350*/  LOP3.LUT R40, R91, 0xffff, RZ, 0xc0, !PT ;  /* 0x0000ffff5b287812 */ /* 0x000fe200078ec0ff */
[----:B------:R-:W-:Y:S01]  /*17360*/  ULDC UR9, c[0x0][0x248] ;  /* 0x0000920000097ab9 */ /* 0x000fe20000000800 */
[----:B------:R-:W-:-:S02]  /*17370*/  PRMT R88, R21, 0x4210, R92 ;  /* 0x0000421015587816 */ /* 0x000fc4000000005c */
[----:B------:R-:W-:Y:S02]  /*17380*/  PRMT R89, R89, 0x4210, R94 ;  /* 0x0000421059597816 */ /* 0x000fe4000000005e */
[----:B------:R-:W-:Y:S02]  /*17390*/  PRMT R90, R87, 0x4210, R28 ;  /* 0x00004210575a7816 */ /* 0x000fe4000000001c */
[----:B------:R-:W-:Y:S01]  /*173a0*/  PRMT R91, R86, 0x4210, R30 ;  /* 0x00004210565b7816 */ /* 0x000fe2000000001e */
[----:B------:R-:W-:Y:S01]  /*173b0*/  BAR.SYNC.DEFER_BLOCKING 0x0 ;  /* 0x0000000000007b1d */ /* 0x000fe20000010000 */
[----:B------:R-:W-:Y:S01]  /*173c0*/  PRMT R50, R50, 0x3340, R118 ;  /* 0x0000334032327816 */ /* 0x000fe20000000076 */
[----:B------:R-:W-:-:S04]  /*173d0*/  VIADD R118, R120, UR5 ;  /* 0x0000000578767c36 */ /* 0x000fc80008000000 */
[----:B------:R-:W-:Y:S01]  /*173e0*/  VIADD R117, R118, UR11 ;  /* 0x0000000b76757c36 */ /* 0x000fe20008000000 */
[----:B------:R-:W-:Y:S01]  /*173f0*/  ULDC UR5, c[0x0][0x248] ;  /* 0x0000920000057ab9 */ /* 0x000fe20000000800 */
[----:B------:R-:W-:Y:S01]  /*17400*/  SHF.R.U32.HI R111, RZ, 0x8, R111 ;  /* 0x00000008ff6f7819 */ /* 0x000fe2000001166f */
[----:B------:R-:W-:Y:S01]  /*17410*/  ULDC UR11, c[0x0][0x248] ;  /* 0x00009200000b7ab9 */ /* 0x000fe20000000800 */
[----:B------:R-:W-:Y:S01]  /*17420*/  VIADD R116, R117, UR12 ;  /* 0x0000000c75747c36 */ /* 0x000fe20008000000 */
[----:B------:R-:W-:Y:S01]  /*17430*/  SHF.R.U32.HI R76, RZ, 0x8, R76 ;  /* 0x00000008ff4c7819 */ /* 0x000fe2000001164c */
[----:B------:R-:W-:Y:S02]  /*17440*/  ULDC.64 UR12, c[0x0][0x220] ;  /* 0x00008800000c7ab9 */ /* 0x000fe40000000a00 */
[----:B------:R-:W-:Y:S01]  /*17450*/  VIADD R115, R116, UR7 ;  /* 0x0000000774737c36 */ /* 0x000fe20008000000 */
[----:B------:R0:W-:Y:S01]  /*17460*/  STSM.16.M88.4 [R4], R88 ;  /* 0x0000005804007844 */ /* 0x0001e20000000200 */
[----:B------:R-:W-:Y:S01]  /*17470*/  LOP3.LUT R111, R111, 0xffff, RZ, 0xc0, !PT ;  /* 0x0000ffff6f6f7812 */ /* 0x000fe200078ec0ff */
[----:B------:R-:W-:Y:S01]  /*17480*/  ULDC UR7, c[0x0][0x248] ;  /* 0x0000920000077ab9 */ /* 0x000fe20000000800 */
[----:B------:R-:W-:Y:S01]  /*17490*/  BAR.SYNC.DEFER_BLOCKING 0x0 ;  /* 0x0000000000007b1d */ /* 0x000fe20000010000 */
[----:B------:R-:W-:-:S05]  /*174a0*/  VIADD R114, R115, UR5 ;  /* 0x0000000573727c36 */ /* 0x000fca0008000000 */
[----:B------:R-:W-:Y:S02]  /*174b0*/  ULDC UR5, c[0x0][0x248] ;  /* 0x0000920000057ab9 */ /* 0x000fe40000000800 */
[----:B------:R-:W-:Y:S01]  /*174c0*/  VIADD R113, R114, UR5 ;  /* 0x0000000572717c36 */ /* 0x000fe20008000000 */
[----:B------:R-:W-:-:S03]  /*174d0*/  ULDC UR5, c[0x0][0x248] ;  /* 0x0000920000057ab9 */ /* 0x000fc60000000800 */
[----:B------:R-:W-:Y:S01]  /*174e0*/  VIADD R112, R113, UR5 ;  /* 0x0000000571707c36 */ /* 0x000fe20008000000 */
[----:B------:R-:W-:Y:S01]  /*174f0*/  ULDC UR5, c[0x0][0x248] ;  /* 0x0000920000057ab9 */ /* 0x000fe20000000800 */
[----:B------:R-:W-:Y:S02]  /*17500*/  PRMT R159, R111, 0x3340, R0 ;  /* 0x000033406f9f7816 */ /* 0x000fe40000000000 */
[----:B------:R-:W-:Y:S01]  /*17510*/  VIADD R111, R112, UR5 ;  /* 0x00000005706f7c36 */ /* 0x000fe20008000000 */
[----:B------:R-:W-:Y:S01]  /*17520*/  ULDC UR5, c[0x0][0x248] ;  /* 0x0000920000057ab9 */ /* 0x000fe20000000800 */
[----:B------:R-:W-:Y:S02]  /*17530*/  SHF.R.U32.HI R80, RZ, 0x8, R80 ;  /* 0x00000008ff507819 */ /* 0x000fe40000011650 */
[----:B------:R-:W-:Y:S01]  /*17540*/  SHF.R.U32.HI R229, RZ, 0x8, R229 ;  /* 0x00000008ffe57819 */ /* 0x000fe200000116e5 */
[----:B------:R-:W1:Y:S01]  /*17550*/  LDS.128 R56, [R2] ;  /* 0x0000000002387984 */ /* 0x000e620000000c00 */
[----:B------:R-:W-:Y:S01]  /*17560*/  SHF.R.U32.HI R99, RZ, 0x8, R99 ;  /* 0x00000008ff637819 */ /* 0x000fe20000011663 */
[----:B------:R-:W-:Y:S01]  /*17570*/  VIADD R110, R111, UR5 ;  /* 0x000000056f6e7c36 */ /* 0x000fe20008000000 */
[----:B------:R-:W-:Y:S01]  /*17580*/  SHF.R.U32.HI R227, RZ, 0x8, R227 ;  /* 0x00000008ffe37819 */ /* 0x000fe200000116e3 */
[----:B------:R-:W-:Y:S01]  /*17590*/  ULDC UR5, c[0x0][0x248] ;  /* 0x0000920000057ab9 */ /* 0x000fe20000000800 */
[----:B------:R-:W-:-:S02]  /*175a0*/  SHF.R.U32.HI R95, RZ, 0x8, R95 ;  /* 0x00000008ff5f7819 */ /* 0x000fc4000001165f */
[----:B------:R-:W-:Y:S02]  /*175b0*/  SHF.R.U32.HI R101, RZ, 0x8, R101 ;  /* 0x00000008ff657819 */ /* 0x000fe40000011665 */
[----:B------:R-:W-:Y:S02]  /*175c0*/  SHF.R.U32.HI R97, RZ, 0x8, R97 ;  /* 0x00000008ff617819 */ /* 0x000fe40000011661 */
[----:B------:R-:W-:Y:S01]  /*175d0*/  SHF.R.U32.HI R102, RZ, 0x8, R102 ;  /* 0x00000008ff667819 */ /* 0x000fe20000011666 */
[----:B------:R-:W-:Y:S01]  /*175e0*/  VIADD R109, R110, UR5 ;  /* 0x000000056e6d7c36 */ /* 0x000fe20008000000 */
[----:B------:R-:W-:Y:S01]  /*175f0*/  LOP3.LUT R38, R76, 0xffff, RZ, 0xc0, !PT ;  /* 0x0000ffff4c267812 */ /* 0x000fe200078ec0ff */
[----:B------:R-:W-:Y:S01]  /*17600*/  ULDC UR5, c[0x0][0x248] ;  /* 0x0000920000057ab9 */ /* 0x000fe20000000800 */
        /* <DEDUP_REMOVED lines=8> */
[----:B------:R-:W-:Y:S01]  /*17690*/  LOP3.LUT R45, R45, 0xffff, RZ, 0xc0, !PT ;  /* 0x0000ffff2d2d7812 */ /* 0x000fe200078ec0ff */
[----:B------:R-:W-:Y:S01]  /*176a0*/  VIADD R246, R109, UR5 ;  /* 0x000000056df67c36 */ /* 0x000fe20008000000 */
[----:B------:R-:W-:Y:S01]  /*176b0*/  SHF.R.U32.HI R238, RZ, 0x8, R238 ;  /* 0x00000008ffee7819 */ /* 0x000fe200000116ee */
[----:B------:R-:W-:Y:S01]  /*176c0*/  ULDC UR5, c[0x0][0x248] ;  /* 0x0000920000057ab9 */ /* 0x000fe20000000800 */
[----:B------:R-:W-:Y:S02]  /*176d0*/  PRMT R38, R38, 0x3340, R80 ;  /* 0x0000334026267816 */ /* 0x000fe40000000050 */
[----:B------:R-:W-:Y:S02]  /*176e0*/  PRMT R41, R41, 0x3340, R0 ;  /* 0x0000334029297816 */ /* 0x000fe40000000000 */
[----:B------:R-:W-:Y:S02]  /*176f0*/  PRMT R39, R39, 0x3340, R101 ;  /* 0x0000334027277816 */ /* 0x000fe40000000065 */
[----:B------:R-:W-:-:S02]  /*17700*/  PRMT R40, R40, 0x3340, R99 ;  /* 0x0000334028287816 */ /* 0x000fc40000000063 */
[--C-:B------:R-:W-:Y:S02]  /*17710*/  PRMT R42, R42, 0x3340, R0.reuse ;  /* 0x000033402a2a7816 */ /* 0x100fe40000000000 */
[----:B------:R-:W-:Y:S02]  /*17720*/  PRMT R43, R43, 0x3340, R0 ;  /* 0x000033402b2b7816 */ /* 0x000fe40000000000 */
[----:B------:R-:W-:Y:S02]  /*17730*/  PRMT R44, R44, 0x3340, R102 ;  /* 0x000033402c2c7816 */ /* 0x000fe40000000066 */
[----:B------:R-:W-:Y:S02]  /*17740*/  PRMT R45, R45, 0x3340, R0 ;  /* 0x000033402d2d7816 */ /* 0x000fe40000000000 */
[----:B------:R-:W-:Y:S02]  /*17750*/  LOP3.LUT R18, R186, 0xffff, RZ, 0xc0, !PT ;  /* 0x0000ffffba127812 */ /* 0x000fe400078ec0ff */
[----:B------:R-:W-:Y:S01]  /*17760*/  LOP3.LUT R164, R238, 0xffff, RZ, 0xc0, !PT ;  /* 0x0000ffffeea47812 */ /* 0x000fe200078ec0ff */
[----:B------:R-:W-:Y:S01]  /*17770*/  VIADD R238, R246, UR5 ;  /* 0x00000005f6ee7c36 */ /* 0x000fe20008000000 */
[----:B------:R-:W-:Y:S01]  /*17780*/  SHF.R.U32.HI R230, RZ, 0x8, R230 ;  /* 0x00000008ffe67819 */ /* 0x000fe200000116e6 */
[----:B------:R-:W-:Y:S01]  /*17790*/  ULDC UR5, c[0x0][0x248] ;  /* 0x0000920000057ab9 */ /* 0x000fe20000000800 */
[----:B------:R-:W-:-:S02]  /*177a0*/  PRMT R38, R38, 0x5410, R41 ;  /* 0x0000541026267816 */ /* 0x000fc40000000029 */
[----:B------:R-:W-:Y:S02]  /*177b0*/  PRMT R40, R40, 0x5410, R42 ;  /* 0x0000541028287816 */ /* 0x000fe4000000002a */
[----:B------:R-:W-:Y:S02]  /*177c0*/  PRMT R39, R39, 0x5410, R43 ;  /* 0x0000541027277816 */ /* 0x000fe4000000002b */
[----:B------:R-:W-:Y:S02]  /*177d0*/  PRMT R44, R44, 0x5410, R45 ;  /* 0x000054102c2c7816 */ /* 0x000fe4000000002d */
[----:B------:R-:W-:Y:S02]  /*177e0*/  SHF.R.U32.HI R46, RZ, 0x8, R18 ;  /* 0x00000008ff2e7819 */ /* 0x000fe40000011612 */
[----:B------:R-:W-:Y:S01]  /*177f0*/  LOP3.LUT R148, R230, 0xffff, RZ, 0xc0, !PT ;  /* 0x0000ffffe6947812 */ /* 0x000fe200078ec0ff */
[----:B------:R-:W-:Y:S01]  /*17800*/  VIADD R230, R238, UR5 ;  /* 0x00000005eee67c36 */ /* 0x000fe20008000000 */
[----:B------:R-:W-:Y:S01]  /*17810*/  SHF.R.U32.HI R222, RZ, 0x8, R222 ;  /* 0x00000008ffde7819 */ /* 0x000fe200000116de */
[----:B------:R-:W-:Y:S01]  /*17820*/  ULDC UR5, c[0x0][0x248] ;  /* 0x0000920000057ab9 */ /* 0x000fe20000000800 */
[----:B------:R-:W-:-:S02]  /*17830*/  SHF.R.U32.HI R104, RZ, 0x8, R104 ;  /* 0x00000008ff687819 */ /* 0x000fc40000011668 */
[----:B------:R-:W-:Y:S02]  /*17840*/  SHF.R.U32.HI R108, RZ, 0x8, R108 ;  /* 0x00000008ff6c7819 */ /* 0x000fe4000001166c */
[----:B----4-:R-:W-:Y:S02]  /*17850*/  PRMT R24, R38, 0x5210, R92 ;  /* 0x0000521026187816 */ /* 0x010fe4000000005c */
[----:B------:R-:W-:Y:S02]  /*17860*/  PRMT R25, R40, 0x5210, R94 ;  /* 0x0000521028197816 */ /* 0x000fe4000000005e */
[----:B------:R-:W-:Y:S02]  /*17870*/  PRMT R26, R39, 0x5210, R28 ;  /* 0x00005210271a7816 */ /* 0x000fe4000000001c */
[----:B------:R-:W-:Y:S01]  /*17880*/  PRMT R27, R44, 0x5210, R30 ;  /* 0x000052102c1b7816 */ /* 0x000fe2000000001e */
[----:B------:R-:W-:Y:S01]  /*17890*/  BAR.SYNC.DEFER_BLOCKING 0x0 ;  /* 0x0000000000007b1d */ /* 0x000fe20000010000 */
[----:B------:R-:W-:-:S02]  /*178a0*/  LOP3.LUT R205, R22, 0xffff, RZ, 0xc0, !PT ;  /* 0x0000ffff16cd7812 */ /* 0x000fc400078ec0ff */
[----:B------:R-:W-:Y:S02]  /*178b0*/  PRMT R147, R147, 0x3340, R252 ;  /* 0x0000334093937816 */ /* 0x000fe400000000fc */
[----:B------:R-:W-:Y:S02]  /*178c0*/  SHF.R.U32.HI R152, RZ, 0x8, R119 ;  /* 0x00000008ff987819 */ /* 0x000fe40000011677 */
[----:B------:R-:W-:Y:S02]  /*178d0*/  SHF.R.U32.HI R252, RZ, 0x8, R204 ;  /* 0x00000008fffc7819 */ /* 0x000fe400000116cc */
[----:B------:R-:W-:Y:S02]  /*178e0*/  SHF.R.U32.HI R22, RZ, 0x8, R208 ;  /* 0x00000008ff167819 */ /* 0x000fe400000116d0 */
[----:B------:R-:W-:Y:S02]  /*178f0*/  LOP3.LUT R119, R46, 0xffff, RZ, 0xc0, !PT ;  /* 0x0000ffff2e777812 */ /* 0x000fe400078ec0ff */
[----:B------:R-:W-:Y:S01]  /*17900*/  LOP3.LUT R132, R222, 0xffff, RZ, 0xc0, !PT ;  /* 0x0000ffffde847812 */ /* 0x000fe200078ec0ff */
[----:B------:R-:W-:Y:S01]  /*17910*/  VIADD R222, R230, UR5 ;  /* 0x00000005e6de7c36 */ /* 0x000fe20008000000 */
[----:B------:R-:W-:Y:S01]  /*17920*/  SHF.R.U32.HI R103, RZ, 0x8, R103 ;  /* 0x00000008ff677819 */ /* 0x000fe20000011667 */
[----:B------:R-:W-:Y:S01]  /*17930*/  ULDC UR5, c[0x0][0x248] ;  /* 0x0000920000057ab9 */ /* 0x000fe20000000800 */
[----:B------:R-:W-:-:S02]  /*17940*/  SHF.R.U32.HI R107, RZ, 0x8, R107 ;  /* 0x00000008ff6b7819 */ /* 0x000fc4000001166b */
[----:B------:R-:W-:Y:S02]  /*17950*/  LOP3.LUT R46, R104, 0xffff, RZ, 0xc0, !PT ;  /* 0x0000ffff682e7812 */ /* 0x000fe400078ec0ff */
[----:B------:R-:W-:Y:S02]  /*17960*/  LOP3.LUT R108, R108, 0xffff, RZ, 0xc0, !PT ;  /* 0x0000ffff6c6c7812 */ /* 0x000fe400078ec0ff */
[----:B------:R-:W-:Y:S01]  /*17970*/  LOP3.LUT R160, R160, 0xffff, RZ, 0xc0, !PT ;  /* 0x0000ffffa0a07812 */ /* 0x000fe200078ec0ff */
[----:B------:R-:W-:Y:S01]  /*17980*/  STSM.16.M88.4 [R4], R24 ;  /* 0x0000001804007844 */ /* 0x000fe20000000200 */
[----:B------:R-:W-:Y:S02]  /*17990*/  SHF.R.U32.HI R162, RZ, 0x8, R162 ;  /* 0x00000008ffa27819 */ /* 0x000fe400000116a2 */
[----:B------:R-:W-:Y:S02]  /*179a0*/  LOP3.LUT R252, R252, 0xffff, RZ, 0xc0, !PT ;  /* 0x0000fffffcfc7812 */ /* 0x000fe400078ec0ff */
[----:B------:R-:W-:-:S02]  /*179b0*/  LOP3.LUT R22, R22, 0xffff, RZ, 0xc0, !PT ;  /* 0x0000ffff16167812 */ /* 0x000fc400078ec0ff */
[----:B------:R-:W-:Y:S02]  /*179c0*/  LOP3.LUT R195, R220, 0xffff, RZ, 0xc0, !PT ;  /* 0x0000ffffdcc37812 */ /* 0x000fe400078ec0ff */
[----:B------:R-:W-:Y:S02]  /*179d0*/  LOP3.LUT R137, R7, 0xffff, RZ, 0xc0, !PT ;  /* 0x0000ffff07897812 */ /* 0x000fe400078ec0ff */
[----:B------:R-:W-:Y:S02]  /*179e0*/  SHF.R.U32.HI R153, RZ, 0x8, R153 ;  /* 0x00000008ff997819 */ /* 0x000fe40000011699 */
[----:B------:R-:W-:Y:S02]  /*179f0*/  LOP3.LUT R211, R221, 0xffff, RZ, 0xc0, !PT ;  /* 0x0000ffffddd37812 */ /* 0x000fe400078ec0ff */
[----:B------:R-:W-:Y:S02]  /*17a00*/  SHF.R.U32.HI R84, RZ, 0x8, R84 ;  /* 0x00000008ff547819 */ /* 0x000fe40000011654 */
[----:B------:R-:W-:-:S02]  /*17a10*/  LOP3.LUT R96, R96, 0xffff, RZ, 0xc0, !PT ;  /* 0x0000ffff60607812 */ /* 0x000fc400078ec0ff */
[----:B------:R-:W-:Y:S02]  /*17a20*/  LOP3.LUT R98, R98, 0xffff, RZ, 0xc0, !PT ;  /* 0x0000ffff62627812 */ /* 0x000fe400078ec0ff */
[----:B------:R-:W-:Y:S02]  /*17a30*/  LOP3.LUT R32, R32, 0xffff, RZ, 0xc0, !PT ;  /* 0x0000ffff20207812 */ /* 0x000fe400078ec0ff */
[----:B------:R-:W-:Y:S02]  /*17a40*/  LOP3.LUT R34, R34, 0xffff, RZ, 0xc0, !PT ;  /* 0x0000ffff22227812 */ /* 0x000fe400078ec0ff */
[----:B------:R-:W-:Y:S02]  /*17a50*/  SHF.R.U32.HI R225, RZ, 0x8, R225 ;  /* 0x00000008ffe17819 */ /* 0x000fe400000116e1 */
[----:B------:R-:W-:Y:S02]  /*17a60*/  SHF.R.U32.HI R223, RZ, 0x8, R223 ;  /* 0x00000008ffdf7819 */ /* 0x000fe400000116df */
[----:B------:R-:W-:-:S02]  /*17a70*/  LOP3.LUT R6, R6, 0xfff7ffff, RZ, 0xc0, !PT ;  /* 0xfff7ffff06067812 */ /* 0x000fc400078ec0ff */
[----:B------:R-:W-:Y:S02]  /*17a80*/  SHF.R.U32.HI R200, RZ, 0x8, R200 ;  /* 0x00000008ffc87819 */ /* 0x000fe400000116c8 */
[----:B------:R-:W-:Y:S02]  /*17a90*/  SHF.R.U32.HI R188, RZ, 0x8, R188 ;  /* 0x00000008ffbc7819 */ /* 0x000fe400000116bc */
[----:B------:R-:W-:Y:S02]  /*17aa0*/  SHF.R.U32.HI R196, RZ, 0x8, R196 ;  /* 0x00000008ffc47819 */ /* 0x000fe400000116c4 */
[----:B------:R-:W-:Y:S02]  /*17ab0*/  SHF.R.U32.HI R244, RZ, 0x8, R244 ;  /* 0x00000008fff47819 */ /* 0x000fe400000116f4 */
[----:B------:R-:W-:Y:S01]  /*17ac0*/  F2FP.SATFINITE.E4M3.F32.PACK_AB_MERGE_C R168, R199, R198, RZ ;  /* 0x000000c6c7a8723e */ /* 0x000fe200048070ff */
[----:B------:R-:W-:Y:S01]  /*17ad0*/  IMAD.MOV.U32 R191, RZ, RZ, R187 ;  /* 0x000000ffffbf7224 */ /* 0x000fe200078e00bb */
[----:B------:R-:W-:Y:S01]  /*17ae0*/  LOP3.LUT R47, R103, 0xffff, RZ, 0xc0, !PT ;  /* 0x0000ffff672f7812 */ /* 0x000fe200078ec0ff */
[----:B------:R-:W-:Y:S01]  /*17af0*/  IMAD.MOV.U32 R178, RZ, RZ, R163 ;  /* 0x000000ffffb27224 */ /* 0x000fe200078e00a3 */
[----:B------:R-:W-:-:S02]  /*17b00*/  LOP3.LUT R107, R107, 0xffff, RZ, 0xc0, !PT ;  /* 0x0000ffff6b6b7812 */ /* 0x000fc400078ec0ff */
[----:B------:R-:W-:Y:S02]  /*17b10*/  SHF.R.U32.HI R242, RZ, 0x8, R242 ;  /* 0x00000008fff27819 */ /* 0x000fe400000116f2 */
[----:B------:R-:W-:Y:S01]  /*17b20*/  F2FP.SATFINITE.E4M3.F32.PACK_AB_MERGE_C R169, R215, R214, RZ ;  /* 0x000000d6d7a9723e */ /* 0x000fe200048070ff */
[----:B------:R-:W-:Y:S01]  /*17b30*/  IMAD.MOV.U32 R179, RZ, RZ, R157 ;  /* 0x000000ffffb37224 */ /* 0x000fe200078e009d */
[----:B------:R-:W-:Y:S01]  /*17b40*/  PRMT R46, R46, 0x3340, R108 ;  /* 0x000033402e2e7816 */ /* 0x000fe2000000006c */
[----:B------:R-:W-:Y:S01]  /*17b50*/  VIADD R108, R222, UR5 ;  /* 0x00000005de6c7c36 */ /* 0x000fe20008000000 */
[----:B------:R-:W-:Y:S01]  /*17b60*/  PRMT R8, R160, 0x3340, R0 ;  /* 0x00003340a0087816 */ /* 0x000fe20000000000 */
[----:B------:R-:W-:Y:S01]  /*17b70*/  ULDC UR5, c[0x0][0x248] ;  /* 0x0000920000057ab9 */ /* 0x000fe20000000800 */
[----:B------:R-:W-:Y:S01]  /*17b80*/  LOP3.LUT R53, R162, 0xffff, RZ, 0xc0, !PT ;  /* 0x0000ffffa2357812 */ /* 0x000fe200078ec0ff */
[----:B------:R-:W4:Y:S01]  /*17b90*/  LDL.LU R220, [R1+0x1164] ;  /* 0x0011640001dc7983 */ /* 0x000f220000300800 */
[----:B------:R-:W-:-:S02]  /*17ba0*/  PRMT R252, R252, 0x3340, R22 ;  /* 0x00003340fcfc7816 */ /* 0x000fc40000000016 */
[----:B------:R-:W-:Y:S02]  /*17bb0*/  SHF.R.U32.HI R160, RZ, 0x8, R160 ;  /* 0x00000008ffa07819 */ /* 0x000fe400000116a0 */
[----:B------:R-:W-:Y:S02]  /*17bc0*/  PRMT R47, R47, 0x3340, R107 ;  /* 0x000033402f2f7816 */ /* 0x000fe4000000006b */
[----:B------:R-:W-:Y:S02]  /*17bd0*/  LOP3.LUT R134, R153, 0xffff, RZ, 0xc0, !PT ;  /* 0x0000ffff99867812 */ /* 0x000fe400078ec0ff */
[----:B------:R-:W-:Y:S02]  /*17be0*/  LOP3.LUT R84, R84, 0xffff, RZ, 0xc0, !PT ;  /* 0x0000ffff54547812 */ /* 0x000fe400078ec0ff */
[----:B------:R-:W-:Y:S02]  /*17bf0*/  PRMT R85, R85, 0x4210, R98 ;  /* 0x0000421055557816 */ /* 0x000fe40000000062 */
[----:B------:R-:W-:-:S02]  /*17c00*/  PRMT R87, R20, 0x4210, R34 ;  /* 0x0000421014577816 */ /* 0x000fc40000000022 */
[----:B------:R-:W-:Y:S02]  /*17c10*/  LOP3.LUT R48, R225, 0xffff, RZ, 0xc0, !PT ;  /* 0x0000ffffe1307812 */ /* 0x000fe400078ec0ff */
[----:B------:R-:W-:Y:S02]  /*17c20*/  LOP3.LUT R51, R223, 0xffff, RZ, 0xc0, !PT ;  /* 0x0000ffffdf337812 */ /* 0x000fe400078ec0ff */
[----:B------:R-:W-:Y:S02]  /*17c30*/  @P3 LOP3.LUT R6, R6, 0x80000, RZ, 0xfc, !PT ;  /* 0x0008000006063812 */ /* 0x000fe400078efcff */
[----:B------:R-:W-:Y:S02]  /*17c40*/  LOP3.LUT R150, R200, 0xffff, RZ, 0xc0, !PT ;  /* 0x0000ffffc8967812 */ /* 0x000fe400078ec0ff */
[----:B------:R-:W-:Y:S02]  /*17c50*/  SHF.R.S32.HI R136, RZ, 0x1f, R190 ;  /* 0x0000001fff887819 */ /* 0x000fe400000114be */
[----:B------:R-:W-:-:S02]  /*17c60*/  LOP3.LUT R126, R188, 0xffff, RZ, 0xc0, !PT ;  /* 0x0000ffffbc7e7812 */ /* 0x000fc400078ec0ff */
[----:B------:R-:W-:Y:S02]  /*17c70*/  LOP3.LUT R142, R196, 0xffff, RZ, 0xc0, !PT ;  /* 0x0000ffffc48e7812 */ /* 0x000fe400078ec0ff */
[----:B------:R-:W-:Y:S02]  /*17c80*/  LOP3.LUT R175, R244, 0xffff, RZ, 0xc0, !PT ;  /* 0x0000fffff4af7812 */ /* 0x000fe400078ec0ff */
[----:B------:R-:W-:Y:S01]  /*17c90*/  SHF.R.U32.HI R180, RZ, 0x8, R180 ;  /* 0x00000008ffb47819 */ /* 0x000fe200000116b4 */
[----:B------:R-:W-:Y:S01]  /*17ca0*/  IMAD.MOV.U32 R187, RZ, RZ, R183 ;  /* 0x000000ffffbb7224 */ /* 0x000fe200078e00b7 */
[----:B------:R-:W-:Y:S02]  /*17cb0*/  SHF.R.U32.HI R162, RZ, 0x8, R195 ;  /* 0x00000008ffa27819 */ /* 0x000fe400000116c3 */
[----:B------:R-:W-:Y:S02]  /*17cc0*/  SHF.R.U32.HI R154, RZ, 0x8, R184 ;  /* 0x00000008ff9a7819 */ /* 0x000fe400000116b8 */
[----:B------:R-:W-:-:S02]  /*17cd0*/  SHF.R.S32.HI R131, RZ, 0x1f, R130 ;  /* 0x0000001fff837819 */ /* 0x000fc40000011482 */
[----:B------:R-:W-:Y:S01]  /*17ce0*/  SHF.R.U32.HI R224, RZ, 0x8, R224 ;  /* 0x00000008ffe07819 */ /* 0x000fe200000116e0 */
[----:B------:R-:W-:Y:S01]  /*17cf0*/  IMAD.MOV.U32 R215, RZ, RZ, R185 ;  /* 0x000000ffffd77224 */ /* 0x000fe200078e00b9 */
[----:B------:R-:W-:Y:S01]  /*17d00*/  SHF.R.U32.HI R22, RZ, 0x8, R137 ;  /* 0x00000008ff167819 */ /* 0x000fe20000011689 */
[----:B------:R-:W-:Y:S01]  /*17d10*/  VIADD R107, R108, UR7 ;  /* 0x000000076c6b7c36 */ /* 0x000fe20008000000 */
[----:B------:R-:W-:Y:S01]  /*17d20*/  LOP3.LUT R52, R160, 0xffff, RZ, 0xc0, !PT ;  /* 0x0000ffffa0347812 */ /* 0x000fe200078ec0ff */
[----:B------:R-:W-:Y:S01]  /*17d30*/  ULDC UR7, c[0x0][0x248] ;  /* 0x0000920000077ab9 */ /* 0x000fe20000000800 */
[----:B------:R-:W-:Y:S02]  /*17d40*/  LOP3.LUT R162, R162, 0xffff, RZ, 0xc0, !PT ;  /* 0x0000ffffa2a27812 */ /* 0x000fe400078ec0ff */
[----:B------:R-:W-:Y:S01]  /*17d50*/  SHF.R.U32.HI R240, RZ, 0x8, R240 ;  /* 0x00000008fff07819 */ /* 0x000fe200000116f0 */
[----:B------:R-:W-:Y:S01]  /*17d60*/  IMAD.MOV.U32 R213, RZ, RZ, R178 ;  /* 0x000000ffffd57224 */ /* 0x000fe200078e00b2 */
[----:B------:R-:W-:Y:S01]  /*17d70*/  LOP3.LUT R22, R22, 0xffff, RZ, 0xc0, !PT ;  /* 0x0000ffff16167812 */ /* 0x000fe200078ec0ff */
[----:B------:R-:W-:Y:S01]  /*17d80*/  VIADD R106, R107, UR5 ;  /* 0x000000056b6a7c36 */ /* 0x000fe20008000000 */
[----:B------:R-:W-:Y:S01]  /*17d90*/  LOP3.LUT R160, R3, 0xffff, RZ, 0xc0, !PT ;  /* 0x0000ffff03a07812 */ /* 0x000fe200078ec0ff */
[----:B------:R-:W-:Y:S01]  /*17da0*/  ULDC UR5, c[0x0][0x248] ;  /* 0x0000920000057ab9 */ /* 0x000fe20000000800 */
[----:B------:R-:W-:Y:S01]  /*17db0*/  LOP3.LUT R153, R5, 0xffff, RZ, 0xc0, !PT ;  /* 0x0000ffff05997812 */ /* 0x000fe200078ec0ff */
[----:B------:R-:W3:Y:S01]  /*17dc0*/  LDL.LU R7, [R1+0x1160] ;  /* 0x0011600001077983 */ /* 0x000ee20000300800 */
[----:B------:R-:W-:Y:S01]  /*17dd0*/  PRMT R162, R162, 0x3340, R22 ;  /* 0x00003340a2a27816 */ /* 0x000fe20000000016 */
[----:B------:R-:W-:Y:S01]  /*17de0*/  VIADD R105, R106, UR7 ;  /* 0x000000076a697c36 */ /* 0x000fe20008000000 */
[----:B------:R-:W-:Y:S01]  /*17df0*/  SHF.R.U32.HI R221, RZ, 0x8, R160 ;  /* 0x00000008ffdd7819 */ /* 0x000fe200000116a0 */
[----:B------:R-:W-:Y:S01]  /*17e00*/  ULDC UR7, c[0x0][0x248] ;  /* 0x0000920000077ab9 */ /* 0x000fe20000000800 */
[----:B------:R-:W-:Y:S01]  /*17e10*/  SHF.R.U32.HI R22, RZ, 0x8, R153 ;  /* 0x00000008ff167819 */ /* 0x000fe20000011699 */
[----:B------:R-:W-:Y:S01]  /*17e20*/  VIADD R104, R105, UR8 ;  /* 0x0000000869687c36 */ /* 0x000fe20008000000 */
[--C-:B------:R-:W-:Y:S01]  /*17e30*/  PRMT R52, R52, 0x3340, R0.reuse ;  /* 0x0000334034347816 */ /* 0x100fe20000000000 */
[----:B------:R-:W-:Y:S01]  /*17e40*/  ULDC UR8, c[0x0][0x248] ;  /* 0x0000920000087ab9 */ /* 0x000fe20000000800 */
[----:B------:R-:W-:-:S02]  /*17e50*/  PRMT R53, R53, 0x3340, R0 ;  /* 0x0000334035357816 */ /* 0x000fc40000000000 */
[----:B------:R-:W-:Y:S02]  /*17e60*/  PRMT R8, R127, 0x5410, R8 ;  /* 0x000054107f087816 */ /* 0x000fe40000000008 */
[--C-:B------:R-:W-:Y:S02]  /*17e70*/  PRMT R124, R84, 0x3340, R0.reuse ;  /* 0x00003340547c7816 */ /* 0x100fe40000000000 */
[--C-:B------:R-:W-:Y:S02]  /*17e80*/  PRMT R48, R48, 0x3340, R0.reuse ;  /* 0x0000334030307816 */ /* 0x100fe40000000000 */
[----:B------:R-:W-:Y:S02]  /*17e90*/  PRMT R51, R51, 0x3340, R0 ;  /* 0x0000334033337816 */ /* 0x000fe40000000000 */
[----:B------:R-:W-:Y:S01]  /*17ea0*/  LOP3.LUT R6, R6, 0xffefffff, RZ, 0xc0, !PT ;  /* 0xffefffff06067812 */ /* 0x000fe200078ec0ff */
[----:B------:R-:W-:Y:S01]  /*17eb0*/  IMAD.MOV.U32 R244, RZ, RZ, R189 ;  /* 0x000000fffff47224 */ /* 0x000fe200078e00bd */
[----:B------:R-:W-:Y:S01]  /*17ec0*/  LOP3.LUT R221, R221, 0xffff, RZ, 0xc0, !PT ;  /* 0x0000ffffdddd7812 */ /* 0x000fe200078ec0ff */
[----:B------:R-:W-:Y:S01]  /*17ed0*/  IMAD.MOV.U32 R183, RZ, RZ, R181 ;  /* 0x000000ffffb77224 */ /* 0x000fe200078e00b5 */
[----:B------:R-:W-:Y:S01]  /*17ee0*/  LOP3.LUT R22, R22, 0xffff, RZ, 0xc0, !PT ;  /* 0x0000ffff16167812 */ /* 0x000fe200078ec0ff */
[----:B------:R-:W-:Y:S01]  /*17ef0*/  VIADD R103, R104, UR5 ;  /* 0x0000000568677c36 */ /* 0x000fe20008000000 */
[----:B------:R-:W-:Y:S01]  /*17f00*/  PRMT R23, R49, 0x5410, R53 ;  /* 0x0000541031177816 */ /* 0x000fe20000000035 */
[----:B------:R-:W-:Y:S01]  /*17f10*/  ULDC UR5, c[0x0][0x248] ;  /* 0x0000920000057ab9 */ /* 0x000fe20000000800 */
[----:B------:R-:W-:-:S02]  /*17f20*/  PRMT R221, R221, 0x3340, R22 ;  /* 0x00003340dddd7816 */ /* 0x000fc40000000016 */
[----:B------:R-:W-:Y:S01]  /*17f30*/  LOP3.LUT R145, R180, 0xffff, RZ, 0xc0, !PT ;  /* 0x0000ffffb4917812 */ /* 0x000fe200078ec0ff */
[----:B------:R-:W-:Y:S01]  /*17f40*/  IMAD.MOV.U32 R214, RZ, RZ, R187 ;  /* 0x000000ffffd67224 */ /* 0x000fe200078e00bb */
[----:B------:R-:W-:Y:S01]  /*17f50*/  PRMT R22, R50, 0x5410, R52 ;  /* 0x0000541032167816 */ /* 0x000fe20000000034 */
[----:B------:R-:W-:Y:S01]  /*17f60*/  BAR.SYNC.DEFER_BLOCKING 0x0 ;  /* 0x0000000000007b1d */ /* 0x000fe20000010000 */
[----:B------:R-:W-:-:S04]  /*17f70*/  VIADD R102, R103, UR9 ;  /* 0x0000000967667c36 */ /* 0x000fc80008000000 */
[----:B------:R-:W-:Y:S01]  /*17f80*/  VIADD R101, R102, UR11 ;  /* 0x0000000b66657c36 */ /* 0x000fe20008000000 */
[----:B------:R-:W-:Y:S01]  /*17f90*/  PRMT R84, R9, 0x4210, R96 ;  /* 0x0000421009547816 */ /* 0x000fe20000000060 */
[----:B------:R-:W-:Y:S01]  /*17fa0*/  ULDC UR9, c[0x0][0x248] ;  /* 0x0000920000097ab9 */ /* 0x000fe20000000800 */
[----:B------:R-:W-:Y:S01]  /*17fb0*/  PRMT R86, R8, 0x4210, R32 ;  /* 0x0000421008567816 */ /* 0x000fe20000000020 */
[----:B------:R-:W-:Y:S01]  /*17fc0*/  VIADD R100, R101, UR5 ;  /* 0x0000000565647c36 */ /* 0x000fe20008000000 */
[----:B------:R-:W-:Y:S01]  /*17fd0*/  ULDC UR5, c[0x0][0x248] ;  /* 0x0000920000057ab9 */ /* 0x000fe20000000800 */
[----:B------:R-:W-:Y:S01]  /*17fe0*/  ULDC UR11, c[0x0][0x248] ;  /* 0x00009200000b7ab9 */ /* 0x000fe20000000800 */
[----:B------:R-:W-:Y:S02]  /*17ff0*/  PRMT R47, R47, 0x5410, R48 ;  /* 0x000054102f2f7816 */ /* 0x000fe40000000030 */
[----:B------:R-:W-:Y:S02]  /*18000*/  SHF.R.U32.HI R212, RZ, 0x8, R212 ;  /* 0x00000008ffd47819 */ /* 0x000fe400000116d4 */
[----:B------:R-:W-:Y:S01]  /*18010*/  SHF.R.U32.HI R226, RZ, 0x8, R226 ;  /* 0x00000008ffe27819 */ /* 0x000fe200000116e2 */
[----:B------:R-:W-:Y:S01]  /*18020*/  IMAD.MOV.U32 R203, RZ, RZ, R177 ;  /* 0x000000ffffcb7224 */ /* 0x000fe200078e00b1 */
[----:B------:R-:W-:Y:S01]  /*18030*/  PRMT R46, R46, 0x5410, R51 ;  /* 0x000054102e2e7816 */ /* 0x000fe20000000033 */
[----:B------:R-:W4:Y:S04]  /*18040*/  LDL.LU R3, [R1+0x115c] ;  /* 0x00115c0001037983 */ /* 0x000f280000300800 */
[----:B------:R-:W1:Y:S01]  /*18050*/  LDS.128 R52, [R2] ;  /* 0x0000000002347984 */ /* 0x000e620000000c00 */
[----:B------:R-:W1:Y:S08]  /*18060*/  LDC R9, c[0x0][0x244] ;  /* 0x00009100ff097b82 */ /* 0x000e700000000800 */
[----:B------:R-:W-:Y:S01]  /*18070*/  BAR.SYNC.DEFER_BLOCKING 0x0 ;  /* 0x0000000000007b1d */ /* 0x000fe20000010000 */
[----:B------:R-:W-:-:S05]  /*18080*/  VIADD R97, R100, UR5 ;  /* 0x0000000564617c36 */ /* 0x000fca0008000000 */
[----:B------:R-:W-:Y:S02]  /*18090*/  ULDC UR5, c[0x0][0x248] ;  /* 0x0000920000057ab9 */ /* 0x000fe40000000800 */
[----:B------:R-:W-:Y:S01]  /*180a0*/  VIADD R99, R97, UR5 ;  /* 0x0000000561637c36 */ /* 0x000fe20008000000 */
[----:B------:R-:W-:Y:S01]  /*180b0*/  ULDC UR5, c[0x0][0x248] ;  /* 0x0000920000057ab9 */ /* 0x000fe20000000800 */
[----:B------:R-:W-:Y:S02]  /*180c0*/  PRMT R20, R47, 0x5210, R96 ;  /* 0x000052102f147816 */ /* 0x000fe40000000060 */
[----:B------:R-:W-:Y:S01]  /*180d0*/  @P2 LOP3.LUT R6, R6, 0x100000, RZ, 0xfc, !PT ;  /* 0x0010000006062812 */ /* 0x000fe200078efcff */
[----:B------:R-:W-:Y:S01]  /*180e0*/  VIADD R95, R99, UR7 ;  /* 0x00000007635f7c36 */ /* 0x000fe20008000000 */
[----:B------:R-:W-:Y:S01]  /*180f0*/  ULDC UR7, c[0x0][0x248] ;  /* 0x0000920000077ab9 */ /* 0x000fe20000000800 */
[----:B------:R-:W-:Y:S01]  /*18100*/  PRMT R21, R46, 0x5210, R98 ;  /* 0x000052102e157816 */ /* 0x000fe20000000062 */
[----:B------:R-:W-:Y:S01]  /*18110*/  IMAD.MOV.U32 R181, RZ, RZ, R17 ;  /* 0x000000ffffb57224 */ /* 0x000fe200078e0011 */
[----:B------:R-:W-:Y:S01]  /*18120*/  PRMT R22, R22, 0x5210, R32 ;  /* 0x0000521016167816 */ /* 0x000fe20000000020 */
[----:B------:R-:W-:Y:S01]  /*18130*/  VIADD R94, R95, UR5 ;  /* 0x000000055f5e7c36 */ /* 0x000fe20008000000 */
[----:B------:R-:W-:Y:S01]  /*18140*/  ULDC UR5, c[0x0][0x248] ;  /* 0x0000920000057ab9 */ /* 0x000fe20000000800 */
[----:B------:R-:W-:Y:S01]  /*18150*/  PRMT R23, R23, 0x5210, R34 ;  /* 0x0000521017177816 */ /* 0x000fe20000000022 */
[----:B------:R-:W4:Y:S04]  /*18160*/  LDL.LU R5, [R1+0x1158] ;  /* 0x0011580001057983 */ /* 0x000f280000300800 */
[----:B------:R2:W-:Y:S01]  /*18170*/  STSM.16.M88.4 [R4], R84 ;  /* 0x0000005404007844 */ /* 0x0005e20000000200 */
[----:B------:R-:W-:Y:S01]  /*18180*/  BAR.SYNC.DEFER_BLOCKING 0x0 ;  /* 0x0000000000007b1d */ /* 0x000fe20000010000 */
[----:B------:R-:W-:-:S04]  /*18190*/  VIADD R93, R94, UR7 ;  /* 0x000000075e5d7c36 */ /* 0x000fc80008000000 */
[----:B------:R-:W-:Y:S01]  /*181a0*/  VIADD R92, R93, UR8 ;  /* 0x000000085d5c7c36 */ /* 0x000fe20008000000 */
[----:B------:R-:W-:Y:S01]  /*181b0*/  ULDC UR7, c[0x0][0x248] ;  /* 0x0000920000077ab9 */ /* 0x000fe20000000800 */
[----:B------:R-:W-:Y:S02]  /*181c0*/  ULDC UR8, c[0x0][0x248] ;  /* 0x0000920000087ab9 */ /* 0x000fe40000000800 */
[----:B0-----:R-:W-:Y:S01]  /*181d0*/  VIADD R91, R92, UR5 ;  /* 0x000000055c5b7c36 */ /* 0x001fe20008000000 */
[----:B------:R-:W-:-:S03]  /*181e0*/  ULDC UR5, c[0x0][0x248] ;  /* 0x0000920000057ab9 */ /* 0x000fc60000000800 */
[----:B------:R-:W-:-:S04]  /*181f0*/  VIADD R90, R91, UR9 ;  /* 0x000000095b5a7c36 */ /* 0x000fc80008000000 */
[----:B------:R-:W-:Y:S01]  /*18200*/  VIADD R89, R90, UR11 ;  /* 0x0000000b5a597c36 */ /* 0x000fe20008000000 */
[----:B------:R-:W-:Y:S02]  /*18210*/  SHF.R.S32.HI R96, RZ, 0x1f, R182 ;  /* 0x0000001fff607819 */ /* 0x000fe400000114b6 */
[----:B------:R-:W-:Y:S01]  /*18220*/  LOP3.LUT R173, R242, 0xffff, RZ, 0xc0, !PT ;  /* 0x0000fffff2ad7812 */ /* 0x000fe200078ec0ff */
[----:B------:R-:W-:Y:S01]  /*18230*/  VIADD R88, R89, UR5 ;  /* 0x0000000559587c36 */ /* 0x000fe20008000000 */
[----:B------:R-:W-:Y:S01]  /*18240*/  ULDC UR5, c[0x0][0x248] ;  /* 0x0000920000057ab9 */ /* 0x000fe20000000800 */
[----:B------:R-:W-:Y:S01]  /*18250*/  LOP3.LUT R133, R224, 0xffff, RZ, 0xc0, !PT ;  /* 0x0000ffffe0857812 */ /* 0x000fe200078ec0ff */
[----:B------:R-:W0:Y:S01]  /*18260*/  LDS.128 R48, [R2] ;  /* 0x0000000002307984 */ /* 0x000e220000000c00 */
[----:B------:R-:W-:Y:S01]  /*18270*/  LOP3.LUT R165, R240, 0xffff, RZ, 0xc0, !PT ;  /* 0x0000fffff0a57812 */ /* 0x000fe200078ec0ff */
[----:B------:R-:W-:Y:S01]  /*18280*/  IMAD.MOV.U32 R207, RZ, RZ, R183 ;  /* 0x000000ffffcf7224 */ /* 0x000fe200078e00b7 */
[----:B------:R-:W-:Y:S01]  /*18290*/  SHF.R.S32.HI R98, RZ, 0x1f, R123 ;  /* 0x0000001fff627819 */ /* 0x000fe2000001147b */
[----:B------:R-:W-:Y:S01]  /*182a0*/  BAR.SYNC.DEFER_BLOCKING 0x0 ;  /* 0x0000000000007b1d */ /* 0x000fe20000010000 */
[----:B--2---:R-:W-:-:S05]  /*182b0*/  VIADD R87, R88, UR5 ;  /* 0x0000000558577c36 */ /* 0x004fca0008000000 */
[----:B------:R-:W-:Y:S01]  /*182c0*/  ULDC UR5, c[0x0][0x248] ;  /* 0x0000920000057ab9 */ /* 0x000fe20000000800 */
[----:B------:R-:W-:Y:S01]  /*182d0*/  LOP3.LUT R174, R212, 0xffff, RZ, 0xc0, !PT ;  /* 0x0000ffffd4ae7812 */ /* 0x000fe200078ec0ff */
[----:B------:R-:W-:Y:S01]  /*182e0*/  VIADD R86, R87, UR5 ;  /* 0x0000000557567c36 */ /* 0x000fe20008000000 */
[----:B------:R-:W-:Y:S01]  /*182f0*/  ULDC UR5, c[0x0][0x244] ;  /* 0x0000910000057ab9 */ /* 0x000fe20000000800 */
[----:B------:R-:W-:Y:S01]  /*18300*/  LOP3.LUT R17, R176, 0xffff, RZ, 0xc0, !PT ;  /* 0x0000ffffb0117812 */ /* 0x000fe200078ec0ff */
[----:B------:R-:W-:Y:S01]  /*18310*/  ULDC UR11, c[0x0][0x248] ;  /* 0x00009200000b7ab9 */ /* 0x000fe20000000800 */
[----:B------:R-:W-:Y:S01]  /*18320*/  VIADD R85, R86, UR7 ;  /* 0x0000000756557c36 */ /* 0x000fe20008000000 */
[----:B------:R-:W-:Y:S01]  /*18330*/  ULDC UR7, c[0x0][0x248] ;  /* 0x0000920000077ab9 */ /* 0x000fe20000000800 */
[----:B------:R-:W-:Y:S01]  /*18340*/  IMAD R8, R217, UR5, RZ ;  /* 0x00000005d9087c24 */ /* 0x000fe2000f8e02ff */
[----:B------:R1:W-:Y:S01]  /*18350*/  STSM.16.M88.4 [R4], R20 ;  /* 0x0000001404007844 */ /* 0x0003e20000000200 */
[----:B------:R-:W-:-:S02]  /*18360*/  VIADD R84, R85, UR7 ;  /* 0x0000000755547c36 */ /* 0x000fc40008000000 */
[----:B------:R-:W-:Y:S02]  /*18370*/  IMAD.MOV.U32 R242, RZ, RZ, R181 ;  /* 0x000000fffff27224 */ /* 0x000fe400078e00b5 */
[----:B------:R-:W-:Y:S02]  /*18380*/  IMAD.MOV.U32 R240, RZ, RZ, R191 ;  /* 0x000000fffff07224 */ /* 0x000fe400078e00bf */
[----:B------:R-:W-:Y:S01]  /*18390*/  IMAD.MOV.U32 R212, RZ, RZ, R179 ;  /* 0x000000ffffd47224 */ /* 0x000fe200078e00b3 */
[----:B------:R-:W-:Y:S01]  /*183a0*/  LOP3.LUT R140, R226, 0xffff, RZ, 0xc0, !PT ;  /* 0x0000ffffe28c7812 */ /* 0x000fe200078ec0ff */
[----:B------:R-:W-:Y:S01]  /*183b0*/  VIADD R83, R84, UR8 ;  /* 0x0000000854537c36 */ /* 0x000fe20008000000 */
[----:B------:R-:W-:Y:S01]  /*183c0*/  ULDC.64 UR8, c[0x0][0x220] ;  /* 0x0000880000087ab9 */ /* 0x000fe20000000a00 */
[----:B------:R-:W-:Y:S01]  /*183d0*/  SHF.R.U32.HI R228, RZ, 0x8, R228 ;  /* 0x00000008ffe47819 */ /* 0x000fe200000116e4 */
[----:B------:R-:W-:Y:S01]  /*183e0*/  ULDC UR5, c[0x0][0x248] ;  /* 0x0000920000057ab9 */ /* 0x000fe20000000800 */
[----:B------:R-:W-:Y:S01]  /*183f0*/  IADD3 R30, P2, R8, UR8, RZ ;  /* 0x00000008081e7c10 */ /* 0x000fe2000ff5e0ff */
[----:B------:R-:W-:Y:S01]  /*18400*/  ULDC UR7, c[0x0][0x248] ;  /* 0x0000920000077ab9 */ /* 0x000fe20000000800 */
[----:B-1----:R-:W-:-:S02]  /*18410*/  IMAD R21, R9, 0x80, R8 ;  /* 0x0000008009157824 */ /* 0x002fc400078e0208 */
[----:B------:R-:W-:Y:S01]  /*18420*/  LEA.HI.X.SX32 R20, R8, UR9, 0x1, P2 ;  /* 0x0000000908147c11 */ /* 0x000fe200090f0eff */
[----:B------:R-:W-:Y:S01]  /*18430*/  ULDC.64 UR8, c[0x0][0x220] ;  /* 0x0000880000087ab9 */ /* 0x000fe20000000a00 */
[----:B------:R-:W-:Y:S01]  /*18440*/  IMAD R29, R29, 0x80, R21 ;  /* 0x000000801d1d7824 */ /* 0x000fe200078e0215 */
[----:B------:R-:W-:-:S03]  /*18450*/  IADD3 R74, P2, R21, UR8, RZ ;  /* 0x00000008154a7c10 */ /* 0x000fc6000ff5e0ff */
[----:B------:R-:W-:Y:S01]  /*18460*/  IMAD R69, R69, 0x80, R29 ;  /* 0x0000008045457824 */ /* 0x000fe200078e021d */
[----:B------:R-:W-:Y:S01]  /*18470*/  LEA.HI.X.SX32 R21, R21, UR9, 0x1, P2 ;  /* 0x0000000915157c11 */ /* 0x000fe200090f0eff */
[----:B------:R-:W-:Y:S02]  /*18480*/  ULDC.64 UR8, c[0x0][0x220] ;  /* 0x0000880000087ab9 */ /* 0x000fe40000000a00 */
[----:B------:R-:W-:Y:S02]  /*18490*/  IADD3 R28, P2, R29, UR8, RZ ;  /* 0x000000081d1c7c10 */ /* 0x000fe4000ff5e0ff */
[----:B------:R-:W-:Y:S02]  /*184a0*/  LOP3.LUT R141, R228, 0xffff, RZ, 0xc0, !PT ;  /* 0x0000ffffe48d7812 */ /* 0x000fe400078ec0ff */
[----:B------:R-:W-:Y:S02]  /*184b0*/  SHF.R.U32.HI R236, RZ, 0x8, R236 ;  /* 0x00000008ffec7819 */ /* 0x000fe400000116ec */
[----:B------:R-:W-:-:S02]  /*184c0*/  PRMT R158, R158, 0x3340, R243 ;  /* 0x000033409e9e7816 */ /* 0x000fc400000000f3 */
[----:B------:R-:W-:Y:S02]  /*184d0*/  SHF.R.U32.HI R234, RZ, 0x8, R234 ;  /* 0x00000008ffea7819 */ /* 0x000fe400000116ea */
[----:B------:R-:W-:Y:S02]  /*184e0*/  SHF.R.U32.HI R139, RZ, 0x8, R211 ;  /* 0x00000008ff8b7819 */ /* 0x000fe400000116d3 */
[----:B------:R-:W-:Y:S02]  /*184f0*/  SHF.R.U32.HI R127, RZ, 0x8, R205 ;  /* 0x00000008ff7f7819 */ /* 0x000fe400000116cd */
[----:B------:R-:W-:Y:S01]  /*18500*/  SHF.R.U32.HI R143, RZ, 0x8, R17 ;  /* 0x00000008ff8f7819 */ /* 0x000fe20000011611 */
[----:B------:R-:W-:Y:S01]  /*18510*/  VIADD R82, R83, UR5 ;  /* 0x0000000553527c36 */ /* 0x000fe20008000000 */
[----:B------:R-:W-:Y:S01]  /*18520*/  IADD3 R24, P3, R69, UR12, RZ ;  /* 0x0000000c45187c10 */ /* 0x000fe2000ff7e0ff */
[----:B------:R-:W-:Y:S01]  /*18530*/  ULDC UR5, c[0x0][0x248] ;  /* 0x0000920000057ab9 */ /* 0x000fe20000000800 */
[----:B------:R-:W-:Y:S01]  /*18540*/  LEA.HI.X.SX32 R29, R29, UR9, 0x1, P2 ;  /* 0x000000091d1d7c11 */ /* 0x000fe200090f0eff */
[----:B------:R-:W-:Y:S01]  /*18550*/  ULDC UR8, c[0x0][0x248] ;  /* 0x0000920000087ab9 */ /* 0x000fe20000000800 */
[----:B------:R-:W-:Y:S01]  /*18560*/  IADD3 R200, P2, R190, R30, RZ ;  /* 0x0000001ebec87210 */ /* 0x000fe20007f5e0ff */
[----:B------:R-:W-:Y:S01]  /*18570*/  ULDC UR12, c[0x0][0x248] ;  /* 0x00009200000c7ab9 */ /* 0x000fe20000000800 */
[----:B------:R-:W-:-:S02]  /*18580*/  LEA.HI.X.SX32 R69, R69, UR13, 0x1, P3 ;  /* 0x0000000d45457c11 */ /* 0x000fc400098f0eff */
[----:B------:R-:W-:Y:S01]  /*18590*/  IADD3 R198, P4, R190, R74, RZ ;  /* 0x0000004abec67210 */ /* 0x000fe20007f9e0ff */
[--C-:B------:R-:W-:Y:S01]  /*185a0*/  IMAD.X R201, R136, 0x1, R20.reuse, P2 ;  /* 0x0000000188c97824 */ /* 0x100fe200010e0614 */
[----:B------:R-:W-:Y:S02]  /*185b0*/  IADD3 R188, P3, R182, R30, RZ ;  /* 0x0000001eb6bc7210 */ /* 0x000fe40007f7e0ff */
[----:B------:R-:W-:Y:S02]  /*185c0*/  LOP3.LUT R157, R236, 0xffff, RZ, 0xc0, !PT ;  /* 0x0000ffffec9d7812 */ /* 0x000fe400078ec0ff */
[----:B------:R-:W-:Y:S01]  /*185d0*/  LOP3.LUT R163, R234, 0xffff, RZ, 0xc0, !PT ;  /* 0x0000ffffeaa37812 */ /* 0x000fe200078ec0ff */
[----:B------:R-:W-:Y:S01]  /*185e0*/  VIADD R81, R82, UR5 ;  /* 0x0000000552517c36 */ /* 0x000fe20008000000 */
[----:B------:R-:W-:Y:S01]  /*185f0*/  IADD3 R196, P2, R190, R28, RZ ;  /* 0x0000001cbec47210 */ /* 0x000fe20007f5e0ff */
[--C-:B------:R-:W-:Y:S01]  /*18600*/  IMAD.X R189, R96, 0x1, R20.reuse, P3 ;  /* 0x0000000160bd7824 */ /* 0x100fe200018e0614 */
[----:B------:R-:W-:Y:S01]  /*18610*/  IADD3 R186, P3, R182, R74, RZ ;  /* 0x0000004ab6ba7210 */ /* 0x000fe20007f7e0ff */
[----:B------:R-:W-:Y:S01]  /*18620*/  IMAD.X R199, R136, 0x1, R21, P4 ;  /* 0x0000000188c77824 */ /* 0x000fe200020e0615 */
[----:B------:R-:W-:Y:S01]  /*18630*/  IADD3 R184, P4, R182, R28, RZ ;  /* 0x0000001cb6b87210 */ /* 0x000fe20007f9e0ff */
[----:B------:R-:W-:Y:S01]  /*18640*/  IMAD.X R197, R136, 0x1, R29, P2 ;  /* 0x0000000188c57824 */ /* 0x000fe200010e061d */
[----:B------:R-:W-:Y:S01]  /*18650*/  IADD3 R180, P2, R130, R30, RZ ;  /* 0x0000001e82b47210 */ /* 0x000fe20007f5e0ff */
[----:B------:R-:W-:Y:S01]  /*18660*/  IMAD.X R187, R96, 0x1, R21, P3 ;  /* 0x0000000160bb7824 */ /* 0x000fe200018e0615 */
[----:B------:R-:W-:Y:S01]  /*18670*/  IADD3 R190, P3, R190, R24, RZ ;  /* 0x00000018bebe7210 */ /* 0x000fe20007f7e0ff */
[----:B------:R-:W-:Y:S01]  /*18680*/  IMAD.X R185, R96, 0x1, R29, P4 ;  /* 0x0000000160b97824 */ /* 0x000fe200020e061d */
[----:B------:R-:W-:Y:S01]  /*18690*/  IADD3 R178, P4, R130, R74, RZ ;  /* 0x0000004a82b27210 */ /* 0x000fe20007f9e0ff */
[--C-:B------:R-:W-:Y:S01]  /*186a0*/  IMAD.X R181, R131, 0x1, R20.reuse, P2 ;  /* 0x0000000183b57824 */ /* 0x100fe200010e0614 */
[----:B------:R-:W-:Y:S01]  /*186b0*/  IADD3 R224, P2, R123, R30, RZ ;  /* 0x0000001e7be07210 */ /* 0x000fe20007f5e0ff */
[----:B------:R-:W-:Y:S01]  /*186c0*/  IMAD.X R191, R136, 0x1, R69, P3 ;  /* 0x0000000188bf7824 */ /* 0x000fe200018e0645 */
[----:B------:R-:W-:Y:S01]  /*186d0*/  IADD3 R176, P3, R130, R28, RZ ;  /* 0x0000001c82b07210 */ /* 0x000fe20007f7e0ff */
[C---:B------:R-:W-:Y:S01]  /*186e0*/  IMAD.X R179, R131.reuse, 0x1, R21, P4 ;  /* 0x0000000183b37824 */ /* 0x040fe200020e0615 */
[----:B------:R-:W-:Y:S01]  /*186f0*/  IADD3 R182, P4, R182, R24, RZ ;  /* 0x00000018b6b67210 */ /* 0x000fe20007f9e0ff */
[----:B------:R-:W-:Y:S01]  /*18700*/  IMAD.X R225, R98, 0x1, R20, P2 ;  /* 0x0000000162e17824 */ /* 0x000fe200010e0614 */
[----:B------:R-:W-:Y:S01]  /*18710*/  ULDC UR5, c[0x0][0x248] ;  /* 0x0000920000057ab9 */ /* 0x000fe20000000800 */
[----:B------:R-:W-:Y:S01]  /*18720*/  IMAD.X R177, R131, 0x1, R29, P3 ;  /* 0x0000000183b17824 */ /* 0x000fe200018e061d */
[C---:B------:R-:W-:Y:S01]  /*18730*/  IADD3 R226, P3, R123.reuse, R74, RZ ;  /* 0x0000004a7be27210 */ /* 0x040fe20007f7e0ff */
[----:B------:R-:W-:Y:S01]  /*18740*/  IMAD.X R183, R96, 0x1, R69, P4 ;  /* 0x0000000160b77824 */ /* 0x000fe200020e0645 */
[----:B------:R1:W-:Y:S01]  /*18750*/  STL.64 [R1+0xe70], R224 ;  /* 0x000e70e001007387 */ /* 0x0003e20000100a00 */
[----:B------:R-:W-:Y:S01]  /*18760*/  ULDC UR9, c[0x0][0x248] ;  /* 0x0000920000097ab9 */ /* 0x000fe20000000800 */
[----:B------:R-:W-:Y:S01]  /*18770*/  ULDC UR13, c[0x0][0x248] ;  /* 0x00009200000d7ab9 */ /* 0x000fe20000000800 */
[----:B------:R-:W-:Y:S01]  /*18780*/  IMAD.X R227, R98, 0x1, R21, P3 ;  /* 0x0000000162e37824 */ /* 0x000fe200018e0615 */
[----:B------:R-:W-:-:S02]  /*18790*/  IADD3 R228, P2, R123, R28, RZ ;  /* 0x0000001c7be47210 */ /* 0x000fc40007f5e0ff */
[----:B-1----:R-:W-:Y:S02]  /*187a0*/  IADD3 R224, P4, R130, R24, RZ ;  /* 0x0000001882e07210 */ /* 0x002fe40007f9e0ff */
[----:B------:R1:W-:Y:S03]  /*187b0*/  STL.64 [R1+0xe68], R226 ;  /* 0x000e68e201007387 */ /* 0x0003e60000100a00 */
[----:B------:R-:W-:Y:S01]  /*187c0*/  IMAD.X R225, R131, 0x1, R69, P4 ;  /* 0x0000000183e17824 */ /* 0x000fe200020e0645 */
[----:B------:R-:W-:Y:S01]  /*187d0*/  SHF.R.S32.HI R96, RZ, 0x1f, R122 ;  /* 0x0000001fff607819 */ /* 0x000fe2000001147a */
[----:B------:R-:W-:-:S03]  /*187e0*/  IMAD.X R229, R98, 0x1, R29, P2 ;  /* 0x0000000162e57824 */ /* 0x000fc600010e061d */
[----:B------:R2:W-:Y:S01]  /*187f0*/  STL.64 [R1+0xe78], R224 ;  /* 0x000e78e001007387 */ /* 0x0005e20000100a00 */
[----:B-1----:R-:W-:Y:S02]  /*18800*/  IADD3 R226, P4, R123, R24, RZ ;  /* 0x000000187be27210 */ /* 0x002fe40007f9e0ff */
[----:B------:R-:W-:-:S03]  /*18810*/  IADD3 R130, P2, R122, R74, RZ ;  /* 0x0000004a7a827210 */ /* 0x000fc60007f5e0ff */
[----:B------:R-:W-:Y:S01]  /*18820*/  IMAD.X R227, R98, 0x1, R69, P4 ;  /* 0x0000000162e37824 */ /* 0x000fe200020e0645 */
[----:B--2---:R-:W-:Y:S01]  /*18830*/  IADD3 R224, P3, R122, R30, RZ ;  /* 0x0000001e7ae07210 */ /* 0x004fe20007f7e0ff */
[----:B------:R-:W-:-:S03]  /*18840*/  IMAD.X R131, R96, 0x1, R21, P2 ;  /* 0x0000000160837824 */ /* 0x000fc600010e0615 */
[----:B------:R1:W-:Y:S01]  /*18850*/  STL.64 [R1+0xe58], R226 ;  /* 0x000e58e201007387 */ /* 0x0003e20000100a00 */
[----:B------:R-:W-:-:S03]  /*18860*/  IMAD.X R225, R96, 0x1, R20, P3 ;  /* 0x0000000160e17824 */ /* 0x000fc600018e0614 */
[----:B------:R-:W-:Y:S01]  /*18870*/  STL.64 [R1+0xe60], R228 ;  /* 0x000e60e401007387 */ /* 0x000fe20000100a00 */
[----:B------:R-:W-:-:S03]  /*18880*/  SHF.R.S32.HI R98, RZ, 0x1f, R121 ;  /* 0x0000001fff627819 */ /* 0x000fc60000011479 */
[----:B------:R2:W-:Y:S01]  /*18890*/  STL.64 [R1+0xe50], R224 ;  /* 0x000e50e001007387 */ /* 0x0005e20000100a00 */
[----:B-1----:R-:W-:-:S03]  /*188a0*/  IADD3 R226, P4, R122, R28, RZ ;  /* 0x0000001c7ae27210 */ /* 0x002fc60007f9e0ff */
[----:B------:R1:W-:Y:S02]  /*188b0*/  STL.64 [R1+0xe48], R130 ;  /* 0x000e488201007387 */ /* 0x0003e40000100a00 */
[----:B------:R-:W-:Y:S01]  /*188c0*/  IMAD.X R227, R96, 0x1, R29, P4 ;  /* 0x0000000160e37824 */ /* 0x000fe200020e061d */
[----:B--2---:R-:W-:Y:S02]  /*188d0*/  IADD3 R224, P3, R122, R24, RZ ;  /* 0x000000187ae07210 */ /* 0x004fe40007f7e0ff */
[C---:B------:R-:W-:Y:S02]  /*188e0*/  IADD3 R122, P4, R121.reuse, R74, RZ ;  /* 0x0000004a797a7210 */ /* 0x040fe40007f9e0ff */
[----:B-1----:R-:W-:Y:S01]  /*188f0*/  IADD3 R130, P2, R121, R30, RZ ;  /* 0x0000001e79827210 */ /* 0x002fe20007f5e0ff */
[----:B------:R-:W-:Y:S01]  /*18900*/  IMAD.X R225, R96, 0x1, R69, P3 ;  /* 0x0000000160e17824 */ /* 0x000fe200018e0645 */
[----:B------:R-:W-:Y:S01]  /*18910*/  STL.64 [R1+0xe40], R226 ;  /* 0x000e40e201007387 */ /* 0x000fe20000100a00 */
[----:B------:R-:W-:-:S02]  /*18920*/  IMAD.X R123, R98, 0x1, R21, P4 ;  /* 0x00000001627b7824 */ /* 0x000fc400020e0615 */
[----:B------:R-:W-:Y:S01]  /*18930*/  IMAD.X R131, R98, 0x1, R20, P2 ;  /* 0x0000000162837824 */ /* 0x000fe200010e0614 */
[----:B------:R1:W-:Y:S01]  /*18940*/  STL.64 [R1+0xe38], R224 ;  /* 0x000e38e001007387 */ /* 0x0003e20000100a00 */
[----:B------:R-:W-:-:S03]  /*18950*/  SHF.R.S32.HI R96, RZ, 0x1f, R120 ;  /* 0x0000001fff607819 */ /* 0x000fc60000011478 */
[----:B------:R2:W-:Y:S04]  /*18960*/  STL.64 [R1+0xe30], R130 ;  /* 0x000e308201007387 */ /* 0x0005e80000100a00 */
[----:B------:R0:W-:Y:S01]  /*18970*/  STL.64 [R1+0xe28], R122 ;  /* 0x000e287a01007387 */ /* 0x0001e20000100a00 */
[C---:B-1----:R-:W-:Y:S02]  /*18980*/  IADD3 R224, P3, R121.reuse, R28, RZ ;  /* 0x0000001c79e07210 */ /* 0x042fe40007f7e0ff */
[----:B--2---:R-:W-:-:S03]  /*18990*/  IADD3 R130, P2, R121, R24, RZ ;  /* 0x0000001879827210 */ /* 0x004fc60007f5e0ff */
[----:B------:R-:W-:Y:S01]  /*189a0*/  IMAD.X R225, R98, 0x1, R29, P3 ;  /* 0x0000000162e17824 */ /* 0x000fe200018e061d */
[----:B0-----:R-:W-:Y:S01]  /*189b0*/  IADD3 R122, P4, R120, R30, RZ ;  /* 0x0000001e787a7210 */ /* 0x001fe20007f9e0ff */
[----:B------:R-:W-:-:S03]  /*189c0*/  IMAD.X R131, R98, 0x1, R69, P2 ;  /* 0x0000000162837824 */ /* 0x000fc600010e0645 */
[----:B------:R0:W-:Y:S01]  /*189d0*/  STL.64 [R1+0xe20], R224 ;  /* 0x000e20e001007387 */ /* 0x0001e20000100a00 */
[----:B------:R-:W-:-:S03]  /*189e0*/  IMAD.X R123, R96, 0x1, R20, P4 ;  /* 0x00000001607b7824 */ /* 0x000fc600020e0614 */
[----:B------:R1:W-:Y:S01]  /*189f0*/  STL.64 [R1+0xe18], R130 ;  /* 0x000e188201007387 */ /* 0x0003e20000100a00 */
[----:B------:R-:W-:-:S03]  /*18a00*/  SHF.R.S32.HI R98, RZ, 0x1f, R118 ;  /* 0x0000001fff627819 */ /* 0x000fc60000011476 */
[----:B------:R2:W-:Y:S01]  /*18a10*/  STL.64 [R1+0xe10], R122 ;  /* 0x000e107a01007387 */ /* 0x0005e20000100a00 */
[C---:B0-----:R-:W-:Y:S02]  /*18a20*/  IADD3 R224, P3, R120.reuse, R74, RZ ;  /* 0x0000004a78e07210 */ /* 0x041fe40007f7e0ff */
[----:B-1----:R-:W-:-:S03]  /*18a30*/  IADD3 R130, P2, R120, R28, RZ ;  /* 0x0000001c78827210 */ /* 0x002fc60007f5e0ff */
[----:B------:R-:W-:Y:S01]  /*18a40*/  IMAD.X R225, R96, 0x1, R21, P3 ;  /* 0x0000000160e17824 */ /* 0x000fe200018e0615 */
[----:B--2---:R-:W-:Y:S01]  /*18a50*/  IADD3 R122, P4, R120, R24, RZ ;  /* 0x00000018787a7210 */ /* 0x004fe20007f9e0ff */
[----:B------:R-:W-:Y:S01]  /*18a60*/  IMAD.X R131, R96, 0x1, R29, P2 ;  /* 0x0000000160837824 */ /* 0x000fe200010e061d */
[----:B------:R-:W-:-:S03]  /*18a70*/  IADD3 R120, P3, R118, R30, RZ ;  /* 0x0000001e76787210 */ /* 0x000fc60007f7e0ff */
[----:B------:R-:W-:Y:S01]  /*18a80*/  IMAD.X R123, R96, 0x1, R69, P4 ;  /* 0x00000001607b7824 */ /* 0x000fe200020e0645 */
[----:B------:R0:W-:Y:S01]  /*18a90*/  STL.64 [R1+0xe00], R130 ;  /* 0x000e008201007387 */ /* 0x0001e20000100a00 */
[----:B------:R-:W-:-:S03]  /*18aa0*/  IMAD.X R121, R98, 0x1, R20, P3 ;  /* 0x0000000162797824 */ /* 0x000fc600018e0614 */
[----:B------:R-:W-:Y:S04]  /*18ab0*/  STL.64 [R1+0xe08], R224 ;  /* 0x000e08e001007387 */ /* 0x000fe80000100a00 */
[----:B------:R1:W-:Y:S01]  /*18ac0*/  STL.64 [R1+0xdf8], R122 ;  /* 0x000df87a01007387 */ /* 0x0003e20000100a00 */
[----:B0-----:R-:W-:-:S03]  /*18ad0*/  IADD3 R130, P2, R118, R74, RZ ;  /* 0x0000004a76827210 */ /* 0x001fc60007f5e0ff */
[----:B------:R0:W-:Y:S01]  /*18ae0*/  STL.64 [R1+0xdf0], R120 ;  /* 0x000df07801007387 */ /* 0x0001e20000100a00 */
[----:B-1----:R-:W-:Y:S01]  /*18af0*/  IADD3 R122, P4, R118, R28, RZ ;  /* 0x0000001c767a7210 */ /* 0x002fe20007f9e0ff */
[----:B------:R-:W-:Y:S01]  /*18b00*/  IMAD.X R131, R98, 0x1, R21, P2 ;  /* 0x0000000162837824 */ /* 0x000fe200010e0615 */
[----:B0-----:R-:W-:-:S03]  /*18b10*/  IADD3 R120, P3, R118, R24, RZ ;  /* 0x0000001876787210 */ /* 0x001fc60007f7e0ff */
[C---:B------:R-:W-:Y:S01]  /*18b20*/  IMAD.X R123, R98.reuse, 0x1, R29, P4 ;  /* 0x00000001627b7824 */ /* 0x040fe200020e061d */
[----:B------:R0:W-:Y:S01]  /*18b30*/  STL.64 [R1+0xde8], R130 ;  /* 0x000de88201007387 */ /* 0x0001e20000100a00 */
[----:B------:R-:W-:Y:S01]  /*18b40*/  IMAD.X R121, R98, 0x1, R69, P3 ;  /* 0x0000000162797824 */ /* 0x000fe200018e0645 */
[----:B------:R-:W-:Y:S02]  /*18b50*/  SHF.R.S32.HI R96, RZ, 0x1f, R117 ;  /* 0x0000001fff607819 */ /* 0x000fe40000011475 */
[----:B------:R1:W-:Y:S04]  /*18b60*/  STL.64 [R1+0xde0], R122 ;  /* 0x000de07a01007387 */ /* 0x0003e80000100a00 */
[----:B------:R2:W-:Y:S01]  /*18b70*/  STL.64 [R1+0xdd8], R120 ;  /* 0x000dd87801007387 */ /* 0x0005e20000100a00 */
[----:B0-----:R-:W-:-:S02]  /*18b80*/  IADD3 R130, P2, R117, R30, RZ ;  /* 0x0000001e75827210 */ /* 0x001fc40007f5e0ff */
[----:B-1----:R-:W-:-:S03]  /*18b90*/  IADD3 R122, P4, R117, R74, RZ ;  /* 0x0000004a757a7210 */ /* 0x002fc60007f9e0ff */
[C---:B------:R-:W-:Y:S01]  /*18ba0*/  IMAD.X R131, R96.reuse, 0x1, R20, P2 ;  /* 0x0000000160837824 */ /* 0x040fe200010e0614 */
[----:B--2---:R-:W-:Y:S01]  /*18bb0*/  IADD3 R120, P3, R117, R28, RZ ;  /* 0x0000001c75787210 */ /* 0x004fe20007f7e0ff */
[----:B------:R-:W-:-:S03]  /*18bc0*/  IMAD.X R123, R96, 0x1, R21, P4 ;  /* 0x00000001607b7824 */ /* 0x000fc600020e0615 */
[----:B------:R0:W-:Y:S01]  /*18bd0*/  STL.64 [R1+0x120], R130 ;  /* 0x0001208201007387 */ /* 0x0001e20000100a00 */
[----:B------:R-:W-:-:S03]  /*18be0*/  IMAD.X R121, R96, 0x1, R29, P3 ;  /* 0x0000000160797824 */ /* 0x000fc600018e061d */
[----:B------:R1:W-:Y:S01]  /*18bf0*/  STL.64 [R1+0x118], R122 ;  /* 0x0001187a01007387 */ /* 0x0003e20000100a00 */
[----:B------:R-:W-:-:S03]  /*18c00*/  SHF.R.S32.HI R98, RZ, 0x1f, R116 ;  /* 0x0000001fff627819 */ /* 0x000fc60000011474 */
[----:B------:R2:W-:Y:S01]  /*18c10*/  STL.64 [R1+0x110], R120 ;  /* 0x0001107801007387 */ /* 0x0005e20000100a00 */
[----:B0-----:R-:W-:Y:S02]  /*18c20*/  IADD3 R130, P2, R117, R24, RZ ;  /* 0x0000001875827210 */ /* 0x001fe40007f5e0ff */
[----:B-1----:R-:W-:-:S03]  /*18c30*/  IADD3 R122, P4, R116, R30, RZ ;  /* 0x0000001e747a7210 */ /* 0x002fc60007f9e0ff */
[----:B------:R-:W-:Y:S01]  /*18c40*/  IMAD.X R131, R96, 0x1, R69, P2 ;  /* 0x0000000160837824 */ /* 0x000fe200010e0645 */
[----:B--2---:R-:W-:Y:S01]  /*18c50*/  IADD3 R120, P3, R116, R74, RZ ;  /* 0x0000004a74787210 */ /* 0x004fe20007f7e0ff */
        /* <DEDUP_REMOVED lines=8> */
[C---:B------:R-:W-:Y:S01]  /*18ce0*/  IMAD.X R131, R98.reuse, 0x1, R29, P2 ;  /* 0x0000000162837824 */ /* 0x040fe200010e061d */
[C---:B--2---:R-:W-:Y:S01]  /*18cf0*/  IADD3 R120, P3, R115.reuse, R30, RZ ;  /* 0x0000001e73787210 */ /* 0x044fe20007f7e0ff */
[----:B------:R-:W-:Y:S01]  /*18d00*/  IMAD.X R123, R98, 0x1, R69, P4 ;  /* 0x00000001627b7824 */ /* 0x000fe200020e0645 */
[----:B------:R-:W-:Y:S02]  /*18d10*/  IADD3 R116, P2, R115, R74, RZ ;  /* 0x0000004a73747210 */ /* 0x000fe40007f5e0ff */
[----:B------:R-:W-:Y:S01]  /*18d20*/  STL.64 [R1+0xf0], R130 ;  /* 0x0000f08201007387 */ /* 0x000fe20000100a00 */
        /* <DEDUP_REMOVED lines=28> */
[----:B------:R0:W-:Y:S02]  /*18ef0*/  STL.64 [R1+0xa0], R114 ;  /* 0x0000a07201007387 */ /* 0x0001e40000100a00 */
[----:B------:R-:W-:Y:S01]  /*18f00*/  IMAD.X R121, R96, 0x1, R21, P3 ;  /* 0x0000000160797824 */ /* 0x000fe200018e0615 */
[C---:B-1----:R-:W-:Y:S02]  /*18f10*/  IADD3 R116, P2, R113.reuse, R28, RZ ;  /* 0x0000001c71747210 */ /* 0x042fe40007f5e0ff */
[----:B0-----:R-:W-:-:S03]  /*18f20*/  IADD3 R114, P4, R113, R24, RZ ;  /* 0x0000001871727210 */ /* 0x001fc60007f9e0ff */
[C---:B------:R-:W-:Y:S01]  /*18f30*/  IMAD.X R117, R96.reuse, 0x1, R29, P2 ;  /* 0x0000000160757824 */ /* 0x040fe200010e061d */
[----:B------:R0:W-:Y:S01]  /*18f40*/  STL.64 [R1+0x98], R120 ;  /* 0x0000987801007387 */ /* 0x0001e20000100a00 */
[----:B------:R-:W-:Y:S01]  /*18f50*/  SHF.R.S32.HI R98, RZ, 0x1f, R112 ;  /* 0x0000001fff627819 */ /* 0x000fe20000011470 */
[----:B------:R-:W-:Y:S02]  /*18f60*/  IMAD.X R115, R96, 0x1, R69, P4 ;  /* 0x0000000160737824 */ /* 0x000fe400020e0645 */
[----:B------:R1:W-:Y:S04]  /*18f70*/  STL.64 [R1+0x90], R116 ;  /* 0x0000907401007387 */ /* 0x0003e80000100a00 */
[----:B------:R2:W-:Y:S01]  /*18f80*/  STL.64 [R1+0x88], R114 ;  /* 0x0000887201007387 */ /* 0x0005e20000100a00 */
[----:B0-----:R-:W-:-:S02]  /*18f90*/  IADD3 R120, P3, R112, R30, RZ ;  /* 0x0000001e70787210 */ /* 0x001fc40007f7e0ff */
[----:B-1----:R-:W-:-:S03]  /*18fa0*/  IADD3 R116, P2, R112, R74, RZ ;  /* 0x0000004a70747210 */ /* 0x002fc60007f5e0ff */
[----:B------:R-:W-:Y:S01]  /*18fb0*/  IMAD.X R121, R98, 0x1, R20, P3 ;  /* 0x0000000162797824 */ /* 0x000fe200018e0614 */
[C---:B--2---:R-:W-:Y:S02]  /*18fc0*/  IADD3 R114, P4, R112.reuse, R28, RZ ;  /* 0x0000001c70727210 */ /* 0x044fe40007f9e0ff */
[----:B------:R-:W-:Y:S01]  /*18fd0*/  IADD3 R112, P3, R112, R24, RZ ;  /* 0x0000001870707210 */ /* 0x000fe20007f7e0ff */
[C---:B------:R-:W-:Y:S02]  /*18fe0*/  IMAD.X R117, R98.reuse, 0x1, R21, P2 ;  /* 0x0000000162757824 */ /* 0x040fe400010e0615 */
[C---:B------:R-:W-:Y:S01]  /*18ff0*/  IMAD.X R115, R98.reuse, 0x1, R29, P4 ;  /* 0x0000000162737824 */ /* 0x040fe200020e061d */
[----:B------:R-:W-:Y:S01]  /*19000*/  STL.64 [R1+0x80], R120 ;  /* 0x0000807801007387 */ /* 0x000fe20000100a00 */
[----:B------:R-:W-:Y:S01]  /*19010*/  IMAD.X R113, R98, 0x1, R69, P3 ;  /* 0x0000000162717824 */ /* 0x000fe200018e0645 */
[----:B------:R-:W-:Y:S02]  /*19020*/  SHF.R.S32.HI R96, RZ, 0x1f, R111 ;  /* 0x0000001fff607819 */ /* 0x000fe4000001146f */
[----:B------:R0:W-:Y:S04]  /*19030*/  STL.64 [R1+0x78], R116 ;  /* 0x0000787401007387 */ /* 0x0001e80000100a00 */
        /* <DEDUP_REMOVED lines=27> */
[----:B------:R-:W-:-:S03]  /*191f0*/  IADD3 R110, P2, R109, R74, RZ ;  /* 0x0000004a6d6e7210 */ /* 0x000fc60007f5e0ff */
[C---:B------:R-:W-:Y:S01]  /*19200*/  IMAD.X R113, R96.reuse, 0x1, R20, P3 ;  /* 0x0000000160717824 */ /* 0x040fe200018e0614 */
[----:B------:R0:W-:Y:S01]  /*19210*/  STL.64 [R1+0x28], R114 ;  /* 0x0000287201007387 */ /* 0x0001e20000100a00 */
[----:B------:R-:W-:-:S03]  /*19220*/  IMAD.X R111, R96, 0x1, R21, P2 ;  /* 0x00000001606f7824 */ /* 0x000fc600010e0615 */
[----:B------:R-:W-:Y:S04]  /*19230*/  STL.64 [R1+0x30], R116 ;  /* 0x0000307401007387 */ /* 0x000fe80000100a00 */
[----:B------:R1:W-:Y:S01]  /*19240*/  STL.64 [R1+0x20], R112 ;  /* 0x0000207001007387 */ /* 0x0003e20000100a00 */
[----:B0-----:R-:W-:-:S03]  /*19250*/  IADD3 R114, P4, R109, R28, RZ ;  /* 0x0000001c6d727210 */ /* 0x001fc60007f9e0ff */
[----:B------:R0:W-:Y:S01]  /*19260*/  STL.64 [R1+0x18], R110 ;  /* 0x0000186e01007387 */ /* 0x0001e20000100a00 */
[----:B------:R-:W-:Y:S02]  /*19270*/  SHF.R.S32.HI R98, RZ, 0x1f, R246 ;  /* 0x0000001fff627819 */ /* 0x000fe400000114f6 */
[----:B-1----:R-:W-:Y:S01]  /*19280*/  IADD3 R112, P3, R109, R24, RZ ;  /* 0x000000186d707210 */ /* 0x002fe20007f7e0ff */
[----:B------:R-:W-:Y:S01]  /*19290*/  IMAD.X R115, R96, 0x1, R29, P4 ;  /* 0x0000000160737824 */ /* 0x000fe200020e061d */
[C---:B------:R-:W-:Y:S02]  /*192a0*/  IADD3 R250, P4, R246.reuse, R74, RZ ;  /* 0x0000004af6fa7210 */ /* 0x040fe40007f9e0ff */
[----:B0-----:R-:W-:Y:S01]  /*192b0*/  IADD3 R110, P2, R246, R30, RZ ;  /* 0x0000001ef66e7210 */ /* 0x001fe20007f5e0ff */
[----:B------:R-:W-:Y:S01]  /*192c0*/  IMAD.X R113, R96, 0x1, R69, P3 ;  /* 0x0000000160717824 */ /* 0x000fe200018e0645 */
[----:B------:R-:W-:Y:S01]  /*192d0*/  IADD3 R248, P3, R246, R28, RZ ;  /* 0x0000001cf6f87210 */ /* 0x000fe20007f7e0ff */
[----:B------:R-:W-:-:S02]  /*192e0*/  IMAD.MOV.U32 R120, RZ, RZ, R244 ;  /* 0x000000ffff787224 */ /* 0x000fc400078e00f4 */
[----:B------:R-:W-:Y:S01]  /*192f0*/  IMAD.X R111, R98, 0x1, R20, P2 ;  /* 0x00000001626f7824 */ /* 0x000fe200010e0614 */
[----:B------:R-:W-:Y:S01]  /*19300*/  IADD3 R246, P2, R246, R24, RZ ;  /* 0x00000018f6f67210 */ /* 0x000fe20007f5e0ff */
[----:B------:R-:W-:Y:S01]  /*19310*/  IMAD.X R251, R98, 0x1, R21, P4 ;  /* 0x0000000162fb7824 */ /* 0x000fe200020e0615 */
[----:B------:R-:W-:Y:S01]  /*19320*/  SHF.R.S32.HI R96, RZ, 0x1f, R238 ;  /* 0x0000001fff607819 */ /* 0x000fe200000114ee */
[----:B------:R-:W-:Y:S01]  /*19330*/  IMAD.MOV.U32 R136, RZ, RZ, R242 ;  /* 0x000000ffff887224 */ /* 0x000fe200078e00f2 */
[----:B------:R-:W-:Y:S01]  /*19340*/  IADD3 R244, P4, R238, R30, RZ ;  /* 0x0000001eeef47210 */ /* 0x000fe20007f9e0ff */
[----:B------:R-:W-:Y:S01]  /*19350*/  IMAD.X R249, R98, 0x1, R29, P3 ;  /* 0x0000000162f97824 */ /* 0x000fe200018e061d */
[----:B------:R-:W-:Y:S01]  /*19360*/  IADD3 R242, P3, R238, R74, RZ ;  /* 0x0000004aeef27210 */ /* 0x000fe20007f7e0ff */
[----:B------:R-:W-:Y:S02]  /*19370*/  IMAD.MOV.U32 R130, RZ, RZ, R240 ;  /* 0x000000ffff827224 */ /* 0x000fe400078e00f0 */
[----:B------:R-:W-:Y:S01]  /*19380*/  IMAD.X R247, R98, 0x1, R69, P2 ;  /* 0x0000000162f77824 */ /* 0x000fe200010e0645 */
[----:B------:R-:W-:Y:S01]  /*19390*/  IADD3 R240, P2, R238, R28, RZ ;  /* 0x0000001ceef07210 */ /* 0x000fe20007f5e0ff */
[----:B------:R-:W-:Y:S01]  /*193a0*/  IMAD.X R245, R96, 0x1, R20, P4 ;  /* 0x0000000160f57824 */ /* 0x000fe200020e0614 */
[----:B------:R-:W-:Y:S01]  /*193b0*/  IADD3 R238, P4, R238, R24, RZ ;  /* 0x00000018eeee7210 */ /* 0x000fe20007f9e0ff */
[----:B------:R-:W-:Y:S01]  /*193c0*/  IMAD.X R243, R96, 0x1, R21, P3 ;  /* 0x0000000160f37824 */ /* 0x000fe200018e0615 */
[----:B------:R-:W-:-:S02]  /*193d0*/  SHF.R.S32.HI R98, RZ, 0x1f, R230 ;  /* 0x0000001fff627819 */ /* 0x000fc400000114e6 */
[----:B------:R-:W-:Y:S01]  /*193e0*/  IADD3 R236, P3, R230, R30, RZ ;  /* 0x0000001ee6ec7210 */ /* 0x000fe20007f7e0ff */
[----:B------:R-:W-:Y:S01]  /*193f0*/  IMAD.MOV.U32 R121, RZ, RZ, R241 ;  /* 0x000000ffff797224 */ /* 0x000fe200078e00f1 */
[----:B------:R0:W-:Y:S01]  /*19400*/  STL.64 [R1+0x10], R114 ;  /* 0x0000107201007387 */ /* 0x0001e20000100a00 */
[----:B------:R-:W-:Y:S01]  /*19410*/  IMAD.X R241, R96, 0x1, R29, P2 ;  /* 0x0000000160f17824 */ /* 0x000fe200010e061d */
[----:B------:R-:W-:Y:S01]  /*19420*/  IADD3 R234, P2, R230, R74, RZ ;  /* 0x0000004ae6ea7210 */ /* 0x000fe20007f5e0ff */
[----:B------:R-:W-:Y:S02]  /*19430*/  IMAD.MOV.U32 R116, RZ, RZ, R232 ;  /* 0x000000ffff747224 */ /* 0x000fe400078e00e8 */
[----:B------:R-:W-:Y:S01]  /*19440*/  IMAD.X R239, R96, 0x1, R69, P4 ;  /* 0x0000000160ef7824 */ /* 0x000fe200020e0645 */
[----:B------:R-:W-:Y:S01]  /*19450*/  IADD3 R232, P4, R230, R28, RZ ;  /* 0x0000001ce6e87210 */ /* 0x000fe20007f9e0ff */
[----:B------:R-:W-:Y:S02]  /*19460*/  IMAD.X R235, R98, 0x1, R21, P2 ;  /* 0x0000000162eb7824 */ /* 0x000fe400010e0615 */
[----:B0-----:R-:W-:-:S02]  /*19470*/  IMAD.MOV.U32 R114, RZ, RZ, R237 ;  /* 0x000000ffff727224 */ /* 0x001fc400078e00ed */
[----:B------:R-:W-:Y:S01]  /*19480*/  IMAD.X R237, R98, 0x1, R20, P3 ;  /* 0x0000000162ed7824 */ /* 0x000fe200018e0614 */
[----:B------:R-:W-:Y:S01]  /*19490*/  IADD3 R230, P3, R230, R24, RZ ;  /* 0x00000018e6e67210 */ /* 0x000fe20007f7e0ff */
[----:B------:R-:W-:Y:S01]  /*194a0*/  IMAD.X R233, R98, 0x1, R29, P4 ;  /* 0x0000000162e97824 */ /* 0x000fe200020e061d */
[----:B------:R-:W-:Y:S02]  /*194b0*/  SHF.R.S32.HI R96, RZ, 0x1f, R222 ;  /* 0x0000001fff607819 */ /* 0x000fe400000114de */
[----:B------:R-:W-:Y:S01]  /*194c0*/  IADD3 R228, P2, R222, R30, RZ ;  /* 0x0000001edee47210 */ /* 0x000fe20007f5e0ff */
[----:B------:R-:W-:Y:S01]  /*194d0*/  IMAD.X R231, R98, 0x1, R69, P3 ;  /* 0x0000000162e77824 */ /* 0x000fe200018e0645 */
[C---:B------:R-:W-:Y:S02]  /*194e0*/  IADD3 R226, P4, R222.reuse, R74, RZ ;  /* 0x0000004adee27210 */ /* 0x040fe40007f9e0ff */
[----:B------:R-:W-:Y:S01]  /*194f0*/  IADD3 R224, P3, R222, R28, RZ ;  /* 0x0000001cdee07210 */ /* 0x000fe20007f7e0ff */
[----:B------:R0:W-:Y:S01]  /*19500*/  STL.64 [R1+0x8], R112 ;  /* 0x0000087001007387 */ /* 0x0001e20000100a00 */
[----:B------:R-:W-:Y:S01]  /*19510*/  IMAD.X R229, R96, 0x1, R20, P2 ;  /* 0x0000000160e57824 */ /* 0x000fe200010e0614 */
[----:B------:R-:W-:Y:S01]  /*19520*/  IADD3 R222, P2, R222, R24, RZ ;  /* 0x00000018dede7210 */ /* 0x000fe20007f5e0ff */
[----:B------:R-:W-:Y:S01]  /*19530*/  IMAD.X R227, R96, 0x1, R21, P4 ;  /* 0x0000000160e37824 */ /* 0x000fe200020e0615 */
[----:B------:R-:W-:Y:S01]  /*19540*/  SHF.R.S32.HI R98, RZ, 0x1f, R108 ;  /* 0x0000001fff627819 */ /* 0x000fe2000001146c */
[----:B------:R-:W-:-:S02]  /*19550*/  IMAD.MOV.U32 R115, RZ, RZ, R212 ;  /* 0x000000ffff737224 */ /* 0x000fc400078e00d4 */
[----:B------:R-:W-:Y:S01]  /*19560*/  IMAD.X R225, R96, 0x1, R29, P3 ;  /* 0x0000000160e17824 */ /* 0x000fe200018e061d */
[C---:B------:R-:W-:Y:S01]  /*19570*/  IADD3 R212, P3, R108.reuse, R74, RZ ;  /* 0x0000004a6cd47210 */ /* 0x040fe20007f7e0ff */
[----:B0-----:R-:W-:Y:S01]  /*19580*/  IMAD.MOV.U32 R113, RZ, RZ, R214 ;  /* 0x000000ffff717224 */ /* 0x001fe200078e00d6 */
[----:B------:R-:W-:Y:S01]  /*19590*/  IADD3 R214, P4, R108, R30, RZ ;  /* 0x0000001e6cd67210 */ /* 0x000fe20007f9e0ff */
[----:B------:R-:W-:Y:S02]  /*195a0*/  IMAD.MOV.U32 R118, RZ, RZ, R202 ;  /* 0x000000ffff767224 */ /* 0x000fe400078e00ca */
[----:B------:R-:W-:Y:S02]  /*195b0*/  IMAD.MOV.U32 R112, RZ, RZ, R138 ;  /* 0x000000ffff707224 */ /* 0x000fe400078e008a */
[----:B------:R-:W-:Y:S02]  /*195c0*/  IMAD.MOV.U32 R202, RZ, RZ, R215 ;  /* 0x000000ffffca7224 */ /* 0x000fe400078e00d7 */
[----:B------:R-:W-:-:S02]  /*195d0*/  IMAD.MOV.U32 R117, RZ, RZ, R210 ;  /* 0x000000ffff757224 */ /* 0x000fc400078e00d2 */
[----:B------:R-:W-:Y:S01]  /*195e0*/  IMAD.X R223, R96, 0x1, R69, P2 ;  /* 0x0000000160df7824 */ /* 0x000fe200010e0645 */
[----:B------:R-:W-:Y:S01]  /*195f0*/  IADD3 R210, P2, R108, R28, RZ ;  /* 0x0000001c6cd27210 */ /* 0x000fe20007f5e0ff */
[----:B------:R-:W-:Y:S01]  /*19600*/  IMAD.MOV.U32 R138, RZ, RZ, R213 ;  /* 0x000000ffff8a7224 */ /* 0x000fe200078e00d5 */
[----:B------:R0:W-:Y:S01]  /*19610*/  STL.64 [R1], R110 ;  /* 0x0000006e01007387 */ /* 0x0001e20000100a00 */
[----:B------:R-:W-:Y:S01]  /*19620*/  IMAD.X R215, R98, 0x1, R20, P4 ;  /* 0x0000000162d77824 */ /* 0x000fe200020e0614 */
[----:B------:R-:W-:Y:S01]  /*19630*/  IADD3 R108, P4, R108, R24, RZ ;  /* 0x000000186c6c7210 */ /* 0x000fe20007f9e0ff */
[C---:B------:R-:W-:Y:S01]  /*19640*/  IMAD.X R213, R98.reuse, 0x1, R21, P3 ;  /* 0x0000000162d57824 */ /* 0x040fe200018e0615 */
[----:B------:R-:W-:Y:S01]  /*19650*/  SHF.R.S32.HI R96, RZ, 0x1f, R107 ;  /* 0x0000001fff607819 */ /* 0x000fe2000001146b */
[----:B------:R-:W-:Y:S02]  /*19660*/  IMAD.MOV.U32 R122, RZ, RZ, R211 ;  /* 0x000000ffff7a7224 */ /* 0x000fe400078e00d3 */
[----:B------:R-:W-:Y:S01]  /*19670*/  IMAD.X R109, R98, 0x1, R69, P4 ;  /* 0x00000001626d7824 */ /* 0x000fe200020e0645 */
[----:B0-----:R-:W-:Y:S01]  /*19680*/  IADD3 R110, P3, R107, R30, RZ ;  /* 0x0000001e6b6e7210 */ /* 0x001fe20007f7e0ff */
[----:B------:R-:W-:-:S02]  /*19690*/  IMAD.MOV.U32 R123, RZ, RZ, R218 ;  /* 0x000000ffff7b7224 */ /* 0x000fc400078e00da */
[----:B------:R-:W-:Y:S01]  /*196a0*/  IMAD.X R211, R98, 0x1, R29, P2 ;  /* 0x0000000162d37824 */ /* 0x000fe200010e061d */
[C---:B------:R-:W-:Y:S01]  /*196b0*/  IADD3 R218, P2, R107.reuse, R74, RZ ;  /* 0x0000004a6bda7210 */ /* 0x040fe20007f5e0ff */
[C---:B------:R-:W-:Y:S01]  /*196c0*/  IMAD.X R111, R96.reuse, 0x1, R20, P3 ;  /* 0x00000001606f7824 */ /* 0x040fe200018e0614 */
[----:B------:R0:W-:Y:S01]  /*196d0*/  STL.64 [R1+0xdd0], R108 ;  /* 0x000dd06c01007387 */ /* 0x0001e20000100a00 */
[----:B------:R-:W-:Y:S02]  /*196e0*/  IMAD.MOV.U32 R131, RZ, RZ, R205 ;  /* 0x000000ffff837224 */ /* 0x000fe400078e00cd */
[----:B------:R-:W-:Y:S01]  /*196f0*/  IMAD.MOV.U32 R205, RZ, RZ, R219 ;  /* 0x000000ffffcd7224 */ /* 0x000fe200078e00db */
[----:B------:R1:W-:Y:S01]  /*19700*/  STL.64 [R1+0xdc8], R110 ;  /* 0x000dc86e01007387 */ /* 0x0003e20000100a00 */
[----:B------:R-:W-:Y:S01]  /*19710*/  IMAD.X R219, R96, 0x1, R21, P2 ;  /* 0x0000000160db7824 */ /* 0x000fe200010e0615 */
[C---:B0-----:R-:W-:Y:S02]  /*19720*/  IADD3 R108, P4, R107.reuse, R28, RZ ;  /* 0x0000001c6b6c7210 */ /* 0x041fe40007f9e0ff */
[----:B-1----:R-:W-:-:S03]  /*19730*/  IADD3 R110, P3, R107, R24, RZ ;  /* 0x000000186b6e7210 */ /* 0x002fc60007f7e0ff */
[C---:B------:R-:W-:Y:S01]  /*19740*/  IMAD.X R109, R96.reuse, 0x1, R29, P4 ;  /* 0x00000001606d7824 */ /* 0x040fe200020e061d */
[----:B------:R0:W-:Y:S01]  /*19750*/  STL.64 [R1+0xdc0], R218 ;  /* 0x000dc0da01007387 */ /* 0x0001e20000100a00 */
[----:B------:R-:W-:Y:S01]  /*19760*/  SHF.R.S32.HI R98, RZ, 0x1f, R106 ;  /* 0x0000001fff627819 */ /* 0x000fe2000001146a */
[----:B------:R-:W-:Y:S02]  /*19770*/  IMAD.X R111, R96, 0x1, R69, P3 ;  /* 0x00000001606f7824 */ /* 0x000fe400018e0645 */
[----:B------:R-:W-:Y:S04]  /*19780*/  STL.64 [R1+0xdb8], R108 ;  /* 0x000db86c01007387 */ /* 0x000fe80000100a00 */
[----:B------:R1:W-:Y:S01]  /*19790*/  STL.64 [R1+0xdb0], R110 ;  /* 0x000db06e01007387 */ /* 0x0003e20000100a00 */
[----:B0-----:R-:W-:-:S05]  /*197a0*/  IADD3 R218, P2, R106, R30, RZ ;  /* 0x0000001e6ada7210 */ /* 0x001fca0007f5e0ff */
[----:B------:R-:W-:Y:S02]  /*197b0*/  IMAD.X R219, R98, 0x1, R20, P2 ;  /* 0x0000000162db7824 */ /* 0x000fe400010e0614 */
[----:B-1----:R-:W-:Y:S02]  /*197c0*/  IMAD.MOV.U32 R111, RZ, RZ, R112 ;  /* 0x000000ffff6f7224 */ /* 0x002fe400078e0070 */
[----:B------:R-:W-:Y:S02]  /*197d0*/  IMAD.MOV.U32 R112, RZ, RZ, R114 ;  /* 0x000000ffff707224 */ /* 0x000fe400078e0072 */
[----:B------:R-:W-:Y:S01]  /*197e0*/  IMAD.MOV.U32 R114, RZ, RZ, R116 ;  /* 0x000000ffff727224 */ /* 0x000fe200078e0074 */
[C---:B------:R-:W-:Y:S01]  /*197f0*/  IADD3 R108, P4, R106.reuse, R74, RZ ;  /* 0x0000004a6a6c7210 */ /* 0x040fe20007f9e0ff */
[----:B------:R-:W-:Y:S01]  /*19800*/  IMAD.MOV.U32 R116, RZ, RZ, R121 ;  /* 0x000000ffff747224 */ /* 0x000fe200078e0079 */
[----:B------:R0:W-:Y:S01]  /*19810*/  STL.64 [R1+0xda8], R218 ;  /* 0x000da8da01007387 */ /* 0x0001e20000100a00 */
[----:B------:R-:W-:Y:S01]  /*19820*/  IMAD.MOV.U32 R121, RZ, RZ, R10 ;  /* 0x000000ffff797224 */ /* 0x000fe200078e000a */
[----:B------:R-:W-:Y:S01]  /*19830*/  IADD3 R10, P3, R106, R28, RZ ;  /* 0x0000001c6a0a7210 */ /* 0x000fe20007f7e0ff */
[----:B------:R-:W-:-:S02]  /*19840*/  IMAD.MOV.U32 R107, RZ, RZ, R11 ;  /* 0x000000ffff6b7224 */ /* 0x000fc400078e000b */
[C---:B------:R-:W-:Y:S02]  /*19850*/  IMAD.X R109, R98.reuse, 0x1, R21, P4 ;  /* 0x00000001626d7824 */ /* 0x040fe400020e0615 */
[----:B------:R-:W-:Y:S01]  /*19860*/  IMAD.X R107, R98, 0x1, R29, P3 ;  /* 0x00000001626b7824 */ /* 0x000fe200018e061d */
[----:B0-----:R-:W-:Y:S01]  /*19870*/  IADD3 R218, P2, R106, R24, RZ ;  /* 0x000000186ada7210 */ /* 0x001fe20007f5e0ff */
[----:B------:R0:W-:Y:S01]  /*19880*/  STL [R1+0xd98], R10 ;  /* 0x000d980a01007387 */ /* 0x0001e20000100800 */
[----:B------:R-:W-:-:S03]  /*19890*/  IMAD.MOV.U32 R106, RZ, RZ, R10 ;  /* 0x000000ffff6a7224 */ /* 0x000fc600078e000a */
[----:B------:R-:W-:Y:S01]  /*198a0*/  IMAD.X R219, R98, 0x1, R69, P2 ;  /* 0x0000000162db7824 */ /* 0x000fe200010e0645 */
[----:B------:R-:W-:Y:S02]  /*198b0*/  SHF.R.S32.HI R96, RZ, 0x1f, R105 ;  /* 0x0000001fff607819 */ /* 0x000fe40000011469 */
[C---:B------:R-:W-:Y:S01]  /*198c0*/  IADD3 R106, P3, R105.reuse, R74, RZ ;  /* 0x0000004a696a7210 */ /* 0x040fe20007f7e0ff */
[----:B0-----:R-:W2:Y:S04]  /*198d0*/  LDL.LU.64 R10, [R1+0x1150] ;  /* 0x00115000010a7983 */ /* 0x001ea80000300a00 */
[----:B------:R0:W-:Y:S04]  /*198e0*/  STL.64 [R1+0xda0], R108 ;  /* 0x000da06c01007387 */ /* 0x0001e80000100a00 */
[----:B------:R1:W-:Y:S04]  /*198f0*/  STL [R1+0xd9c], R107 ;  /* 0x000d9c6b01007387 */ /* 0x0003e80000100800 */
[----:B------:R3:W-:Y:S01]  /*19900*/  STL.64 [R1+0xd90], R218 ;  /* 0x000d90da01007387 */ /* 0x0007e20000100a00 */
[----:B0-----:R-:W-:Y:S01]  /*19910*/  IADD3 R108, P4, R105, R30, RZ ;  /* 0x0000001e696c7210 */ /* 0x001fe20007f9e0ff */
[----:B-1----:R-:W-:-:S04]  /*19920*/  IMAD.X R107, R96, 0x1, R21, P3 ;  /* 0x00000001606b7824 */ /* 0x002fc800018e0615 */
[----:B------:R-:W-:Y:S01]  /*19930*/  IMAD.X R109, R96, 0x1, R20, P4 ;  /* 0x00000001606d7824 */ /* 0x000fe200020e0614 */
[----:B---3--:R-:W-:-:S04]  /*19940*/  IADD3 R218, P2, R105, R28, RZ ;  /* 0x0000001c69da7210 */ /* 0x008fc80007f5e0ff */
[----:B------:R-:W-:Y:S01]  /*19950*/  STL.64 [R1+0xd88], R108 ;  /* 0x000d886c01007387 */ /* 0x000fe20000100a00 */
[----:B------:R-:W-:-:S03]  /*19960*/  IMAD.X R219, R96, 0x1, R29, P2 ;  /* 0x0000000160db7824 */ /* 0x000fc600010e061d */
[----:B------:R-:W-:Y:S04]  /*19970*/  STL.64 [R1+0xd80], R106 ;  /* 0x000d806a01007387 */ /* 0x000fe80000100a00 */
[----:B------:R0:W-:Y:S04]  /*19980*/  STL.64 [R1+0xd78], R218 ;  /* 0x000d78da01007387 */ /* 0x0001e80000100a00 */
[----:B0-----:R-:W3:Y:S01]  /*19990*/  LDL.LU R219, [R1+0x1148] ;  /* 0x0011480001db7983 */ /* 0x001ee20000300800 */
[----:B------:R-:W-:Y:S02]  /*199a0*/  IMAD.MOV.U32 R109, RZ, RZ, R114 ;  /* 0x000000ffff6d7224 */ /* 0x000fe400078e0072 */
[----:B------:R-:W-:Y:S01]  /*199b0*/  IMAD.MOV.U32 R114, RZ, RZ, R18 ;  /* 0x000000ffff727224 */ /* 0x000fe200078e0012 */
[----:B------:R-:W-:Y:S01]  /*199c0*/  IADD3 R18, P4, R105, R24, RZ ;  /* 0x0000001869127210 */ /* 0x000fe20007f9e0ff */
[----:B------:R-:W-:Y:S01]  /*199d0*/  IMAD.MOV.U32 R110, RZ, RZ, R121 ;  /* 0x000000ffff6e7224 */ /* 0x000fe200078e0079 */
[----:B------:R-:W-:Y:S01]  /*199e0*/  SHF.R.S32.HI R98, RZ, 0x1f, R104 ;  /* 0x0000001fff627819 */ /* 0x000fe20000011468 */
[----:B------:R-:W-:Y:S01]  /*199f0*/  IMAD.MOV.U32 R121, RZ, RZ, R19 ;  /* 0x000000ffff797224 */ /* 0x000fe200078e0013 */
[----:B------:R-:W-:Y:S01]  /*19a00*/  IADD3 R106, P3, R104, R30, RZ ;  /* 0x0000001e686a7210 */ /* 0x000fe20007f7e0ff */
[----:B------:R-:W-:Y:S01]  /*19a10*/  IMAD.X R19, R96, 0x1, R69, P4 ;  /* 0x0000000160137824 */ /* 0x000fe200020e0645 */
[----:B------:R-:W-:Y:S01]  /*19a20*/  IADD3 R218, P2, R104, R74, RZ ;  /* 0x0000004a68da7210 */ /* 0x000fe20007f5e0ff */
[----:B------:R-:W-:-:S02]  /*19a30*/  IMAD.MOV.U32 R108, RZ, RZ, R110 ;  /* 0x000000ffff6c7224 */ /* 0x000fc400078e006e */
[----:B------:R-:W-:Y:S01]  /*19a40*/  IMAD.X R107, R98, 0x1, R20, P3 ;  /* 0x00000001626b7824 */ /* 0x000fe200018e0614 */
[----:B------:R0:W-:Y:S01]  /*19a50*/  STL.64 [R1+0xd70], R18 ;  /* 0x000d701201007387 */ /* 0x0001e20000100a00 */
[----:B------:R-:W-:Y:S02]  /*19a60*/  IMAD.MOV.U32 R110, RZ, RZ, R114 ;  /* 0x000000ffff6e7224 */ /* 0x000fe400078e0072 */
[----:B------:R-:W-:Y:S01]  /*19a70*/  IMAD.MOV.U32 R114, RZ, RZ, R16 ;  /* 0x000000ffff727224 */ /* 0x000fe200078e0010 */
[C---:B------:R-:W-:Y:S01]  /*19a80*/  IADD3 R16, P3, R104.reuse, R24, RZ ;  /* 0x0000001868107210 */ /* 0x040fe20007f7e0ff */
[----:B------:R-:W-:Y:S01]  /*19a90*/  STL [R1+0xd60], R218 ;  /* 0x000d60da01007387 */ /* 0x000fe20000100800 */
[----:B------:R-:W-:Y:S02]  /*19aa0*/  SHF.R.S32.HI R96, RZ, 0x1f, R103 ;  /* 0x0000001fff607819 */ /* 0x000fe40000011467 */
[----:B0-----:R-:W-:Y:S01]  /*19ab0*/  IADD3 R18, P4, R104, R28, RZ ;  /* 0x0000001c68127210 */ /* 0x001fe20007f9e0ff */
[----:B------:R0:W-:Y:S01]  /*19ac0*/  STL.64 [R1+0xd68], R106 ;  /* 0x000d686a01007387 */ /* 0x0001e20000100a00 */
[----:B------:R-:W-:-:S03]  /*19ad0*/  IMAD.MOV.U32 R104, RZ, RZ, R218 ;  /* 0x000000ffff687224 */ /* 0x000fc600078e00da */
[C---:B------:R-:W-:Y:S02]  /*19ae0*/  IMAD.X R19, R98.reuse, 0x1, R29, P4 ;  /* 0x0000000162137824 */ /* 0x040fe400020e061d */
[----:B0-----:R-:W-:Y:S02]  /*19af0*/  IMAD.MOV.U32 R107, RZ, RZ, R109 ;  /* 0x000000ffff6b7224 */ /* 0x001fe400078e006d */
[----:B------:R-:W-:Y:S02]  /*19b00*/  IMAD.MOV.U32 R109, RZ, RZ, R17 ;  /* 0x000000ffff6d7224 */ /* 0x000fe400078e0011 */
[----:B------:R-:W-:Y:S02]  /*19b10*/  IMAD.X R17, R98, 0x1, R69, P3 ;  /* 0x0000000162117824 */ /* 0x000fe400018e0645 */
[----:B------:R-:W-:Y:S02]  /*19b20*/  IMAD.MOV.U32 R106, RZ, RZ, R107 ;  /* 0x000000ffff6a7224 */ /* 0x000fe400078e006b */
[----:B------:R-:W-:-:S02]  /*19b30*/  IMAD.MOV.U32 R107, RZ, RZ, R109 ;  /* 0x000000ffff6b7224 */ /* 0x000fc400078e006d */
[----:B------:R-:W-:Y:S02]  /*19b40*/  IMAD.MOV.U32 R109, RZ, RZ, R114 ;  /* 0x000000ffff6d7224 */ /* 0x000fe400078e0072 */
[----:B------:R-:W-:Y:S02]  /*19b50*/  IMAD.MOV.U32 R114, RZ, RZ, R117 ;  /* 0x000000ffff727224 */ /* 0x000fe400078e0075 */
[----:B------:R-:W-:Y:S01]  /*19b60*/  IMAD.MOV.U32 R117, RZ, RZ, R14 ;  /* 0x000000ffff757224 */ /* 0x000fe200078e000e */
[----:B------:R-:W-:Y:S02]  /*19b70*/  LOP3.LUT R6, R6, 0xfffbffff, RZ, 0xc0, !PT ;  /* 0xfffbffff06067812 */ /* 0x000fe400078ec0ff */
[----:B------:R-:W-:Y:S02]  /*19b80*/  LOP3.LUT R7, R7, 0xff7fffff, RZ, 0xc0, !PT ;  /* 0xff7fffff07077812 */ /* 0x000fe400078ec0ff */
[----:B----4-:R-:W-:Y:S02]  /*19b90*/  LOP3.LUT R3, R3, 0xffdfffff, RZ, 0xc0, !PT ;  /* 0xffdfffff03037812 */ /* 0x010fe400078ec0ff */
[----:B------:R-:W-:-:S02]  /*19ba0*/  LOP3.LUT R154, R154, 0xffff, RZ, 0xc0, !PT ;  /* 0x0000ffff9a9a7812 */ /* 0x000fc400078ec0ff */
[----:B------:R-:W-:Y:S02]  /*19bb0*/  LOP3.LUT R152, R152, 0xffff, RZ, 0xc0, !PT ;  /* 0x0000ffff98987812 */ /* 0x000fe400078ec0ff */
[--C-:B------:R-:W-:Y:S02]  /*19bc0*/  PRMT R173, R173, 0x3340, R0.reuse ;  /* 0x00003340adad7816 */ /* 0x100fe40000000000 */
[--C-:B------:R-:W-:Y:S02]  /*19bd0*/  PRMT R174, R174, 0x3340, R0.reuse ;  /* 0x00003340aeae7816 */ /* 0x100fe40000000000 */
[--C-:B------:R-:W-:Y:S02]  /*19be0*/  PRMT R175, R175, 0x3340, R0.reuse ;  /* 0x00003340afaf7816 */ /* 0x100fe40000000000 */
[--C-:B------:R-:W-:Y:S02]  /*19bf0*/  PRMT R165, R165, 0x3340, R0.reuse ;  /* 0x00003340a5a57816 */ /* 0x100fe40000000000 */
[----:B------:R-:W-:-:S02]  /*19c00*/  PRMT R164, R164, 0x3340, R0 ;  /* 0x00003340a4a47816 */ /* 0x000fc40000000000 */
[--C-:B------:R-:W-:Y:S02]  /*19c10*/  PRMT R166, R166, 0x3340, R0.reuse ;  /* 0x00003340a6a67816 */ /* 0x100fe40000000000 */
        /* <DEDUP_REMOVED lines=12> */
[----:B------:R-:W-:Y:S01]  /*19ce0*/  PRMT R161, R161, 0x3340, R0 ;  /* 0x00003340a1a17816 */ /* 0x000fe20000000000 */
[----:B---3--:R-:W-:Y:S02]  /*19cf0*/  IMAD.MOV.U32 R105, RZ, RZ, R219 ;  /* 0x000000ffff697224 */ /* 0x008fe400078e00db */
[----:B------:R-:W-:Y:S01]  /*19d00*/  IMAD.X R105, R98, 0x1, R21, P2 ;  /* 0x0000000162697824 */ /* 0x000fe200010e0615 */
[C---:B------:R-:W-:Y:S01]  /*19d10*/  IADD3 R104, P2, R103.reuse, R30, RZ ;  /* 0x0000001e67687210 */ /* 0x040fe20007f5e0ff */
[----:B------:R-:W3:Y:S04]  /*19d20*/  LDL.LU.64 R218, [R1+0x1140] ;  /* 0x0011400001da7983 */ /* 0x000ee80000300a00 */
[----:B------:R0:W-:Y:S04]  /*19d30*/  STL [R1+0xd64], R105 ;  /* 0x000d646901007387 */ /* 0x0001e80000100800 */
[----:B------:R1:W-:Y:S04]  /*19d40*/  STL.64 [R1+0xd58], R18 ;  /* 0x000d581201007387 */ /* 0x0003e80000100a00 */
[----:B------:R4:W-:Y:S01]  /*19d50*/  STL.64 [R1+0xd50], R16 ;  /* 0x000d501001007387 */ /* 0x0009e20000100a00 */
[----:B0-----:R-:W-:Y:S01]  /*19d60*/  IMAD.X R105, R96, 0x1, R20, P2 ;  /* 0x0000000160697824 */ /* 0x001fe200010e0614 */
[----:B-1----:R-:W-:-:S04]  /*19d70*/  IADD3 R18, P4, R103, R74, RZ ;  /* 0x0000004a67127210 */ /* 0x002fc80007f9e0ff */
[----:B------:R0:W-:Y:S01]  /*19d80*/  STL.64 [R1+0xd48], R104 ;  /* 0x000d486801007387 */ /* 0x0001e20000100a00 */
[----:B----4-:R-:W-:Y:S01]  /*19d90*/  IADD3 R16, P3, R103, R28, RZ ;  /* 0x0000001c67107210 */ /* 0x010fe20007f7e0ff */
[----:B------:R-:W-:-:S04]  /*19da0*/  IMAD.X R19, R96, 0x1, R21, P4 ;  /* 0x0000000160137824 */ /* 0x000fc800020e0615 */
[----:B------:R-:W-:Y:S01]  /*19db0*/  IMAD.X R17, R96, 0x1, R29, P3 ;  /* 0x0000000160117824 */ /* 0x000fe200018e061d */
[----:B0-----:R-:W-:Y:S01]  /*19dc0*/  IADD3 R104, P2, R103, R24, RZ ;  /* 0x0000001867687210 */ /* 0x001fe20007f5e0ff */
[----:B------:R0:W-:Y:S01]  /*19dd0*/  STL.64 [R1+0xd40], R18 ;  /* 0x000d401201007387 */ /* 0x0001e20000100a00 */
[----:B------:R-:W-:-:S03]  /*19de0*/  SHF.R.S32.HI R98, RZ, 0x1f, R102 ;  /* 0x0000001fff627819 */ /* 0x000fc60000011466 */
[----:B------:R-:W-:Y:S01]  /*19df0*/  IMAD.X R105, R96, 0x1, R69, P2 ;  /* 0x0000000160697824 */ /* 0x000fe200010e0645 */
[----:B------:R1:W-:Y:S01]  /*19e00*/  STL.64 [R1+0xd38], R16 ;  /* 0x000d381001007387 */ /* 0x0003e20000100a00 */
[----:B0-----:R-:W-:-:S03]  /*19e10*/  IADD3 R18, P4, R102, R30, RZ ;  /* 0x0000001e66127210 */ /* 0x001fc60007f9e0ff */
[----:B------:R0:W-:Y:S01]  /*19e20*/  STL.64 [R1+0xd30], R104 ;  /* 0x000d306801007387 */ /* 0x0001e20000100a00 */
[----:B-1----:R-:W-:Y:S01]  /*19e30*/  IADD3 R16, P3, R102, R74, RZ ;  /* 0x0000004a66107210 */ /* 0x002fe20007f7e0ff */
[----:B------:R-:W-:-:S04]  /*19e40*/  IMAD.X R19, R98, 0x1, R20, P4 ;  /* 0x0000000162137824 */ /* 0x000fc800020e0614 */
[----:B------:R-:W-:Y:S01]  /*19e50*/  IMAD.X R17, R98, 0x1, R21, P3 ;  /* 0x0000000162117824 */ /* 0x000fe200018e0615 */
[C---:B0-----:R-:W-:Y:S01]  /*19e60*/  IADD3 R104, P2, R102.reuse, R28, RZ ;  /* 0x0000001c66687210 */ /* 0x041fe20007f5e0ff */
[----:B------:R0:W-:Y:S01]  /*19e70*/  STL.64 [R1+0xd28], R18 ;  /* 0x000d281201007387 */ /* 0x0001e20000100a00 */
[----:B------:R-:W-:-:S03]  /*19e80*/  IADD3 R102, P4, R102, R24, RZ ;  /* 0x0000001866667210 */ /* 0x000fc60007f9e0ff */
[C---:B------:R-:W-:Y:S01]  /*19e90*/  IMAD.X R105, R98.reuse, 0x1, R29, P2 ;  /* 0x0000000162697824 */ /* 0x040fe200010e061d */
[----:B------:R-:W-:Y:S01]  /*19ea0*/  SHF.R.S32.HI R96, RZ, 0x1f, R101 ;  /* 0x0000001fff607819 */ /* 0x000fe20000011465 */
[----:B------:R-:W-:Y:S01]  /*19eb0*/  IMAD.X R103, R98, 0x1, R69, P4 ;  /* 0x0000000162677824 */ /* 0x000fe200020e0645 */
[----:B0-----:R-:W4:Y:S04]  /*19ec0*/  LDL.LU.64 R18, [R1+0x1138] ;  /* 0x0011380001127983 */ /* 0x001f280000300a00 */
[----:B------:R0:W-:Y:S04]  /*19ed0*/  STL.64 [R1+0xd20], R16 ;  /* 0x000d201001007387 */ /* 0x0001e80000100a00 */
[----:B------:R1:W-:Y:S01]  /*19ee0*/  STL.64 [R1+0xd18], R104 ;  /* 0x000d186801007387 */ /* 0x0003e20000100a00 */
[----:B0-----:R-:W-:-:S02]  /*19ef0*/  IADD3 R16, P3, R101, R30, RZ ;  /* 0x0000001e65107210 */ /* 0x001fc40007f7e0ff */
[----:B-1----:R-:W-:-:S03]  /*19f00*/  IADD3 R104, P2, R101, R74, RZ ;  /* 0x0000004a65687210 */ /* 0x002fc60007f5e0ff */
[C---:B------:R-:W-:Y:S01]  /*19f10*/  IMAD.X R17, R96.reuse, 0x1, R20, P3 ;  /* 0x0000000160117824 */ /* 0x040fe200018e0614 */
        /* <DEDUP_REMOVED lines=10> */
[----:B------:R-:W-:Y:S02]  /*19fc0*/  IADD3 R14, P3, R100, R28, RZ ;  /* 0x0000001c640e7210 */ /* 0x000fe40007f7e0ff */
[----:B------:R0:W-:Y:S01]  /*19fd0*/  STL.64 [R1+0xcf8], R102 ;  /* 0x000cf86601007387 */ /* 0x0001e20000100a00 */
[----:B------:R-:W-:-:S03]  /*19fe0*/  IMAD.X R105, R98, 0x1, R20, P2 ;  /* 0x0000000162697824 */ /* 0x000fc600010e0614 */
[----:B------:R1:W-:Y:S01]  /*19ff0*/  STL.64 [R1+0xcf0], R16 ;  /* 0x000cf01001007387 */ /* 0x0003e20000100a00 */
[----:B------:R-:W-:Y:S01]  /*1a000*/  IMAD.MOV.U32 R101, RZ, RZ, R15 ;  /* 0x000000ffff657224 */ /* 0x000fe200078e000f */
[----:B0-----:R-:W-:Y:S02]  /*1a010*/  IADD3 R102, P4, R100, R74, RZ ;  /* 0x0000004a64667210 */ /* 0x001fe40007f9e0ff */
[----:B-1----:R-:W2:Y:S04]  /*1a020*/  LDL.LU.64 R16, [R1+0x1130] ;  /* 0x0011300001107983 */ /* 0x002ea80000300a00 */
[----:B------:R-:W-:Y:S04]  /*1a030*/  STL [R1+0xcd8], R14 ;  /* 0x000cd80e01007387 */ /* 0x000fe80000100800 */
[----:B------:R0:W-:Y:S01]  /*1a040*/  STL.64 [R1+0xce8], R104 ;  /* 0x000ce86801007387 */ /* 0x0001e20000100a00 */
[----:B------:R-:W-:-:S02]  /*1a050*/  IMAD.X R103, R98, 0x1, R21, P4 ;  /* 0x0000000162677824 */ /* 0x000fc400020e0615 */
[----:B------:R-:W-:Y:S01]  /*1a060*/  IMAD.X R101, R98, 0x1, R29, P3 ;  /* 0x0000000162657824 */ /* 0x000fe200018e061d */
[----:B0-----:R-:W-:Y:S01]  /*1a070*/  IADD3 R104, P2, R100, R24, RZ ;  /* 0x0000001864687210 */ /* 0x001fe20007f5e0ff */
[----:B------:R-:W-:Y:S02]  /*1a080*/  IMAD.MOV.U32 R100, RZ, RZ, R14 ;  /* 0x000000ffff647224 */ /* 0x000fe400078e000e */
[----:B------:R-:W3:Y:S02]  /*1a090*/  LDL.LU.64 R14, [R1+0x1128] ;  /* 0x00112800010e7983 */ /* 0x000ee40000300a00 */
[----:B------:R-:W-:Y:S01]  /*1a0a0*/  IMAD.X R105, R98, 0x1, R69, P2 ;  /* 0x0000000162697824 */ /* 0x000fe200010e0645 */
[----:B------:R-:W-:Y:S01]  /*1a0b0*/  SHF.R.S32.HI R96, RZ, 0x1f, R97 ;  /* 0x0000001fff607819 */ /* 0x000fe20000011461 */
[----:B------:R0:W-:Y:S01]  /*1a0c0*/  STL.64 [R1+0xce0], R102 ;  /* 0x000ce06601007387 */ /* 0x0001e20000100a00 */
[----:B------:R-:W-:-:S03]  /*1a0d0*/  IADD3 R100, P3, R97, R74, RZ ;  /* 0x0000004a61647210 */ /* 0x000fc60007f7e0ff */
[----:B------:R1:W-:Y:S04]  /*1a0e0*/  STL [R1+0xcdc], R101 ;  /* 0x000cdc6501007387 */ /* 0x0003e80000100800 */
[----:B------:R1:W-:Y:S01]  /*1a0f0*/  STL.64 [R1+0xcd0], R104 ;  /* 0x000cd06801007387 */ /* 0x0003e20000100a00 */
[----:B0-----:R-:W-:Y:S01]  /*1a100*/  IADD3 R102, P4, R97, R30, RZ ;  /* 0x0000001e61667210 */ /* 0x001fe20007f9e0ff */
[----:B-1----:R-:W-:-:S04]  /*1a110*/  IMAD.X R101, R96, 0x1, R21, P3 ;  /* 0x0000000160657824 */ /* 0x002fc800018e0615 */
[----:B------:R-:W-:Y:S01]  /*1a120*/  IMAD.X R103, R96, 0x1, R20, P4 ;  /* 0x0000000160677824 */ /* 0x000fe200020e0614 */
[----:B------:R-:W-:-:S04]  /*1a130*/  IADD3 R104, P2, R97, R28, RZ ;  /* 0x0000001c61687210 */ /* 0x000fc80007f5e0ff */
[----:B------:R0:W-:Y:S01]  /*1a140*/  STL.64 [R1+0xcc8], R102 ;  /* 0x000cc86601007387 */ /* 0x0001e20000100a00 */
[----:B------:R-:W-:-:S03]  /*1a150*/  IMAD.X R105, R96, 0x1, R29, P2 ;  /* 0x0000000160697824 */ /* 0x000fc600010e061d */
[----:B------:R1:W-:Y:S04]  /*1a160*/  STL.64 [R1+0xcc0], R100 ;  /* 0x000cc06401007387 */ /* 0x0003e80000100a00 */
[----:B------:R1:W-:Y:S01]  /*1a170*/  STL.64 [R1+0xcb8], R104 ;  /* 0x000cb86801007387 */ /* 0x0003e20000100a00 */
[----:B0-----:R-:W-:Y:S02]  /*1a180*/  IADD3 R102, P4, R97, R24, RZ ;  /* 0x0000001861667210 */ /* 0x001fe40007f9e0ff */
[----:B------:R-:W-:Y:S02]  /*1a190*/  SHF.R.S32.HI R97, RZ, 0x1f, R99 ;  /* 0x0000001fff617819 */ /* 0x000fe40000011463 */
[----:B-1----:R-:W-:Y:S01]  /*1a1a0*/  IADD3 R100, P3, R99, R30, RZ ;  /* 0x0000001e63647210 */ /* 0x002fe20007f7e0ff */
[----:B------:R-:W-:-:S02]  /*1a1b0*/  IMAD.MOV.U32 R105, RZ, RZ, R106 ;  /* 0x000000ffff697224 */ /* 0x000fc400078e006a */
[----:B------:R-:W-:Y:S02]  /*1a1c0*/  IMAD.MOV.U32 R106, RZ, RZ, R109 ;  /* 0x000000ffff6a7224 */ /* 0x000fe400078e006d */
[----:B------:R-:W-:Y:S02]  /*1a1d0*/  IMAD.MOV.U32 R109, RZ, RZ, R114 ;  /* 0x000000ffff6d7224 */ /* 0x000fe400078e0072 */
[----:B------:R-:W-:Y:S02]  /*1a1e0*/  IMAD.MOV.U32 R114, RZ, RZ, R207 ;  /* 0x000000ffff727224 */ /* 0x000fe400078e00cf */
[----:B------:R-:W-:Y:S01]  /*1a1f0*/  IMAD.MOV.U32 R207, RZ, RZ, R12 ;  /* 0x000000ffffcf7224 */ /* 0x000fe200078e000c */
[----:B------:R-:W-:Y:S01]  /*1a200*/  IADD3 R12, P2, R99, R74, RZ ;  /* 0x0000004a630c7210 */ /* 0x000fe20007f5e0ff */
[----:B------:R-:W-:Y:S02]  /*1a210*/  IMAD.X R103, R96, 0x1, R69, P4 ;  /* 0x0000000160677824 */ /* 0x000fe400020e0645 */
[----:B------:R-:W-:-:S03]  /*1a220*/  IMAD.X R101, R97, 0x1, R20, P3 ;  /* 0x0000000161657824 */ /* 0x000fc600018e0614 */
[----:B------:R0:W-:Y:S04]  /*1a230*/  STL.64 [R1+0xcb0], R102 ;  /* 0x000cb06601007387 */ /* 0x0001e80000100a00 */
[----:B------:R-:W-:Y:S01]  /*1a240*/  STL [R1+0xca0], R12 ;  /* 0x000ca00c01007387 */ /* 0x000fe20000100800 */
[----:B------:R-:W-:-:S03]  /*1a250*/  IMAD.MOV.U32 R98, RZ, RZ, R12 ;  /* 0x000000ffff627224 */ /* 0x000fc600078e000c */
[----:B------:R1:W-:Y:S01]  /*1a260*/  STL.64 [R1+0xca8], R100 ;  /* 0x000ca86401007387 */ /* 0x0003e20000100a00 */
[----:B0-----:R-:W-:Y:S02]  /*1a270*/  IADD3 R102, P4, R99, R28, RZ ;  /* 0x0000001c63667210 */ /* 0x001fe40007f9e0ff */
[----:B------:R-:W-:-:S03]  /*1a280*/  SHF.R.S32.HI R96, RZ, 0x1f, R95 ;  /* 0x0000001fff607819 */ /* 0x000fc6000001145f */
[----:B------:R-:W-:Y:S01]  /*1a290*/  IMAD.X R103, R97, 0x1, R29, P4 ;  /* 0x0000000161677824 */ /* 0x000fe200020e061d */
[----:B-1----:R-:W-:Y:S01]  /*1a2a0*/  IADD3 R100, P3, R99, R24, RZ ;  /* 0x0000001863647210 */ /* 0x002fe20007f7e0ff */
[----:B------:R-:W-:Y:S02]  /*1a2b0*/  IMAD.MOV.U32 R99, RZ, RZ, R13 ;  /* 0x000000ffff637224 */ /* 0x000fe400078e000d */
[----:B------:R-:W-:Y:S01]  /*1a2c0*/  IMAD.X R99, R97, 0x1, R21, P2 ;  /* 0x0000000161637824 */ /* 0x000fe200010e0615 */
[----:B------:R-:W-:Y:S01]  /*1a2d0*/  IADD3 R98, P2, R95, R30, RZ ;  /* 0x0000001e5f627210 */ /* 0x000fe20007f5e0ff */
[----:B------:R-:W-:Y:S01]  /*1a2e0*/  IMAD.X R101, R97, 0x1, R69, P3 ;  /* 0x0000000161657824 */ /* 0x000fe200018e0645 */
[----:B------:R-:W3:Y:S04]  /*1a2f0*/  LDL.LU.64 R12, [R1+0x1120] ;  /* 0x00112000010c7983 */ /* 0x000ee80000300a00 */
[----:B------:R0:W-:Y:S04]  /*1a300*/  STL [R1+0xca4], R99 ;  /* 0x000ca46301007387 */ /* 0x0001e80000100800 */
[----:B------:R1:W-:Y:S04]  /*1a310*/  STL.64 [R1+0xc98], R102 ;  /* 0x000c986601007387 */ /* 0x0003e80000100a00 */
[----:B------:R1:W-:Y:S01]  /*1a320*/  STL.64 [R1+0xc90], R100 ;  /* 0x000c906401007387 */ /* 0x0003e20000100a00 */
[----:B0-----:R-:W-:Y:S01]  /*1a330*/  IMAD.X R99, R96, 0x1, R20, P2 ;  /* 0x0000000160637824 */ /* 0x001fe200010e0614 */
[----:B-1----:R-:W-:-:S04]  /*1a340*/  IADD3 R102, P4, R95, R74, RZ ;  /* 0x0000004a5f667210 */ /* 0x002fc80007f9e0ff */
[----:B------:R0:W-:Y:S01]  /*1a350*/  STL.64 [R1+0xc88], R98 ;  /* 0x000c886201007387 */ /* 0x0001e20000100a00 */
[----:B------:R-:W-:Y:S01]  /*1a360*/  IADD3 R100, P3, R95, R28, RZ ;  /* 0x0000001c5f647210 */ /* 0x000fe20007f7e0ff */
        /* <DEDUP_REMOVED lines=9> */
[C---:B-1----:R-:W-:Y:S01]  /*1a400*/  IADD3 R100, P3, R94.reuse, R74, RZ ;  /* 0x0000004a5e647210 */ /* 0x042fe20007f7e0ff */
[----:B------:R-:W-:Y:S01]  /*1a410*/  IMAD.X R103, R95, 0x1, R20, P4 ;  /* 0x000000015f677824 */ /* 0x000fe200020e0614 */
[----:B------:R-:W-:-:S03]  /*1a420*/  IADD3 R96, P4, R94, R24, RZ ;  /* 0x000000185e607210 */ /* 0x000fc60007f9e0ff */
[C---:B------:R-:W-:Y:S01]  /*1a430*/  IMAD.X R101, R95.reuse, 0x1, R21, P3 ;  /* 0x000000015f657824 */ /* 0x040fe200018e0615 */
[----:B0-----:R-:W-:Y:S01]  /*1a440*/  IADD3 R98, P2, R94, R28, RZ ;  /* 0x0000001c5e627210 */ /* 0x001fe20007f5e0ff */
[----:B------:R-:W-:Y:S01]  /*1a450*/  STL.64 [R1+0xc68], R102 ;  /* 0x000c686601007387 */ /* 0x000fe20000100a00 */
[----:B------:R-:W-:-:S03]  /*1a460*/  IMAD.X R97, R95, 0x1, R69, P4 ;  /* 0x000000015f617824 */ /* 0x000fc600020e0645 */
[----:B------:R-:W-:Y:S01]  /*1a470*/  IMAD.X R99, R95, 0x1, R29, P2 ;  /* 0x000000015f637824 */ /* 0x000fe200010e061d */
[----:B------:R0:W-:Y:S01]  /*1a480*/  STL.64 [R1+0xc60], R100 ;  /* 0x000c606401007387 */ /* 0x0001e20000100a00 */
[----:B------:R-:W-:-:S03]  /*1a490*/  SHF.R.S32.HI R94, RZ, 0x1f, R93 ;  /* 0x0000001fff5e7819 */ /* 0x000fc6000001145d */
[----:B------:R1:W-:Y:S04]  /*1a4a0*/  STL.64 [R1+0xc58], R98 ;  /* 0x000c586201007387 */ /* 0x0003e80000100a00 */
[----:B------:R1:W-:Y:S01]  /*1a4b0*/  STL.64 [R1+0xc50], R96 ;  /* 0x000c506001007387 */ /* 0x0003e20000100a00 */
[C---:B0-----:R-:W-:Y:S02]  /*1a4c0*/  IADD3 R100, P3, R93.reuse, R30, RZ ;  /* 0x0000001e5d647210 */ /* 0x041fe40007f7e0ff */
[----:B-1----:R-:W-:-:S03]  /*1a4d0*/  IADD3 R98, P2, R93, R74, RZ ;  /* 0x0000004a5d627210 */ /* 0x002fc60007f5e0ff */
[C---:B------:R-:W-:Y:S01]  /*1a4e0*/  IMAD.X R101, R94.reuse, 0x1, R20, P3 ;  /* 0x000000015e657824 */ /* 0x040fe200018e0614 */
[----:B------:R-:W-:Y:S01]  /*1a4f0*/  IADD3 R96, P4, R93, R28, RZ ;  /* 0x0000001c5d607210 */ /* 0x000fe20007f9e0ff */
[----:B------:R-:W-:-:S03]  /*1a500*/  IMAD.X R99, R94, 0x1, R21, P2 ;  /* 0x000000015e637824 */ /* 0x000fc600010e0615 */
[----:B------:R0:W-:Y:S01]  /*1a510*/  STL.64 [R1+0xc48], R100 ;  /* 0x000c486401007387 */ /* 0x0001e20000100a00 */
[----:B------:R-:W-:-:S03]  /*1a520*/  IMAD.X R97, R94, 0x1, R29, P4 ;  /* 0x000000015e617824 */ /* 0x000fc600020e061d */
[----:B------:R1:W-:Y:S04]  /*1a530*/  STL.64 [R1+0xc40], R98 ;  /* 0x000c406201007387 */ /* 0x0003e80000100a00 */
[----:B------:R1:W-:Y:S01]  /*1a540*/  STL.64 [R1+0xc38], R96 ;  /* 0x000c386001007387 */ /* 0x0003e20000100a00 */
[----:B0-----:R-:W-:Y:S02]  /*1a550*/  IADD3 R100, P3, R93, R24, RZ ;  /* 0x000000185d647210 */ /* 0x001fe40007f7e0ff */
[----:B------:R-:W-:Y:S02]  /*1a560*/  SHF.R.S32.HI R93, RZ, 0x1f, R92 ;  /* 0x0000001fff5d7819 */ /* 0x000fe4000001145c */
[----:B-1----:R-:W-:Y:S01]  /*1a570*/  IADD3 R98, P2, R92, R30, RZ ;  /* 0x0000001e5c627210 */ /* 0x002fe20007f5e0ff */
[----:B------:R-:W-:Y:S01]  /*1a580*/  IMAD.X R101, R94, 0x1, R69, P3 ;  /* 0x000000015e657824 */ /* 0x000fe200018e0645 */
[----:B------:R-:W-:-:S03]  /*1a590*/  IADD3 R96, P4, R92, R74, RZ ;  /* 0x0000004a5c607210 */ /* 0x000fc60007f9e0ff */
[C---:B------:R-:W-:Y:S01]  /*1a5a0*/  IMAD.X R99, R93.reuse, 0x1, R20, P2 ;  /* 0x000000015d637824 */ /* 0x040fe200010e0614 */
[----:B------:R0:W-:Y:S01]  /*1a5b0*/  STL.64 [R1+0xc30], R100 ;  /* 0x000c306401007387 */ /* 0x0001e20000100a00 */
[----:B------:R-:W-:-:S03]  /*1a5c0*/  IMAD.X R97, R93, 0x1, R21, P4 ;  /* 0x000000015d617824 */ /* 0x000fc600020e0615 */
[----:B------:R1:W-:Y:S04]  /*1a5d0*/  STL.64 [R1+0xc28], R98 ;  /* 0x000c286201007387 */ /* 0x0003e80000100a00 */
[----:B------:R4:W-:Y:S01]  /*1a5e0*/  STL.64 [R1+0xc20], R96 ;  /* 0x000c206001007387 */ /* 0x0009e20000100a00 */
[C---:B0-----:R-:W-:Y:S02]  /*1a5f0*/  IADD3 R100, P3, R92.reuse, R28, RZ ;  /* 0x0000001c5c647210 */ /* 0x041fe40007f7e0ff */
[----:B-1----:R-:W-:-:S03]  /*1a600*/  IADD3 R98, P2, R92, R24, RZ ;  /* 0x000000185c627210 */ /* 0x002fc60007f5e0ff */
[----:B------:R-:W-:Y:S01]  /*1a610*/  IMAD.X R101, R93, 0x1, R29, P3 ;  /* 0x000000015d657824 */ /* 0x000fe200018e061d */
[----:B------:R-:W-:Y:S02]  /*1a620*/  SHF.R.S32.HI R92, RZ, 0x1f, R91 ;  /* 0x0000001fff5c7819 */ /* 0x000fe4000001145b */
[C---:B----4-:R-:W-:Y:S02]  /*1a630*/  IADD3 R96, P4, R91.reuse, R30, RZ ;  /* 0x0000001e5b607210 */ /* 0x050fe40007f9e0ff */
[----:B------:R-:W-:Y:S01]  /*1a640*/  IADD3 R94, P3, R91, R74, RZ ;  /* 0x0000004a5b5e7210 */ /* 0x000fe20007f7e0ff */
[----:B------:R-:W-:Y:S02]  /*1a650*/  IMAD.X R99, R93, 0x1, R69, P2 ;  /* 0x000000015d637824 */ /* 0x000fe400010e0645 */
[C---:B------:R-:W-:Y:S01]  /*1a660*/  IMAD.X R97, R92.reuse, 0x1, R20, P4 ;  /* 0x000000015c617824 */ /* 0x040fe200020e0614 */
[----:B------:R-:W-:Y:S01]  /*1a670*/  STL.64 [R1+0xc18], R100 ;  /* 0x000c186401007387 */ /* 0x000fe20000100a00 */
[----:B------:R-:W-:-:S03]  /*1a680*/  IMAD.X R95, R92, 0x1, R21, P3 ;  /* 0x000000015c5f7824 */ /* 0x000fc600018e0615 */
[----:B------:R0:W-:Y:S04]  /*1a690*/  STL.64 [R1+0xc10], R98 ;  /* 0x000c106201007387 */ /* 0x0001e80000100a00 */
[----:B------:R1:W-:Y:S04]  /*1a6a0*/  STL.64 [R1+0xc08], R96 ;  /* 0x000c086001007387 */ /* 0x0003e80000100a00 */
[----:B------:R4:W-:Y:S01]  /*1a6b0*/  STL.64 [R1+0xc00], R94 ;  /* 0x000c005e01007387 */ /* 0x0009e20000100a00 */
[C---:B0-----:R-:W-:Y:S02]  /*1a6c0*/  IADD3 R98, P2, R91.reuse, R28, RZ ;  /* 0x0000001c5b627210 */ /* 0x041fe40007f5e0ff */
[----:B-1----:R-:W-:-:S02]  /*1a6d0*/  IADD3 R96, P4, R91, R24, RZ ;  /* 0x000000185b607210 */ /* 0x002fc40007f9e0ff */
[----:B------:R-:W-:Y:S02]  /*1a6e0*/  SHF.R.S32.HI R91, RZ, 0x1f, R90 ;  /* 0x0000001fff5b7819 */ /* 0x000fe4000001145a */
[----:B----4-:R-:W-:Y:S01]  /*1a6f0*/  IADD3 R94, P3, R90, R30, RZ ;  /* 0x0000001e5a5e7210 */ /* 0x010fe20007f7e0ff */
[C---:B------:R-:W-:Y:S02]  /*1a700*/  IMAD.X R99, R92.reuse, 0x1, R29, P2 ;  /* 0x000000015c637824 */ /* 0x040fe400010e061d */
[----:B------:R-:W-:Y:S02]  /*1a710*/  IMAD.X R97, R92, 0x1, R69, P4 ;  /* 0x000000015c617824 */ /* 0x000fe400020e0645 */
[----:B------:R-:W-:Y:S01]  /*1a720*/  IMAD.X R95, R91, 0x1, R20, P3 ;  /* 0x000000015b5f7824 */ /* 0x000fe200018e0614 */
[----:B------:R0:W-:Y:S04]  /*1a730*/  STL.64 [R1+0xbf8], R98 ;  /* 0x000bf86201007387 */ /* 0x0001e80000100a00 */
[----:B------:R1:W-:Y:S04]  /*1a740*/  STL.64 [R1+0xbf0], R96 ;  /* 0x000bf06001007387 */ /* 0x0003e80000100a00 */
[----:B------:R4:W-:Y:S01]  /*1a750*/  STL.64 [R1+0xbe8], R94 ;  /* 0x000be85e01007387 */ /* 0x0009e20000100a00 */
[----:B0-----:R-:W-:-:S02]  /*1a760*/  IADD3 R98, P2, R90, R74, RZ ;  /* 0x0000004a5a627210 */ /* 0x001fc40007f5e0ff */
[----:B-1----:R-:W-:-:S03]  /*1a770*/  IADD3 R96, P4, R90, R28, RZ ;  /* 0x0000001c5a607210 */ /* 0x002fc60007f9e0ff */
[C---:B------:R-:W-:Y:S01]  /*1a780*/  IMAD.X R99, R91.reuse, 0x1, R21, P2 ;  /* 0x000000015b637824 */ /* 0x040fe200010e0615 */
[----:B----4-:R-:W-:Y:S01]  /*1a790*/  IADD3 R94, P3, R90, R24, RZ ;  /* 0x000000185a5e7210 */ /* 0x010fe20007f7e0ff */
[----:B------:R-:W-:Y:S01]  /*1a7a0*/  IMAD.X R97, R91, 0x1, R29, P4 ;  /* 0x000000015b617824 */ /* 0x000fe200020e061d */
[----:B------:R-:W-:Y:S02]  /*1a7b0*/  SHF.R.S32.HI R90, RZ, 0x1f, R89 ;  /* 0x0000001fff5a7819 */ /* 0x000fe40000011459 */
[----:B------:R-:W-:Y:S01]  /*1a7c0*/  IADD3 R92, P2, R89, R30, RZ ;  /* 0x0000001e595c7210 */ /* 0x000fe20007f5e0ff */
[----:B------:R-:W-:Y:S01]  /*1a7d0*/  IMAD.X R95, R91, 0x1, R69, P3 ;  /* 0x000000015b5f7824 */ /* 0x000fe200018e0645 */
[----:B------:R0:W-:Y:S03]  /*1a7e0*/  STL.64 [R1+0xbd8], R96 ;  /* 0x000bd86001007387 */ /* 0x0001e60000100a00 */
[----:B------:R-:W-:Y:S01]  /*1a7f0*/  IMAD.X R93, R90, 0x1, R20, P2 ;  /* 0x000000015a5d7824 */ /* 0x000fe200010e0614 */
        /* <DEDUP_REMOVED lines=15> */
[C---:B------:R-:W-:Y:S01]  /*1a8f0*/  IMAD.X R97, R89.reuse, 0x1, R20, P4 ;  /* 0x0000000159617824 */ /* 0x040fe200020e0614 */
[C---:B------:R-:W-:Y:S02]  /*1a900*/  IADD3 R90, P4, R88.reuse, R24, RZ ;  /* 0x00000018585a7210 */ /* 0x040fe40007f9e0ff */
[----:B----4-:R-:W-:Y:S01]  /*1a910*/  IADD3 R92, P2, R88, R28, RZ ;  /* 0x0000001c585c7210 */ /* 0x010fe20007f5e0ff */
[C---:B------:R-:W-:Y:S01]  /*1a920*/  IMAD.X R95, R89.reuse, 0x1, R21, P3 ;  /* 0x00000001595f7824 */ /* 0x040fe200018e0615 */
[----:B------:R-:W-:Y:S01]  /*1a930*/  STL.64 [R1+0x160], R96 ;  /* 0x0001606001007387 */ /* 0x000fe20000100a00 */
[C---:B------:R-:W-:Y:S02]  /*1a940*/  IMAD.X R91, R89.reuse, 0x1, R69, P4 ;  /* 0x00000001595b7824 */ /* 0x040fe400020e0645 */
        /* <DEDUP_REMOVED lines=8> */
[----:B----4-:R-:W-:Y:S01]  /*1a9d0*/  IADD3 R90, P4, R87, R28, RZ ;  /* 0x0000001c575a7210 */ /* 0x010fe20007f9e0ff */
        /* <DEDUP_REMOVED lines=9> */
[----:B----4-:R-:W-:-:S03]  /*1aa70*/  IADD3 R90, P4, R86, R74, RZ ;  /* 0x0000004a565a7210 */ /* 0x010fc60007f9e0ff */
        /* <DEDUP_REMOVED lines=70> */
[C---:B------:R-:W-:Y:S01]  /*1aee0*/  VIADD R80, R81.reuse, UR5 ;  /* 0x0000000551507c36 */ /* 0x040fe20008000000 */
[----:B------:R-:W-:Y:S01]  /*1aef0*/  ULDC UR5, c[0x0][0x248] ;  /* 0x0000920000057ab9 */ /* 0x000fe20000000800 */
[----:B------:R-:W-:Y:S01]  /*1af00*/  IMAD.X R85, R82, 0x1, R29, P4 ;  /* 0x0000000152557824 */ /* 0x000fe200020e061d */
[----:B------:R1:W-:Y:S04]  /*1af10*/  STL.64 [R1+0xb20], R86 ;  /* 0x000b205601007387 */ /* 0x0003e80000100a00 */
[----:B------:R4:W-:Y:S01]  /*1af20*/  STL.64 [R1+0xb18], R84 ;  /* 0x000b185401007387 */ /* 0x0009e20000100a00 */
[----:B0-----:R-:W-:Y:S02]  /*1af30*/  IADD3 R88, P3, R81, R24, RZ ;  /* 0x0000001851587210 */ /* 0x001fe40007f7e0ff */
[----:B------:R-:W-:-:S02]  /*1af40*/  SHF.R.S32.HI R81, RZ, 0x1f, R80 ;  /* 0x0000001fff517819 */ /* 0x000fc40000011450 */
[----:B-1----:R-:W-:Y:S01]  /*1af50*/  IADD3 R86, P2, R80, R30, RZ ;  /* 0x0000001e50567210 */ /* 0x002fe20007f5e0ff */
[----:B------:R-:W-:Y:S01]  /*1af60*/  IMAD.X R89, R82, 0x1, R69, P3 ;  /* 0x0000000152597824 */ /* 0x000fe200018e0645 */
[----:B----4-:R-:W-:-:S03]  /*1af70*/  IADD3 R84, P4, R80, R74, RZ ;  /* 0x0000004a50547210 */ /* 0x010fc60007f9e0ff */
[C---:B------:R-:W-:Y:S01]  /*1af80*/  IMAD.X R87, R81.reuse, 0x1, R20, P2 ;  /* 0x0000000151577824 */ /* 0x040fe200010e0614 */
[----:B------:R0:W-:Y:S01]  /*1af90*/  STL.64 [R1+0xb10], R88 ;  /* 0x000b105801007387 */ /* 0x0001e20000100a00 */
[C---:B------:R-:W-:Y:S01]  /*1afa0*/  VIADD R79, R80.reuse, UR5 ;  /* 0x00000005504f7c36 */ /* 0x040fe20008000000 */
[----:B------:R-:W-:Y:S01]  /*1afb0*/  ULDC UR5, c[0x0][0x248] ;  /* 0x0000920000057ab9 */ /* 0x000fe20000000800 */
[----:B------:R-:W-:Y:S01]  /*1afc0*/  IMAD.X R85, R81, 0x1, R21, P4 ;  /* 0x0000000151557824 */ /* 0x000fe200020e0615 */
[----:B------:R1:W-:Y:S04]  /*1afd0*/  STL.64 [R1+0xb08], R86 ;  /* 0x000b085601007387 */ /* 0x0003e80000100a00 */
[----:B------:R4:W-:Y:S01]  /*1afe0*/  STL.64 [R1+0xb00], R84 ;  /* 0x000b005401007387 */ /* 0x0009e20000100a00 */
[----:B0-----:R-:W-:-:S02]  /*1aff0*/  IADD3 R88, P3, R80, R28, RZ ;  /* 0x0000001c50587210 */ /* 0x001fc40007f7e0ff */
        /* <DEDUP_REMOVED lines=8> */
[----:B------:R-:W-:-:S02]  /*1b080*/  IMAD.X R83, R80, 0x1, R21, P3 ;  /* 0x0000000150537824 */ /* 0x000fc400018e0615 */
[----:B------:R-:W-:Y:S01]  /*1b090*/  VIADD R78, R79, UR5 ;  /* 0x000000054f4e7c36 */ /* 0x000fe20008000000 */
[----:B------:R0:W-:Y:S01]  /*1b0a0*/  STL.64 [R1+0xaf0], R86 ;  /* 0x000af05601007387 */ /* 0x0001e20000100a00 */
[----:B------:R-:W-:-:S03]  /*1b0b0*/  ULDC UR5, c[0x0][0x248] ;  /* 0x0000920000057ab9 */ /* 0x000fc60000000800 */
[----:B------:R1:W-:Y:S04]  /*1b0c0*/  STL.64 [R1+0xae8], R84 ;  /* 0x000ae85401007387 */ /* 0x0003e80000100a00 */
[----:B------:R4:W-:Y:S01]  /*1b0d0*/  STL.64 [R1+0xae0], R82 ;  /* 0x000ae05201007387 */ /* 0x0009e20000100a00 */
[C---:B0-----:R-:W-:Y:S02]  /*1b0e0*/  IADD3 R86, P2, R79.reuse, R28, RZ ;  /* 0x0000001c4f567210 */ /* 0x041fe40007f5e0ff */
[----:B-1----:R-:W-:Y:S02]  /*1b0f0*/  IADD3 R84, P4, R79, R24, RZ ;  /* 0x000000184f547210 */ /* 0x002fe40007f9e0ff */
[----:B------:R-:W-:Y:S02]  /*1b100*/  SHF.R.S32.HI R79, RZ, 0x1f, R78 ;  /* 0x0000001fff4f7819 */ /* 0x000fe4000001144e */
[----:B----4-:R-:W-:Y:S01]  /*1b110*/  IADD3 R82, P3, R78, R30, RZ ;  /* 0x0000001e4e527210 */ /* 0x010fe20007f7e0ff */
[----:B------:R-:W-:-:S02]  /*1b120*/  IMAD.X R87, R80, 0x1, R29, P2 ;  /* 0x0000000150577824 */ /* 0x000fc400010e061d */
[----:B------:R-:W-:Y:S02]  /*1b130*/  IMAD.X R85, R80, 0x1, R69, P4 ;  /* 0x0000000150557824 */ /* 0x000fe400020e0645 */
[----:B------:R-:W-:Y:S01]  /*1b140*/  IMAD.X R83, R79, 0x1, R20, P3 ;  /* 0x000000014f537824 */ /* 0x000fe200018e0614 */
[----:B------:R0:W-:Y:S01]  /*1b150*/  STL.64 [R1+0xad8], R86 ;  /* 0x000ad85601007387 */ /* 0x0001e20000100a00 */
[C---:B------:R-:W-:Y:S01]  /*1b160*/  VIADD R77, R78.reuse, UR7 ;  /* 0x000000074e4d7c36 */ /* 0x040fe20008000000 */
[----:B------:R-:W-:Y:S02]  /*1b170*/  ULDC UR7, c[0x0][0x248] ;  /* 0x0000920000077ab9 */ /* 0x000fe40000000800 */
        /* <DEDUP_REMOVED lines=15> */
[----:B------:R0:W-:Y:S01]  /*1b270*/  STL.64 [R1+0xaa8], R80 ;  /* 0x000aa85001007387 */ /* 0x0001e20000100a00 */
[C---:B------:R-:W-:Y:S01]  /*1b280*/  VIADD R76, R77.reuse, UR5 ;  /* 0x000000054d4c7c36 */ /* 0x040fe20008000000 */
[----:B------:R-:W-:Y:S01]  /*1b290*/  ULDC UR5, c[0x0][0x248] ;  /* 0x0000920000057ab9 */ /* 0x000fe20000000800 */
[C---:B-1----:R-:W-:Y:S01]  /*1b2a0*/  IADD3 R82, P3, R77.reuse, R28, RZ ;  /* 0x0000001c4d527210 */ /* 0x042fe20007f7e0ff */
[----:B------:R-:W-:Y:S01]  /*1b2b0*/  IMAD.X R85, R78, 0x1, R21, P4 ;  /* 0x000000014e557824 */ /* 0x000fe200020e0615 */
        /* <DEDUP_REMOVED lines=11> */
[C---:B----4-:R-:W-:Y:S01]  /*1b370*/  IADD3 R80, P2, R76.reuse, R28, RZ ;  /* 0x0000001c4c507210 */ /* 0x050fe20007f5e0ff */
[C---:B------:R-:W-:Y:S02]  /*1b380*/  IMAD.X R83, R77.reuse, 0x1, R21, P3 ;  /* 0x000000014d537824 */ /* 0x040fe400018e0615 */
[----:B------:R-:W-:Y:S01]  /*1b390*/  VIADD R75, R76, UR5 ;  /* 0x000000054c4b7c36 */ /* 0x000fe20008000000 */
[----:B------:R-:W-:Y:S01]  /*1b3a0*/  STL.64 [R1+0xa88], R84 ;  /* 0x000a885401007387 */ /* 0x000fe20000100a00 */
[C---:B------:R-:W-:Y:S01]  /*1b3b0*/  IMAD.X R81, R77.reuse, 0x1, R29, P2 ;  /* 0x000000014d517824 */ /* 0x040fe200010e061d */
[----:B------:R-:W-:Y:S01]  /*1b3c0*/  ULDC UR5, c[0x0][0x248] ;  /* 0x0000920000057ab9 */ /* 0x000fe20000000800 */
        /* <DEDUP_REMOVED lines=18> */
[C---:B-1----:R-:W-:Y:S01]  /*1b4f0*/  IADD3 R80, P2, R71.reuse, R30, RZ ;  /* 0x0000001e47507210 */ /* 0x042fe20007f5e0ff */
[----:B------:R-:W-:Y:S01]  /*1b500*/  IMAD.X R83, R76, 0x1, R69, P3 ;  /* 0x000000014c537824 */ /* 0x000fe200018e0645 */
[----:B----4-:R-:W-:-:S03]  /*1b510*/  IADD3 R78, P4, R71, R74, RZ ;  /* 0x0000004a474e7210 */ /* 0x010fc60007f9e0ff */
[----:B------:R-:W-:Y:S01]  /*1b520*/  IMAD.X R81, R75, 0x1, R20, P2 ;  /* 0x000000014b517824 */ /* 0x000fe200010e0614 */
[----:B------:R0:W-:Y:S01]  /*1b530*/  STL.64 [R1+0xa50], R82 ;  /* 0x000a505201007387 */ /* 0x0001e20000100a00 */
[----:B------:R-:W-:Y:S01]  /*1b540*/  VIADD R47, R71, UR7 ;  /* 0x00000007472f7c36 */ /* 0x000fe20008000000 */
        /* <DEDUP_REMOVED lines=32> */
[C---:B----4-:R-:W-:Y:S01]  /*1b750*/  IADD3 R76, P3, R46.reuse, R24, RZ ;  /* 0x000000182e4c7210 */ /* 0x050fe20007f7e0ff */
[----:B------:R-:W-:Y:S02]  /*1b760*/  VIADD R45, R46, UR5 ;  /* 0x000000052e2d7c36 */ /* 0x000fe40008000000 */
[C---:B------:R-:W-:Y:S01]  /*1b770*/  IMAD.X R79, R47.reuse, 0x1, R29, P4 ;  /* 0x000000012f4f7824 */ /* 0x040fe200020e061d */
[----:B------:R0:W-:Y:S01]  /*1b780*/  STL.64 [R1+0xa00], R80 ;  /* 0x000a005001007387 */ /* 0x0001e20000100a00 */
[----:B------:R-:W-:Y:S01]  /*1b790*/  IMAD.X R77, R47, 0x1, R69, P3 ;  /* 0x000000012f4d7824 */ /* 0x000fe200018e0645 */
[----:B------:R-:W-:Y:S01]  /*1b7a0*/  SHF.R.S32.HI R46, RZ, 0x1f, R45 ;  /* 0x0000001fff2e7819 */ /* 0x000fe2000001142d */
[----:B------:R-:W-:Y:S01]  /*1b7b0*/  ULDC UR5, c[0x0][0x248] ;  /* 0x0000920000057ab9 */ /* 0x000fe20000000800 */
[----:B------:R1:W-:Y:S04]  /*1b7c0*/  STL.64 [R1+0x9f8], R78 ;  /* 0x0009f84e01007387 */ /* 0x0003e80000100a00 */
[----:B------:R4:W-:Y:S01]  /*1b7d0*/  STL.64 [R1+0x9f0], R76 ;  /* 0x0009f04c01007387 */ /* 0x0009e20000100a00 */
[----:B0-----:R-:W-:-:S02]  /*1b7e0*/  IADD3 R80, P2, R45, R30, RZ ;  /* 0x0000001e2d507210 */ /* 0x001fc40007f5e0ff */
[----:B-1----:R-:W-:-:S03]  /*1b7f0*/  IADD3 R78, P4, R45, R74, RZ ;  /* 0x0000004a2d4e7210 */ /* 0x002fc60007f9e0ff */
[C---:B------:R-:W-:Y:S01]  /*1b800*/  IMAD.X R81, R46.reuse, 0x1, R20, P2 ;  /* 0x000000012e517824 */ /* 0x040fe200010e0614 */
[C---:B----4-:R-:W-:Y:S01]  /*1b810*/  IADD3 R76, P3, R45.reuse, R28, RZ ;  /* 0x0000001c2d4c7210 */ /* 0x050fe20007f7e0ff */
[C---:B------:R-:W-:Y:S02]  /*1b820*/  IMAD.X R79, R46.reuse, 0x1, R21, P4 ;  /* 0x000000012e4f7824 */ /* 0x040fe400020e0615 */
[C---:B------:R-:W-:Y:S01]  /*1b830*/  VIADD R44, R45.reuse, UR9 ;  /* 0x000000092d2c7c36 */ /* 0x040fe20008000000 */
[----:B------:R0:W-:Y:S01]  /*1b840*/  STL.64 [R1+0x9e8], R80 ;  /* 0x0009e85001007387 */ /* 0x0001e20000100a00 */
[----:B------:R-:W-:Y:S01]  /*1b850*/  IMAD.X R77, R46, 0x1, R29, P3 ;  /* 0x000000012e4d7824 */ /* 0x000fe200018e061d */
[----:B------:R-:W-:Y:S02]  /*1b860*/  ULDC UR9, c[0x0][0x248] ;  /* 0x0000920000097ab9 */ /* 0x000fe40000000800 */
[----:B------:R1:W-:Y:S04]  /*1b870*/  STL.64 [R1+0x9e0], R78 ;  /* 0x0009e04e01007387 */ /* 0x0003e80000100a00 */
[----:B------:R4:W-:Y:S01]  /*1b880*/  STL.64 [R1+0x9c8], R76 ;  /* 0x0009c84c01007387 */ /* 0x0009e20000100a00 */
[----:B0-----:R-:W-:-:S02]  /*1b890*/  IADD3 R80, P2, R45, R24, RZ ;  /* 0x000000182d507210 */ /* 0x001fc40007f5e0ff */
[----:B------:R-:W-:Y:S02]  /*1b8a0*/  SHF.R.S32.HI R45, RZ, 0x1f, R44 ;  /* 0x0000001fff2d7819 */ /* 0x000fe4000001142c */
        /* <DEDUP_REMOVED lines=11> */
[----:B-1----:R-:W-:Y:S02]  /*1b960*/  IADD3 R78, P4, R44, R24, RZ ;  /* 0x000000182c4e7210 */ /* 0x002fe40007f9e0ff */
[----:B------:R-:W-:Y:S02]  /*1b970*/  SHF.R.S32.HI R44, RZ, 0x1f, R43 ;  /* 0x0000001fff2c7819 */ /* 0x000fe4000001142b */
[----:B----4-:R-:W-:Y:S01]  /*1b980*/  IADD3 R76, P3, R43, R30, RZ ;  /* 0x0000001e2b4c7210 */ /* 0x010fe20007f7e0ff */
[----:B------:R-:W-:Y:S01]  /*1b990*/  IMAD.X R81, R45, 0x1, R29, P2 ;  /* 0x000000012d517824 */ /* 0x000fe200010e061d */
        /* <DEDUP_REMOVED lines=11> */
[----:B-1----:R-:W-:-:S03]  /*1ba50*/  IADD3 R76, P3, R43, R24, RZ ;  /* 0x000000182b4c7210 */ /* 0x002fc60007f7e0ff */
[----:B------:R-:W-:Y:S01]  /*1ba60*/  IMAD.X R79, R44, 0x1, R29, P4 ;  /* 0x000000012c4f7824 */ /* 0x000fe200020e061d */
[----:B------:R-:W-:Y:S02]  /*1ba70*/  SHF.R.S32.HI R43, RZ, 0x1f, R42 ;  /* 0x0000001fff2b7819 */ /* 0x000fe4000001142a */
[----:B----4-:R-:W-:Y:S01]  /*1ba80*/  IADD3 R46, P2, R42, R30, RZ ;  /* 0x0000001e2a2e7210 */ /* 0x010fe20007f5e0ff */
[----:B------:R-:W-:Y:S01]  /*1ba90*/  IMAD.X R77, R44, 0x1, R69, P3 ;  /* 0x000000012c4d7824 */ /* 0x000fe200018e0645 */
[----:B------:R0:W-:Y:S03]  /*1baa0*/  STL.64 [R1+0x1b8], R78 ;  /* 0x0001b84e01007387 */ /* 0x0001e60000100a00 */
[----:B------:R-:W-:Y:S01]  /*1bab0*/  IMAD.X R47, R43, 0x1, R20, P2 ;  /* 0x000000012b2f7824 */ /* 0x000fe200010e0614 */
[----:B------:R1:W-:Y:S01]  /*1bac0*/  STL.64 [R1+0x1b0], R76 ;  /* 0x0001b04c01007387 */ /* 0x0003e20000100a00 */
[----:B------:R-:W-:Y:S01]  /*1bad0*/  VIADD R41, R42, UR12 ;  /* 0x0000000c2a297c36 */ /* 0x000fe20008000000 */
[----:B------:R-:W-:-:S02]  /*1bae0*/  ULDC UR12, c[0x0][0x248] ;  /* 0x00009200000c7ab9 */ /* 0x000fc40000000800 */
[----:B------:R4:W-:Y:S01]  /*1baf0*/  STL.64 [R1+0x1a8], R46 ;  /* 0x0001a82e01007387 */ /* 0x0009e20000100a00 */
[C---:B0-----:R-:W-:Y:S02]  /*1bb00*/  IADD3 R78, P4, R42.reuse, R74, RZ ;  /* 0x0000004a2a4e7210 */ /* 0x041fe40007f9e0ff */
[----:B-1----:R-:W-:-:S03]  /*1bb10*/  IADD3 R76, P3, R42, R28, RZ ;  /* 0x0000001c2a4c7210 */ /* 0x002fc60007f7e0ff */
[----:B------:R-:W-:Y:S01]  /*1bb20*/  IMAD.X R79, R43, 0x1, R21, P4 ;  /* 0x000000012b4f7824 */ /* 0x000fe200020e0615 */
[----:B------:R-:W-:Y:S02]  /*1bb30*/  IADD3 R44, P4, R41, R30, RZ ;  /* 0x0000001e292c7210 */ /* 0x000fe40007f9e0ff */
[----:B----4-:R-:W-:Y:S01]  /*1bb40*/  IADD3 R46, P2, R42, R24, RZ ;  /* 0x000000182a2e7210 */ /* 0x010fe20007f5e0ff */
[----:B------:R-:W-:Y:S01]  /*1bb50*/  IMAD.X R77, R43, 0x1, R29, P3 ;  /* 0x000000012b4d7824 */ /* 0x000fe200018e061d */
[----:B------:R-:W-:-:S03]  /*1bb60*/  SHF.R.S32.HI R42, RZ, 0x1f, R41 ;  /* 0x0000001fff2a7819 */ /* 0x000fc60000011429 */
[----:B------:R-:W-:Y:S01]  /*1bb70*/  IMAD.X R47, R43, 0x1, R69, P2 ;  /* 0x000000012b2f7824 */ /* 0x000fe200010e0645 */
[----:B------:R0:W-:Y:S01]  /*1bb80*/  STL.64 [R1+0x198], R76 ;  /* 0x0001984c01007387 */ /* 0x0001e20000100a00 */
[----:B------:R-:W-:-:S03]  /*1bb90*/  IMAD.X R45, R42, 0x1, R20, P4 ;  /* 0x000000012a2d7824 */ /* 0x000fc600020e0614 */
[----:B------:R-:W-:Y:S04]  /*1bba0*/  STL.64 [R1+0x1a0], R78 ;  /* 0x0001a04e01007387 */ /* 0x000fe80000100a00 */
[----:B------:R1:W-:Y:S01]  /*1bbb0*/  STL.64 [R1+0x9a0], R46 ;  /* 0x0009a02e01007387 */ /* 0x0003e20000100a00 */
[----:B0-----:R-:W-:-:S03]  /*1bbc0*/  IADD3 R76, P3, R41, R74, RZ ;  /* 0x0000004a294c7210 */ /* 0x001fc60007f7e0ff */
[----:B------:R0:W-:Y:S01]  /*1bbd0*/  STL.64 [R1+0x998], R44 ;  /* 0x0009982c01007387 */ /* 0x0001e20000100a00 */
[C---:B------:R-:W-:Y:S01]  /*1bbe0*/  VIADD R40, R41.reuse, UR13 ;  /* 0x0000000d29287c36 */ /* 0x040fe20008000000 */
[----:B------:R-:W-:Y:S01]  /*1bbf0*/  ULDC UR13, c[0x0][0x248] ;  /* 0x00009200000d7ab9 */ /* 0x000fe20000000800 */
        /* <DEDUP_REMOVED lines=154> */
[C---:B------:R-:W-:Y:S01]  /*1c5a0*/  IMAD.X R39, R32.reuse, 0x1, R29, P4 ;  /* 0x0000000120277824 */ /* 0x040fe200020e061d */
        /* <DEDUP_REMOVED lines=64> */
[C---:B------:R-:W-:Y:S02]  /*1c9b0*/  IMAD.X R33, R22.reuse, 0x1, R20, P4 ;  /* 0x0000000116217824 */ /* 0x040fe400020e0614 */
[----:B------:R-:W-:Y:S01]  /*1c9c0*/  IMAD.X R27, R22, 0x1, R21, P3 ;  /* 0x00000001161b7824 */ /* 0x000fe200018e0615 */
[----:B------:R0:W-:Y:S01]  /*1c9d0*/  STL.64 [R1+0x5a0], R34 ;  /* 0x0005a02201007387 */ /* 0x0001e20000100a00 */
[----:B------:R-:W-:-:S03]  /*1c9e0*/  VIADD R8, R23, UR8 ;  /* 0x0000000817087c36 */ /* 0x000fc60008000000 */
[----:B------:R-:W-:Y:S04]  /*1c9f0*/  STL.64 [R1+0x5a8], R36 ;  /* 0x0005a82401007387 */ /* 0x000fe80000100a00 */
[----:B------:R1:W-:Y:S01]  /*1ca00*/  STL.64 [R1+0x598], R32 ;  /* 0x0005982001007387 */ /* 0x0003e20000100a00 */
[----:B0-----:R-:W-:-:S03]  /*1ca10*/  IADD3 R34, P2, R23, R28, RZ ;  /* 0x0000001c17227210 */ /* 0x001fc60007f5e0ff */
[----:B------:R0:W-:Y:S01]  /*1ca20*/  STL.64 [R1+0x590], R26 ;  /* 0x0005901a01007387 */ /* 0x0001e20000100a00 */
[----:B-1----:R-:W-:Y:S02]  /*1ca30*/  IADD3 R32, P4, R23, R24, RZ ;  /* 0x0000001817207210 */ /* 0x002fe40007f9e0ff */
[----:B------:R-:W-:Y:S02]  /*1ca40*/  SHF.R.S32.HI R23, RZ, 0x1f, R8 ;  /* 0x0000001fff177819 */ /* 0x000fe40000011408 */
[----:B0-----:R-:W-:Y:S01]  /*1ca50*/  IADD3 R26, P3, R8, R30, RZ ;  /* 0x0000001e081a7210 */ /* 0x001fe20007f7e0ff */
        /* <DEDUP_REMOVED lines=15> */
[----:B------:R-:W-:Y:S01]  /*1cb50*/  IMAD.MOV.U32 R104, RZ, RZ, R105 ;  /* 0x000000ffff687224 */ /* 0x000fe200078e0069 */
[----:B------:R1:W-:Y:S01]  /*1cb60*/  STL.64 [R1+0x510], R32 ;  /* 0x0005102001007387 */ /* 0x0003e20000100a00 */
[----:B------:R-:W-:Y:S01]  /*1cb70*/  IMAD.MOV.U32 R99, RZ, RZ, R208 ;  /* 0x000000ffff637224 */ /* 0x000fe200078e00d0 */
[----:B------:R-:W-:-:S02]  /*1cb80*/  ULDC.64 UR8, c[0x0][0x228] ;  /* 0x00008a0000087ab9 */ /* 0x000fc40000000a00 */
[----:B------:R4:W-:Y:S01]  /*1cb90*/  STL.64 [R1+0x258], R26 ;  /* 0x0002581a01007387 */ /* 0x0009e20000100a00 */
[C---:B0-----:R-:W-:Y:S02]  /*1cba0*/  IADD3 R34, P2, R9.reuse, R30, RZ ;  /* 0x0000001e09227210 */ /* 0x041fe40007f5e0ff */
[----:B-1----:R-:W-:-:S03]  /*1cbb0*/  IADD3 R32, P4, R9, R74, RZ ;  /* 0x0000004a09207210 */ /* 0x002fc60007f9e0ff */
[C---:B------:R-:W-:Y:S01]  /*1cbc0*/  IMAD.X R35, R22.reuse, 0x1, R20, P2 ;  /* 0x0000000116237824 */ /* 0x040fe200010e0614 */
[C---:B----4-:R-:W-:Y:S01]  /*1cbd0*/  IADD3 R26, P3, R9.reuse, R28, RZ ;  /* 0x0000001c091a7210 */ /* 0x050fe20007f7e0ff */
[C---:B------:R-:W-:Y:S02]  /*1cbe0*/  IMAD.X R33, R22.reuse, 0x1, R21, P4 ;  /* 0x0000000116217824 */ /* 0x040fe400020e0615 */
[----:B------:R-:W-:Y:S01]  /*1cbf0*/  VIADD R8, R9, UR5 ;  /* 0x0000000509087c36 */ /* 0x000fe20008000000 */
[----:B------:R0:W-:Y:S01]  /*1cc00*/  STL.64 [R1+0x230], R34 ;  /* 0x0002302201007387 */ /* 0x0001e20000100a00 */
[----:B------:R-:W-:Y:S01]  /*1cc10*/  IMAD.X R27, R22, 0x1, R29, P3 ;  /* 0x00000001161b7824 */ /* 0x000fe200018e061d */
[----:B------:R-:W-:Y:S02]  /*1cc20*/  ULDC UR5, c[0x0][0x22c] ;  /* 0x00008b0000057ab9 */ /* 0x000fe40000000800 */
[----:B------:R1:W-:Y:S01]  /*1cc30*/  STL.64 [R1+0x210], R32 ;  /* 0x0002102001007387 */ /* 0x0003e20000100a00 */
[----:B------:R-:W-:-:S03]  /*1cc40*/  SHF.R.S32.HI R23, RZ, 0x1f, R8 ;  /* 0x0000001fff177819 */ /* 0x000fc60000011408 */
[----:B------:R4:W-:Y:S01]  /*1cc50*/  STL.64 [R1+0x208], R26 ;  /* 0x0002081a01007387 */ /* 0x0009e20000100a00 */
[----:B0-----:R-:W-:Y:S02]  /*1cc60*/  IADD3 R34, P2, R9, R24, RZ ;  /* 0x0000001809227210 */ /* 0x001fe40007f5e0ff */
[----:B-1----:R-:W-:-:S03]  /*1cc70*/  IADD3 R32, P4, R8, R30, RZ ;  /* 0x0000001e08207210 */ /* 0x002fc60007f9e0ff */
[----:B------:R-:W-:Y:S01]  /*1cc80*/  IMAD.X R35, R22, 0x1, R69, P2 ;  /* 0x0000000116237824 */ /* 0x000fe200010e0645 */
        /* <DEDUP_REMOVED lines=9> */
[C---:B0-----:R-:W-:Y:S02]  /*1cd20*/  IADD3 R34, P2, R8.reuse, R28, RZ ;  /* 0x0000001c08227210 */ /* 0x041fe40007f5e0ff */
[----:B-1----:R-:W-:-:S03]  /*1cd30*/  IADD3 R32, P4, R8, R24, RZ ;  /* 0x0000001808207210 */ /* 0x002fc60007f9e0ff */
[----:B------:R-:W-:Y:S01]  /*1cd40*/  IMAD.X R35, R23, 0x1, R29, P2 ;  /* 0x0000000117237824 */ /* 0x000fe200010e061d */
[----:B----4-:R-:W-:Y:S01]  /*1cd50*/  IADD3 R26, P3, R9, R30, RZ ;  /* 0x0000001e091a7210 */ /* 0x010fe20007f7e0ff */
[----:B------:R-:W-:-:S03]  /*1cd60*/  IMAD.X R33, R23, 0x1, R69, P4 ;  /* 0x0000000117217824 */ /* 0x000fc600020e0645 */
[----:B------:R0:W-:Y:S01]  /*1cd70*/  STL.64 [R1+0x1e8], R34 ;  /* 0x0001e82201007387 */ /* 0x0001e20000100a00 */
[----:B------:R-:W-:-:S03]  /*1cd80*/  IMAD.X R27, R22, 0x1, R20, P3 ;  /* 0x00000001161b7824 */ /* 0x000fc600018e0614 */
[----:B------:R1:W-:Y:S04]  /*1cd90*/  STL.64 [R1+0x530], R32 ;  /* 0x0005302001007387 */ /* 0x0003e80000100a00 */
[----:B------:R4:W-:Y:S01]  /*1cda0*/  STL.64 [R1+0x528], R26 ;  /* 0x0005281a01007387 */ /* 0x0009e20000100a00 */
[C---:B0-----:R-:W-:Y:S02]  /*1cdb0*/  IADD3 R34, P2, R9.reuse, R74, RZ ;  /* 0x0000004a09227210 */ /* 0x041fe40007f5e0ff */
        /* <DEDUP_REMOVED lines=11> */
[----:B------:R-:W-:-:S02]  /*1ce70*/  ULDC UR11, c[0x0][0x228] ;  /* 0x00008a00000b7ab9 */ /* 0x000fc40000000800 */
[----:B------:R4:W-:Y:S01]  /*1ce80*/  STL.64 [R1+0x4e8], R26 ;  /* 0x0004e81a01007387 */ /* 0x0009e20000100a00 */
[C---:B0-----:R-:W-:Y:S02]  /*1ce90*/  IADD3 R34, P2, R8.reuse, R30, RZ ;  /* 0x0000001e08227210 */ /* 0x041fe40007f5e0ff */
[----:B-1----:R-:W-:-:S03]  /*1cea0*/  IADD3 R32, P4, R8, R74, RZ ;  /* 0x0000004a08207210 */ /* 0x002fc60007f9e0ff */
[C---:B------:R-:W-:Y:S01]  /*1ceb0*/  IMAD.X R35, R23.reuse, 0x1, R20, P2 ;  /* 0x0000000117237824 */ /* 0x040fe200010e0614 */
[C---:B----4-:R-:W-:Y:S01]  /*1cec0*/  IADD3 R26, P3, R8.reuse, R28, RZ ;  /* 0x0000001c081a7210 */ /* 0x050fe20007f7e0ff */
[C---:B------:R-:W-:Y:S02]  /*1ced0*/  IMAD.X R33, R23.reuse, 0x1, R21, P4 ;  /* 0x0000000117217824 */ /* 0x040fe400020e0615 */
[C---:B------:R-:W-:Y:S02]  /*1cee0*/  VIADD R9, R8.reuse, UR12 ;  /* 0x0000000c08097c36 */ /* 0x040fe40008000000 */
[----:B------:R-:W-:Y:S01]  /*1cef0*/  IMAD.X R27, R23, 0x1, R29, P3 ;  /* 0x00000001171b7824 */ /* 0x000fe200018e061d */
[----:B------:R0:W-:Y:S02]  /*1cf00*/  STL.64 [R1+0x4e0], R34 ;  /* 0x0004e02201007387 */ /* 0x0001e40000100a00 */
[----:B------:R-:W-:Y:S02]  /*1cf10*/  SHF.R.S32.HI R22, RZ, 0x1f, R9 ;  /* 0x0000001fff167819 */ /* 0x000fe40000011409 */
[----:B------:R1:W-:Y:S04]  /*1cf20*/  STL.64 [R1+0x4d8], R32 ;  /* 0x0004d82001007387 */ /* 0x0003e80000100a00 */
[----:B------:R4:W-:Y:S01]  /*1cf30*/  STL.64 [R1+0x4b8], R26 ;  /* 0x0004b81a01007387 */ /* 0x0009e20000100a00 */
[----:B0-----:R-:W-:-:S02]  /*1cf40*/  IADD3 R34, P2, R8, R24, RZ ;  /* 0x0000001808227210 */ /* 0x001fc40007f5e0ff */
[----:B-1----:R-:W-:-:S03]  /*1cf50*/  IADD3 R32, P4, R9, R30, RZ ;  /* 0x0000001e09207210 */ /* 0x002fc60007f9e0ff */
[----:B------:R-:W-:Y:S01]  /*1cf60*/  IMAD.X R35, R23, 0x1, R69, P2 ;  /* 0x0000000117237824 */ /* 0x000fe200010e0645 */
[C---:B----4-:R-:W-:Y:S01]  /*1cf70*/  IADD3 R26, P3, R9.reuse, R74, RZ ;  /* 0x0000004a091a7210 */ /* 0x050fe20007f7e0ff */
[C---:B------:R-:W-:Y:S02]  /*1cf80*/  IMAD.X R33, R22.reuse, 0x1, R20, P4 ;  /* 0x0000000116217824 */ /* 0x040fe400020e0614 */
[----:B------:R-:W-:Y:S01]  /*1cf90*/  VIADD R8, R9, UR45 ;  /* 0x0000002d09087c36 */ /* 0x000fe20008000000 */
[----:B------:R0:W-:Y:S01]  /*1cfa0*/  STL.64 [R1+0x4c0], R34 ;  /* 0x0004c02201007387 */ /* 0x0001e20000100a00 */
[C---:B------:R-:W-:Y:S01]  /*1cfb0*/  IMAD.X R27, R22.reuse, 0x1, R21, P3 ;  /* 0x00000001161b7824 */ /* 0x040fe200018e0615 */
[----:B------:R-:W-:Y:S01]  /*1cfc0*/  LOP3.LUT R139, R139, 0xffff, RZ, 0xc0, !PT ;  /* 0x0000ffff8b8b7812 */ /* 0x000fe200078ec0ff */
[----:B------:R-:W-:Y:S01]  /*1cfd0*/  IMAD.MOV.U32 R106, RZ, RZ, R110 ;  /* 0x000000ffff6a7224 */ /* 0x000fe200078e006e */
[----:B------:R1:W-:Y:S01]  /*1cfe0*/  STL.64 [R1+0x4d0], R32 ;  /* 0x0004d02001007387 */ /* 0x0003e20000100a00 */
[----:B------:R-:W-:Y:S01]  /*1cff0*/  SHF.R.S32.HI R23, RZ, 0x1f, R8 ;  /* 0x0000001fff177819 */ /* 0x000fe20000011408 */
[----:B------:R-:W-:Y:S01]  /*1d000*/  IMAD.MOV.U32 R102, RZ, RZ, R105 ;  /* 0x000000ffff667224 */ /* 0x000fe200078e0069 */
[----:B------:R-:W-:Y:S01]  /*1d010*/  LOP3.LUT R127, R127, 0xffff, RZ, 0xc0, !PT ;  /* 0x0000ffff7f7f7812 */ /* 0x000fe200078ec0ff */
[----:B------:R4:W-:Y:S01]  /*1d020*/  STL.64 [R1+0x508], R26 ;  /* 0x0005081a01007387 */ /* 0x0009e20000100a00 */
[----:B------:R-:W-:Y:S01]  /*1d030*/  IMAD.MOV.U32 R97, RZ, RZ, R204 ;  /* 0x000000ffff617224 */ /* 0x000fe200078e00cc */
[----:B------:R-:W-:Y:S01]  /*1d040*/  LOP3.LUT R143, R143, 0xffff, RZ, 0xc0, !PT ;  /* 0x0000ffff8f8f7812 */ /* 0x000fe200078ec0ff */
[----:B------:R-:W-:Y:S01]  /*1d050*/  IMAD.MOV.U32 R116, RZ, RZ, R207 ;  /* 0x000000ffff747224 */ /* 0x000fe200078e00cf */
[----:B0-----:R-:W-:Y:S01]  /*1d060*/  IADD3 R34, P2, R9, R28, RZ ;  /* 0x0000001c09227210 */ /* 0x001fe20007f5e0ff */
[----:B------:R-:W-:Y:S01]  /*1d070*/  IMAD.MOV.U32 R100, RZ, RZ, R107 ;  /* 0x000000ffff647224 */ /* 0x000fe200078e006b */
[----:B------:R-:W-:Y:S01]  /*1d080*/  PRMT R163, R163, 0x3340, R0 ;  /* 0x00003340a3a37816 */ /* 0x000fe20000000000 */
[----:B------:R-:W-:Y:S01]  /*1d090*/  IMAD.MOV.U32 R98, RZ, RZ, R122 ;  /* 0x000000ffff627224 */ /* 0x000fe200078e007a */
[----:B-1----:R-:W-:Y:S01]  /*1d0a0*/  IADD3 R32, P4, R9, R24, RZ ;  /* 0x0000001809207210 */ /* 0x002fe20007f9e0ff */
[----:B------:R-:W-:Y:S01]  /*1d0b0*/  IMAD.X R35, R22, 0x1, R29, P2 ;  /* 0x0000000116237824 */ /* 0x000fe200010e061d */
[----:B------:R-:W-:Y:S01]  /*1d0c0*/  PRMT R157, R157, 0x3340, R0 ;  /* 0x000033409d9d7816 */ /* 0x000fe20000000000 */
[----:B------:R-:W-:Y:S01]  /*1d0d0*/  ULDC UR45, c[0x0][0x228] ;  /* 0x00008a00002d7ab9 */ /* 0x000fe20000000800 */
[----:B----4-:R-:W-:Y:S01]  /*1d0e0*/  IADD3 R26, P3, R8, R30, RZ ;  /* 0x0000001e081a7210 */ /* 0x010fe20007f7e0ff */
[----:B------:R-:W-:Y:S01]  /*1d0f0*/  IMAD.X R33, R22, 0x1, R69, P4 ;  /* 0x0000000116217824 */ /* 0x000fe200020e0645 */
[----:B------:R0:W-:Y:S03]  /*1d100*/  STL.64 [R1+0x500], R34 ;  /* 0x0005002201007387 */ /* 0x0001e60000100a00 */
[----:B------:R-:W-:Y:S01]  /*1d110*/  IMAD.X R27, R23, 0x1, R20, P3 ;  /* 0x00000001171b7824 */ /* 0x000fe200018e0614 */
        /* <DEDUP_REMOVED lines=13> */
[----:B------:R-:W-:-:S02]  /*1d1f0*/  IMAD.MOV.U32 R101, RZ, RZ, R106 ;  /* 0x000000ffff657224 */ /* 0x000fc400078e006a */
[----:B------:R-:W-:Y:S01]  /*1d200*/  IMAD.MOV.U32 R105, RZ, RZ, R209 ;  /* 0x000000ffff697224 */ /* 0x000fe200078e00d1 */
[----:B------:R4:W-:Y:S01]  /*1d210*/  STL.64 [R1+0x538], R26 ;  /* 0x0005381a01007387 */ /* 0x0009e20000100a00 */
[----:B------:R-:W-:Y:S01]  /*1d220*/  IMAD.MOV.U32 R122, RZ, RZ, R205 ;  /* 0x000000ffff7a7224 */ /* 0x000fe200078e00cd */
[----:B------:R-:W-:Y:S01]  /*1d230*/  PRMT R140, R140, 0x3340, R0 ;  /* 0x000033408c8c7816 */ /* 0x000fe20000000000 */
[----:B------:R-:W-:Y:S01]  /*1d240*/  IMAD.MOV.U32 R107, RZ, RZ, R203 ;  /* 0x000000ffff6b7224 */ /* 0x000fe200078e00cb */
[C---:B0-----:R-:W-:Y:S01]  /*1d250*/  IADD3 R34, P2, R9.reuse, R30, RZ ;  /* 0x0000001e09227210 */ /* 0x041fe20007f5e0ff */
[----:B------:R-:W-:Y:S01]  /*1d260*/  ULDC UR44, c[0x0][0x228] ;  /* 0x00008a00002c7ab9 */ /* 0x000fe20000000800 */
[----:B-1----:R-:W-:-:S03]  /*1d270*/  IADD3 R32, P4, R9, R74, RZ ;  /* 0x0000004a09207210 */ /* 0x002fc60007f9e0ff */
[C---:B------:R-:W-:Y:S01]  /*1d280*/  IMAD.X R35, R22.reuse, 0x1, R20, P2 ;  /* 0x0000000116237824 */ /* 0x040fe200010e0614 */
[C---:B----4-:R-:W-:Y:S01]  /*1d290*/  IADD3 R26, P3, R9.reuse, R28, RZ ;  /* 0x0000001c091a7210 */ /* 0x050fe20007f7e0ff */
[C---:B------:R-:W-:Y:S02]  /*1d2a0*/  IMAD.X R33, R22.reuse, 0x1, R21, P4 ;  /* 0x0000000116217824 */ /* 0x040fe400020e0615 */
[----:B------:R-:W-:Y:S01]  /*1d2b0*/  VIADD R8, R9, UR43 ;  /* 0x0000002b09087c36 */ /* 0x000fe20008000000 */
[----:B------:R0:W-:Y:S01]  /*1d2c0*/  STL.64 [R1+0x570], R34 ;  /* 0x0005702201007387 */ /* 0x0001e20000100a00 */
[----:B------:R-:W-:Y:S01]  /*1d2d0*/  IMAD.X R27, R22, 0x1, R29, P3 ;  /* 0x00000001161b7824 */ /* 0x000fe200018e061d */
[----:B------:R-:W-:Y:S01]  /*1d2e0*/  PRMT R141, R141, 0x3340, R0 ;  /* 0x000033408d8d7816 */ /* 0x000fe20000000000 */
[----:B------:R-:W-:Y:S01]  /*1d2f0*/  IMAD.MOV.U32 R118, RZ, RZ, R120 ;  /* 0x000000ffff767224 */ /* 0x000fe200078e0078 */
[----:B------:R1:W-:Y:S01]  /*1d300*/  STL.64 [R1+0x588], R32 ;  /* 0x0005882001007387 */ /* 0x0003e20000100a00 */
[----:B------:R-:W-:Y:S01]  /*1d310*/  SHF.R.S32.HI R23, RZ, 0x1f, R8 ;  /* 0x0000001fff177819 */ /* 0x000fe20000011408 */
[----:B------:R-:W-:Y:S01]  /*1d320*/  IMAD.MOV.U32 R106, RZ, RZ, R206 ;  /* 0x000000ffff6a7224 */ /* 0x000fe200078e00ce */
[--C-:B------:R-:W-:Y:S01]  /*1d330*/  PRMT R154, R154, 0x3340, R0.reuse ;  /* 0x000033409a9a7816 */ /* 0x100fe20000000000 */
[----:B------:R4:W-:Y:S01]  /*1d340*/  STL.64 [R1+0x580], R26 ;  /* 0x0005801a01007387 */ /* 0x0009e20000100a00 */
[----:B------:R-:W-:Y:S01]  /*1d350*/  PRMT R119, R119, 0x3340, R0 ;  /* 0x0000334077777816 */ /* 0x000fe20000000000 */
[----:B------:R-:W-:Y:S01]  /*1d360*/  ULDC UR43, c[0x0][0x228] ;  /* 0x00008a00002b7ab9 */ /* 0x000fe20000000800 */
[----:B0-----:R-:W-:-:S02]  /*1d370*/  IADD3 R34, P2, R9, R24, RZ ;  /* 0x0000001809227210 */ /* 0x001fc40007f5e0ff */
[----:B-1----:R-:W-:-:S03]  /*1d380*/  IADD3 R32, P4, R8, R30, RZ ;  /* 0x0000001e08207210 */ /* 0x002fc60007f9e0ff */
[----:B------:R-:W-:Y:S01]  /*1d390*/  IMAD.X R35, R22, 0x1, R69, P2 ;  /* 0x0000000116237824 */ /* 0x000fe200010e0645 */
        /* <DEDUP_REMOVED lines=9> */
[----:B------:R-:W-:-:S02]  /*1d430*/  ULDC UR42, c[0x0][0x228] ;  /* 0x00008a00002a7ab9 */ /* 0x000fc40000000800 */
        /* <DEDUP_REMOVED lines=31> */
[----:B------:R-:W-:Y:S01]  /*1d630*/  ULDC UR40, c[0x0][0x228] ;  /* 0x00008a0000287ab9 */ /* 0x000fe20000000800 */
        /* <DEDUP_REMOVED lines=92> */
[----:B------:R-:W-:Y:S01]  /*1dc00*/  LOP3.LUT R0, R0, 0x7fffffff, RZ, 0xc0, !PT ;  /* 0x7fffffff00007812 */ /* 0x000fe200078ec0ff */
        /* <DEDUP_REMOVED lines=57> */
[----:B------:R-:W-:Y:S02]  /*1dfa0*/  ULDC.64 UR28, c[0x0][0x228] ;  /* 0x00008a00001c7ab9 */ /* 0x000fe40000000a00 */
        /* <DEDUP_REMOVED lines=64> */
[----:B------:R-:W-:Y:S01]  /*1e3b0*/  ULDC.64 UR24, c[0x0][0x228] ;  /* 0x00008a0000187ab9 */ /* 0x000fe20000000a00 */
        /* <DEDUP_REMOVED lines=173> */
[----:B------:R-:W-:Y:S02]  /*1ee90*/  SHF.R.S32.HI R22, RZ, 0x1f, R9 ;  /* 0x0000001fff167819 */ /* 0x000fe40000011409 */
[----:B------:R-:W-:Y:S01]  /*1eea0*/  LOP3.LUT R68, R68, 0xffffdfff, RZ, 0xc0, !PT ;  /* 0xffffdfff44447812 */ /* 0x000fe200078ec0ff */
[----:B------:R1:W-:Y:S01]  /*1eeb0*/  STL.64 [R1+0x360], R32 ;  /* 0x0003602001007387 */ /* 0x0003e20000100a00 */
[----:B------:R-:W-:-:S02]  /*1eec0*/  LOP3.LUT R193, R193, 0x7fffffff, RZ, 0xc0, !PT ;  /* 0x7fffffffc1c17812 */ /* 0x000fc400078ec0ff */
[----:B------:R-:W-:Y:S01]  /*1eed0*/  LOP3.LUT R192, R192, 0x7fffffff, RZ, 0xc0, !PT ;  /* 0x7fffffffc0c07812 */ /* 0x000fe200078ec0ff */
[----:B------:R4:W-:Y:S01]  /*1eee0*/  STL.64 [R1+0x358], R26 ;  /* 0x0003581a01007387 */ /* 0x0009e20000100a00 */
[----:B------:R-:W-:Y:S02]  /*1eef0*/  LOP3.LUT R19, R19, 0x7fffffff, RZ, 0xc0, !PT ;  /* 0x7fffffff13137812 */ /* 0x000fe400078ec0ff */
[----:B------:R-:W-:Y:S02]  /*1ef00*/  LOP3.LUT R18, R18, 0x7fffffff, RZ, 0xc0, !PT ;  /* 0x7fffffff12127812 */ /* 0x000fe400078ec0ff */
[----:B--2---:R-:W-:Y:S02]  /*1ef10*/  LOP3.LUT R17, R17, 0xdfffffff, RZ, 0xc0, !PT ;  /* 0xdfffffff11117812 */ /* 0x004fe400078ec0ff */
[----:B------:R-:W-:Y:S02]  /*1ef20*/  LOP3.LUT R16, R16, 0x7fffffff, RZ, 0xc0, !PT ;  /* 0x7fffffff10107812 */ /* 0x000fe400078ec0ff */
[----:B---3--:R-:W-:-:S02]  /*1ef30*/  LOP3.LUT R15, R15, 0x7fffffff, RZ, 0xc0, !PT ;  /* 0x7fffffff0f0f7812 */ /* 0x008fc400078ec0ff */
[----:B------:R-:W-:Y:S02]  /*1ef40*/  LOP3.LUT R14, R14, 0x7fffffff, RZ, 0xc0, !PT ;  /* 0x7fffffff0e0e7812 */ /* 0x000fe400078ec0ff */
[----:B------:R-:W-:Y:S02]  /*1ef50*/  LOP3.LUT R13, R13, 0x7fffffff, RZ, 0xc0, !PT ;  /* 0x7fffffff0d0d7812 */ /* 0x000fe400078ec0ff */
[----:B------:R-:W-:Y:S02]  /*1ef60*/  LOP3.LUT R12, R12, 0xbfffffff, RZ, 0xc0, !PT ;  /* 0xbfffffff0c0c7812 */ /* 0x000fe400078ec0ff */
[----:B------:R-:W-:Y:S01]  /*1ef70*/  LOP3.LUT R70, R70, 0xffffefff, RZ, 0xc0, !PT ;  /* 0xffffefff46467812 */ /* 0x000fe200078ec0ff */
[----:B------:R-:W-:Y:S01]  /*1ef80*/  IMAD.MOV.U32 R96, RZ, RZ, R11 ;  /* 0x000000ffff607224 */ /* 0x000fe200078e000b */
[C---:B0-----:R-:W-:Y:S01]  /*1ef90*/  IADD3 R34, P2, R9.reuse, R30, RZ ;  /* 0x0000001e09227210 */ /* 0x041fe20007f5e0ff */
[----:B------:R-:W-:Y:S01]  /*1efa0*/  ULDC UR48, c[0x0][0x228] ;  /* 0x00008a0000307ab9 */ /* 0x000fe20000000800 */
[----:B-1----:R-:W-:-:S02]  /*1efb0*/  IADD3 R32, P4, R9, R74, RZ ;  /* 0x0000004a09207210 */ /* 0x002fc40007f9e0ff */
[C---:B----4-:R-:W-:Y:S01]  /*1efc0*/  IADD3 R26, P3, R9.reuse, R28, RZ ;  /* 0x0000001c091a7210 */ /* 0x050fe20007f7e0ff */
[C---:B------:R-:W-:Y:S02]  /*1efd0*/  IMAD.X R35, R22.reuse, 0x1, R20, P2 ;  /* 0x0000000116237824 */ /* 0x040fe400010e0614 */
[C---:B------:R-:W-:Y:S02]  /*1efe0*/  IMAD.X R33, R22.reuse, 0x1, R21, P4 ;  /* 0x0000000116217824 */ /* 0x040fe400020e0615 */
[----:B------:R-:W-:Y:S02]  /*1eff0*/  VIADD R8, R9, UR47 ;  /* 0x0000002f09087c36 */ /* 0x000fe40008000000 */
[----:B------:R-:W-:Y:S01]  /*1f000*/  IMAD.X R27, R22, 0x1, R29, P3 ;  /* 0x00000001161b7824 */ /* 0x000fe200018e061d */
[----:B------:R0:W-:Y:S01]  /*1f010*/  STL.64 [R1+0x350], R34 ;  /* 0x0003502201007387 */ /* 0x0001e20000100a00 */
[----:B------:R-:W-:Y:S01]  /*1f020*/  LOP3.LUT R10, R10, 0xdfffffff, RZ, 0xc0, !PT ;  /* 0xdfffffff0a0a7812 */ /* 0x000fe200078ec0ff */
[----:B------:R-:W-:-:S02]  /*1f030*/  ULDC UR47, c[0x0][0x228] ;  /* 0x00008a00002f7ab9 */ /* 0x000fc40000000800 */
[----:B------:R1:W-:Y:S04]  /*1f040*/  STL.64 [R1+0x348], R32 ;  /* 0x0003482001007387 */ /* 0x0003e80000100a00 */
[----:B------:R2:W-:Y:S01]  /*1f050*/  STL.64 [R1+0x340], R26 ;  /* 0x0003401a01007387 */ /* 0x0005e20000100a00 */
[----:B0-----:R-:W-:Y:S02]  /*1f060*/  IADD3 R34, P2, R9, R24, RZ ;  /* 0x0000001809227210 */ /* 0x001fe40007f5e0ff */
[----:B------:R-:W-:Y:S02]  /*1f070*/  SHF.R.S32.HI R9, RZ, 0x1f, R8 ;  /* 0x0000001fff097819 */ /* 0x000fe40000011408 */
[----:B-1----:R-:W-:Y:S01]  /*1f080*/  IADD3 R32, P4, R8, R30, RZ ;  /* 0x0000001e08207210 */ /* 0x002fe20007f9e0ff */
[----:B------:R-:W-:Y:S01]  /*1f090*/  IMAD.X R35, R22, 0x1, R69, P2 ;  /* 0x0000000116237824 */ /* 0x000fe200010e0645 */
[----:B--2---:R-:W-:-:S03]  /*1f0a0*/  IADD3 R26, P3, R8, R74, RZ ;  /* 0x0000004a081a7210 */ /* 0x004fc60007f7e0ff */
        /* <DEDUP_REMOVED lines=8> */
[----:B-1----:R-:W-:Y:S02]  /*1f130*/  IADD3 R32, P4, R8, R24, RZ ;  /* 0x0000001808207210 */ /* 0x002fe40007f9e0ff */
[----:B------:R-:W-:Y:S02]  /*1f140*/  SHF.R.S32.HI R8, RZ, 0x1f, R23 ;  /* 0x0000001fff087819 */ /* 0x000fe40000011417 */
[----:B--2---:R-:W-:Y:S01]  /*1f150*/  IADD3 R26, P3, R23, R30, RZ ;  /* 0x0000001e171a7210 */ /* 0x004fe20007f7e0ff */
        /* <DEDUP_REMOVED lines=9> */
[C---:B--2---:R-:W-:Y:S01]  /*1f1f0*/  IADD3 R26, P3, R23.reuse, R24, RZ ;  /* 0x00000018171a7210 */ /* 0x044fe20007f7e0ff */
[C---:B------:R-:W-:Y:S02]  /*1f200*/  IMAD.X R33, R8.reuse, 0x1, R29, P4 ;  /* 0x0000000108217824 */ /* 0x040fe400020e061d */
[----:B------:R-:W-:Y:S01]  /*1f210*/  VIADD R23, R23, UR53 ;  /* 0x0000003517177c36 */ /* 0x000fe20008000000 */
[----:B------:R-:W-:Y:S01]  /*1f220*/  STL.64 [R1+0x308], R34 ;  /* 0x0003082201007387 */ /* 0x000fe20000100a00 */
[----:B------:R-:W-:Y:S01]  /*1f230*/  IMAD.X R27, R8, 0x1, R69, P3 ;  /* 0x00000001081b7824 */ /* 0x000fe200018e0645 */
[----:B------:R-:W-:Y:S02]  /*1f240*/  ULDC UR53, c[0x0][0x228] ;  /* 0x00008a0000357ab9 */ /* 0x000fe40000000800 */
[----:B------:R-:W-:Y:S01]  /*1f250*/  STL.64 [R1+0x300], R32 ;  /* 0x0003002001007387 */ /* 0x000fe20000100a00 */
[----:B------:R-:W-:-:S03]  /*1f260*/  SHF.R.S32.HI R8, RZ, 0x1f, R23 ;  /* 0x0000001fff087819 */ /* 0x000fc60000011417 */
[----:B------:R0:W-:Y:S02]  /*1f270*/  STL.64 [R1+0x2f8], R26 ;  /* 0x0002f81a01007387 */ /* 0x0001e40000100a00 */
[----:B0-----:R-:W-:-:S05]  /*1f280*/  IADD3 R26, P4, R23, R30, RZ ;  /* 0x0000001e171a7210 */ /* 0x001fca0007f9e0ff */
[C---:B------:R-:W-:Y:S01]  /*1f290*/  IMAD.X R27, R8.reuse, 0x1, R20, P4 ;  /* 0x00000001081b7824 */ /* 0x040fe200020e0614 */
[C---:B------:R-:W-:Y:S02]  /*1f2a0*/  IADD3 R34, P3, R23.reuse, R74, RZ ;  /* 0x0000004a17227210 */ /* 0x040fe40007f7e0ff */
[C---:B------:R-:W-:Y:S02]  /*1f2b0*/  IADD3 R32, P2, R23.reuse, R28, RZ ;  /* 0x0000001c17207210 */ /* 0x040fe40007f5e0ff */
[----:B------:R0:W-:Y:S01]  /*1f2c0*/  STL.64 [R1+0x2f0], R26 ;  /* 0x0002f01a01007387 */ /* 0x0001e20000100a00 */
[C---:B------:R-:W-:Y:S02]  /*1f2d0*/  IMAD.X R35, R8.reuse, 0x1, R21, P3 ;  /* 0x0000000108237824 */ /* 0x040fe400018e0615 */
[----:B------:R-:W-:Y:S01]  /*1f2e0*/  IMAD.X R33, R8, 0x1, R29, P2 ;  /* 0x0000000108217824 */ /* 0x000fe200010e061d */
[C---:B0-----:R-:W-:Y:S01]  /*1f2f0*/  IADD3 R26, P4, R23.reuse, R24, RZ ;  /* 0x00000018171a7210 */ /* 0x041fe20007f9e0ff */
[----:B------:R-:W-:Y:S01]  /*1f300*/  VIADD R23, R23, UR52 ;  /* 0x0000003417177c36 */ /* 0x000fe20008000000 */
[----:B------:R-:W-:Y:S01]  /*1f310*/  STL.64 [R1+0x2e8], R34 ;  /* 0x0002e82201007387 */ /* 0x000fe20000100a00 */
[----:B------:R-:W-:Y:S01]  /*1f320*/  LOP3.LUT R72, R72, 0xfffff7ff, RZ, 0xc0, !PT ;  /* 0xfffff7ff48487812 */ /* 0x000fe200078ec0ff */
[----:B------:R-:W-:Y:S01]  /*1f330*/  ULDC UR52, c[0x0][0x228] ;  /* 0x00008a0000347ab9 */ /* 0x000fe20000000800 */
[----:B------:R-:W-:Y:S01]  /*1f340*/  IMAD.X R27, R8, 0x1, R69, P4 ;  /* 0x00000001081b7824 */ /* 0x000fe200020e0645 */
        /* <DEDUP_REMOVED lines=9> */
[C---:B------:R-:W-:Y:S01]  /*1f3e0*/  IMAD.X R33, R8.reuse, 0x1, R29, P2 ;  /* 0x0000000108217824 */ /* 0x040fe200010e061d */
        /* <DEDUP_REMOVED lines=18> */
[----:B------:R0:W-:Y:S01]  /*1f510*/  STL.64 [R1+0x2a8], R34 ;  /* 0x0002a82201007387 */ /* 0x0001e20000100a00 */
[----:B------:R-:W-:-:S02]  /*1f520*/  ULDC UR55, c[0x0][0x228] ;  /* 0x00008a0000377ab9 */ /* 0x000fc40000000800 */
[----:B------:R-:W-:Y:S01]  /*1f530*/  IMAD.X R27, R8, 0x1, R69, P4 ;  /* 0x00000001081b7824 */ /* 0x000fe200020e0645 */
[----:B------:R-:W-:Y:S01]  /*1f540*/  STL.64 [R1+0x2a0], R32 ;  /* 0x0002a02001007387 */ /* 0x000fe20000100a00 */
[----:B------:R-:W-:-:S03]  /*1f550*/  SHF.R.S32.HI R8, RZ, 0x1f, R23 ;  /* 0x0000001fff087819 */ /* 0x000fc60000011417 */
[----:B------:R1:W-:Y:S01]  /*1f560*/  STL.64 [R1+0x298], R26 ;  /* 0x0002981a01007387 */ /* 0x0003e20000100a00 */
[C---:B0-----:R-:W-:Y:S02]  /*1f570*/  IADD3 R34, P3, R23.reuse, R74, RZ ;  /* 0x0000004a17227210 */ /* 0x041fe40007f7e0ff */
[----:B-1----:R-:W-:-:S05]  /*1f580*/  IADD3 R26, P4, R23, R30, RZ ;  /* 0x0000001e171a7210 */ /* 0x002fca0007f9e0ff */
[C---:B------:R-:W-:Y:S01]  /*1f590*/  IMAD.X R27, R8.reuse, 0x1, R20, P4 ;  /* 0x00000001081b7824 */ /* 0x040fe200020e0614 */
[----:B------:R-:W-:Y:S01]  /*1f5a0*/  IADD3 R32, P2, R23, R28, RZ ;  /* 0x0000001c17207210 */ /* 0x000fe20007f5e0ff */
[----:B------:R-:W-:-:S03]  /*1f5b0*/  IMAD.X R35, R8, 0x1, R21, P3 ;  /* 0x0000000108237824 */ /* 0x000fc600018e0615 */
[----:B------:R0:W-:Y:S01]  /*1f5c0*/  STL.64 [R1+0x290], R26 ;  /* 0x0002901a01007387 */ /* 0x0001e20000100a00 */
[C---:B------:R-:W-:Y:S01]  /*1f5d0*/  VIADD R22, R23.reuse, UR54 ;  /* 0x0000003617167c36 */ /* 0x040fe20008000000 */
[----:B------:R-:W-:Y:S01]  /*1f5e0*/  ULDC UR54, c[0x0][0x228] ;  /* 0x00008a0000367ab9 */ /* 0x000fe20000000800 */
[----:B------:R-:W-:Y:S01]  /*1f5f0*/  IMAD.X R33, R8, 0x1, R29, P2 ;  /* 0x0000000108217824 */ /* 0x000fe200010e061d */
[----:B------:R1:W-:Y:S01]  /*1f600*/  STL.64 [R1+0x288], R34 ;  /* 0x0002882201007387 */ /* 0x0003e20000100a00 */
[----:B0-----:R-:W-:-:S03]  /*1f610*/  IADD3 R26, P4, R23, R24, RZ ;  /* 0x00000018171a7210 */ /* 0x001fc60007f9e0ff */
[----:B------:R0:W-:Y:S02]  /*1f620*/  STL.64 [R1+0x280], R32 ;  /* 0x0002802001007387 */ /* 0x0001e40000100a00 */
[----:B------:R-:W-:Y:S01]  /*1f630*/  IMAD.X R27, R8, 0x1, R69, P4 ;  /* 0x00000001081b7824 */ /* 0x000fe200020e0645 */
[----:B------:R-:W-:Y:S02]  /*1f640*/  SHF.R.S32.HI R8, RZ, 0x1f, R22 ;  /* 0x0000001fff087819 */ /* 0x000fe40000011416 */
[C---:B-1----:R-:W-:Y:S01]  /*1f650*/  IADD3 R34, P4, R22.reuse, R30, RZ ;  /* 0x0000001e16227210 */ /* 0x042fe20007f9e0ff */
[C---:B------:R-:W-:Y:S01]  /*1f660*/  VIADD R9, R22.reuse, UR50 ;  /* 0x0000003216097c36 */ /* 0x040fe20008000000 */
[----:B------:R1:W-:Y:S01]  /*1f670*/  STL.64 [R1+0x278], R26 ;  /* 0x0002781a01007387 */ /* 0x0003e20000100a00 */
[----:B------:R-:W-:Y:S01]  /*1f680*/  ULDC UR50, c[0x0][0x228] ;  /* 0x00008a0000327ab9 */ /* 0x000fe20000000800 */
[----:B0-----:R-:W-:Y:S01]  /*1f690*/  IADD3 R32, P3, R22, R74, RZ ;  /* 0x0000004a16207210 */ /* 0x001fe20007f7e0ff */
[----:B------:R-:W-:-:S02]  /*1f6a0*/  IMAD.X R35, R8, 0x1, R20, P4 ;  /* 0x0000000108237824 */ /* 0x000fc400020e0614 */
[----:B------:R-:W-:Y:S01]  /*1f6b0*/  VIADD R31, R9, UR57 ;  /* 0x00000039091f7c36 */ /* 0x000fe20008000000 */
[----:B------:R-:W-:Y:S01]  /*1f6c0*/  ULDC UR57, c[0x0][0x228] ;  /* 0x00008a0000397ab9 */ /* 0x000fe20000000800 */
[----:B------:R-:W-:Y:S01]  /*1f6d0*/  IMAD.X R33, R8, 0x1, R21, P3 ;  /* 0x0000000108217824 */ /* 0x000fe200018e0615 */
[C---:B-1----:R-:W-:Y:S02]  /*1f6e0*/  IADD3 R26, P2, R22.reuse, R28, RZ ;  /* 0x0000001c161a7210 */ /* 0x042fe40007f5e0ff */
[----:B------:R-:W-:-:S03]  /*1f6f0*/  IADD3 R22, P4, R22, R24, RZ ;  /* 0x0000001816167210 */ /* 0x000fc60007f9e0ff */
[C---:B------:R-:W-:Y:S02]  /*1f700*/  IMAD.X R27, R8.reuse, 0x1, R29, P2 ;  /* 0x00000001081b7824 */ /* 0x040fe400010e061d */
[----:B------:R-:W-:Y:S01]  /*1f710*/  IMAD.X R23, R8, 0x1, R69, P4 ;  /* 0x0000000108177824 */ /* 0x000fe200020e0645 */
[----:B------:R0:W-:Y:S01]  /*1f720*/  STL.64 [R1+0x270], R34 ;  /* 0x0002702201007387 */ /* 0x0001e20000100a00 */
[----:B------:R-:W-:Y:S01]  /*1f730*/  VIADD R202, R31, UR56 ;  /* 0x000000381fca7c36 */ /* 0x000fe20008000000 */
[C---:B------:R-:W-:Y:S01]  /*1f740*/  IADD3 R36, P3, R9.reuse, R28, RZ ;  /* 0x0000001c09247210 */ /* 0x040fe20007f7e0ff */
[----:B------:R-:W-:Y:S01]  /*1f750*/  ULDC UR56, c[0x0][0x228] ;  /* 0x00008a0000387ab9 */ /* 0x000fe20000000800 */
[----:B------:R1:W-:Y:S01]  /*1f760*/  STL.64 [R1+0x268], R32 ;  /* 0x0002682001007387 */ /* 0x0003e20000100a00 */
[----:B------:R-:W-:Y:S01]  /*1f770*/  VIADD R40, R202, UR49 ;  /* 0x00000031ca287c36 */ /* 0x000fe20008000000 */
[----:B------:R-:W-:Y:S01]  /*1f780*/  SHF.R.S32.HI R25, RZ, 0x1f, R31 ;  /* 0x0000001fff197819 */ /* 0x000fe2000001141f */
[----:B------:R-:W-:Y:S01]  /*1f790*/  ULDC UR49, c[0x0][0x228] ;  /* 0x00008a0000317ab9 */ /* 0x000fe20000000800 */
[----:B------:R2:W-:Y:S04]  /*1f7a0*/  STL.64 [R1+0x260], R26 ;  /* 0x0002601a01007387 */ /* 0x0005e80000100a00 */
[----:B------:R3:W-:Y:S01]  /*1f7b0*/  STL.64 [R1+0x250], R22 ;  /* 0x0002501601007387 */ /* 0x0007e20000100a00 */
[C---:B0-----:R-:W-:Y:S01]  /*1f7c0*/  IADD3 R34, P4, R9.reuse, R74, RZ ;  /* 0x0000004a09227210 */ /* 0x041fe20007f9e0ff */
[----:B-1----:R-:W-:Y:S01]  /*1f7d0*/  VIADD R32, R40, UR58 ;  /* 0x0000003a28207c36 */ /* 0x002fe20008000000 */
[----:B------:R-:W-:Y:S01]  /*1f7e0*/  ULDC UR58, c[0x0][0x228] ;  /* 0x00008a00003a7ab9 */ /* 0x000fe20000000800 */
[----:B--2---:R-:W-:-:S02]  /*1f7f0*/  IADD3 R26, P2, R9, R30, RZ ;  /* 0x0000001e091a7210 */ /* 0x004fc40007f5e0ff */
[----:B---3--:R-:W-:Y:S01]  /*1f800*/  SHF.R.S32.HI R22, RZ, 0x1f, R9 ;  /* 0x0000001fff167819 */ /* 0x008fe20000011409 */
[----:B------:R-:W-:Y:S01]  /*1f810*/  VIADD R71, R32, UR59 ;  /* 0x0000003b20477c36 */ /* 0x000fe20008000000 */
[----:B------:R-:W-:-:S03]  /*1f820*/  ULDC UR59, c[0x0][0x228] ;  /* 0x00008a00003b7ab9 */ /* 0x000fc60000000800 */
[C---:B------:R-:W-:Y:S02]  /*1f830*/  IMAD.X R27, R22.reuse, 0x1, R20, P2 ;  /* 0x00000001161b7824 */ /* 0x040fe400010e0614 */
[----:B------:R-:W-:-:S03]  /*1f840*/  IMAD.X R35, R22, 0x1, R21, P4 ;  /* 0x0000000116237824 */ /* 0x000fc600020e0615 */
[----:B------:R0:W-:Y:S01]  /*1f850*/  STL.64 [R1+0x248], R26 ;  /* 0x0002481a01007387 */ /* 0x0001e20000100a00 */
[----:B------:R-:W-:Y:S01]  /*1f860*/  VIADD R8, R71, UR60 ;  /* 0x0000003c47087c36 */ /* 0x000fe20008000000 */
[----:B------:R-:W-:Y:S01]  /*1f870*/  LOP3.LUT R194, R194, 0xfeffffff, RZ, 0xc0, !PT ;  /* 0xfeffffffc2c27812 */ /* 0x000fe200078ec0ff */
[----:B------:R-:W-:Y:S01]  /*1f880*/  IMAD.X R37, R22, 0x1, R29, P3 ;  /* 0x0000000116257824 */ /* 0x000fe200018e061d */
[----:B------:R1:W-:Y:S01]  /*1f890*/  STL.64 [R1+0x240], R34 ;  /* 0x0002402201007387 */ /* 0x0003e20000100a00 */
[----:B------:R-:W-:Y:S01]  /*1f8a0*/  LOP3.LUT R81, R118, 0xffff, RZ, 0xc0, !PT ;  /* 0x0000ffff76517812 */ /* 0x000fe200078ec0ff */
[----:B------:R-:W-:Y:S01]  /*1f8b0*/  ULDC UR60, c[0x0][0x228] ;  /* 0x00008a00003c7ab9 */ /* 0x000fe20000000800 */
[----:B0-----:R-:W-:Y:S02]  /*1f8c0*/  IADD3 R26, P2, R9, R24, RZ ;  /* 0x00000018091a7210 */ /* 0x001fe40007f5e0ff */
[----:B------:R-:W-:Y:S02]  /*1f8d0*/  SHF.R.S32.HI R9, RZ, 0x1f, R8 ;  /* 0x0000001fff097819 */ /* 0x000fe40000011408 */
[----:B-1----:R-:W-:Y:S01]  /*1f8e0*/  IADD3 R34, P4, R8, R30, RZ ;  /* 0x0000001e08227210 */ /* 0x002fe20007f9e0ff */
[----:B------:R-:W-:-:S04]  /*1f8f0*/  IMAD.X R27, R22, 0x1, R69, P2 ;  /* 0x00000001161b7824 */ /* 0x000fc800010e0645 */
[----:B------:R-:W-:Y:S01]  /*1f900*/  IMAD.X R35, R9, 0x1, R20, P4 ;  /* 0x0000000109237824 */ /* 0x000fe200020e0614 */
[----:B------:R0:W-:Y:S01]  /*1f910*/  STL.64 [R1+0x228], R26 ;  /* 0x0002281a01007387 */ /* 0x0001e20000100a00 */
[----:B------:R-:W-:-:S03]  /*1f920*/  IADD3 R22, P3, R8, R28, RZ ;  /* 0x0000001c08167210 */ /* 0x000fc60007f7e0ff */
[----:B------:R-:W-:Y:S01]  /*1f930*/  STL.64 [R1+0x238], R36 ;  /* 0x0002382401007387 */ /* 0x000fe20000100a00 */
[----:B0-----:R-:W-:-:S03]  /*1f940*/  IADD3 R26, P2, R8, R74, RZ ;  /* 0x0000004a081a7210 */ /* 0x001fc60007f5e0ff */
[----:B------:R0:W-:Y:S02]  /*1f950*/  STL.64 [R1+0x220], R34 ;  /* 0x0002202201007387 */ /* 0x0001e40000100a00 */
[C---:B------:R-:W-:Y:S02]  /*1f960*/  IMAD.X R27, R9.reuse, 0x1, R21, P2 ;  /* 0x00000001091b7824 */ /* 0x040fe400010e0615 */
[----:B------:R-:W-:Y:S01]  /*1f970*/  IMAD.X R23, R9, 0x1, R29, P3 ;  /* 0x0000000109177824 */ /* 0x000fe200018e061d */
[C---:B0-----:R-:W-:Y:S02]  /*1f980*/  IADD3 R34, P2, R31.reuse, R30, RZ ;  /* 0x0000001e1f227210 */ /* 0x041fe40007f5e0ff */
[----:B------:R-:W-:-:S03]  /*1f990*/  IADD3 R38, P3, R31, R74, RZ ;  /* 0x0000004a1f267210 */ /* 0x000fc60007f7e0ff */
[----:B------:R-:W-:Y:S01]  /*1f9a0*/  IMAD.X R35, R25, 0x1, R20, P2 ;  /* 0x0000000119237824 */ /* 0x000fe200010e0614 */
[----:B------:R-:W-:Y:S01]  /*1f9b0*/  IADD3 R36, P4, R31, R28, RZ ;  /* 0x0000001c1f247210 */ /* 0x000fe20007f9e0ff */
[C---:B------:R-:W-:Y:S01]  /*1f9c0*/  IMAD.X R39, R25.reuse, 0x1, R21, P3 ;  /* 0x0000000119277824 */ /* 0x040fe200018e0615 */
[----:B------:R-:W-:Y:S02]  /*1f9d0*/  IADD3 R8, P3, R8, R24, RZ ;  /* 0x0000001808087210 */ /* 0x000fe40007f7e0ff */
[----:B------:R0:W-:Y:S01]  /*1f9e0*/  STL.64 [R1+0x218], R34 ;  /* 0x0002182201007387 */ /* 0x0001e20000100a00 */
[----:B------:R-:W-:Y:S02]  /*1f9f0*/  IMAD.X R37, R25, 0x1, R29, P4 ;  /* 0x0000000119257824 */ /* 0x000fe400020e061d */
[----:B------:R-:W-:Y:S01]  /*1fa00*/  IMAD.X R9, R9, 0x1, R69, P3 ;  /* 0x0000000109097824 */ /* 0x000fe200018e0645 */
[----:B------:R-:W-:Y:S02]  /*1fa10*/  IADD3 R206, P3, R202, R74, RZ ;  /* 0x0000004acace7210 */ /* 0x000fe40007f7e0ff */
[----:B0-----:R-:W-:-:S05]  /*1fa20*/  IADD3 R34, P2, R31, R24, RZ ;  /* 0x000000181f227210 */ /* 0x001fca0007f5e0ff */
[----:B------:R-:W-:Y:S01]  /*1fa30*/  IMAD.X R35, R25, 0x1, R69, P2 ;  /* 0x0000000119237824 */ /* 0x000fe200010e0645 */
[----:B------:R-:W-:Y:S02]  /*1fa40*/  SHF.R.S32.HI R25, RZ, 0x1f, R202 ;  /* 0x0000001fff197819 */ /* 0x000fe400000114ca */
[----:B------:R-:W-:-:S03]  /*1fa50*/  IADD3 R208, P2, R202, R30, RZ ;  /* 0x0000001ecad07210 */ /* 0x000fc60007f5e0ff */
[C---:B------:R-:W-:Y:S02]  /*1fa60*/  IMAD.X R207, R25.reuse, 0x1, R21, P3 ;  /* 0x0000000119cf7824 */ /* 0x040fe400018e0615 */
[----:B------:R-:W-:Y:S01]  /*1fa70*/  IMAD.X R209, R25, 0x1, R20, P2 ;  /* 0x0000000119d17824 */ /* 0x000fe200010e0614 */
[C---:B------:R-:W-:Y:S02]  /*1fa80*/  IADD3 R204, P2, R202.reuse, R28, RZ ;  /* 0x0000001ccacc7210 */ /* 0x040fe40007f5e0ff */
[----:B------:R-:W-:-:S03]  /*1fa90*/  IADD3 R202, P3, R202, R24, RZ ;  /* 0x00000018caca7210 */ /* 0x000fc60007f7e0ff */
[C---:B------:R-:W-:Y:S02]  /*1faa0*/  IMAD.X R205, R25.reuse, 0x1, R29, P2 ;  /* 0x0000000119cd7824 */ /* 0x040fe400010e061d */
[----:B------:R-:W-:Y:S01]  /*1fab0*/  IMAD.X R203, R25, 0x1, R69, P3 ;  /* 0x0000000119cb7824 */ /* 0x000fe200018e0645 */
[----:B------:R-:W-:Y:S02]  /*1fac0*/  SHF.R.S32.HI R25, RZ, 0x1f, R40 ;  /* 0x0000001fff197819 */ /* 0x000fe40000011428 */
[----:B------:R-:W-:Y:S01]  /*1fad0*/  IADD3 R46, P3, R40, R30, RZ ;  /* 0x0000001e282e7210 */ /* 0x000fe20007f7e0ff */
[----:B------:R-:W-:-:S04]  /*1fae0*/  VIADD R31, R216, 0x7c ;  /* 0x0000007cd81f7836 */ /* 0x000fc80000000000 */
[----:B------:R-:W-:Y:S01]  /*1faf0*/  IMAD.X R47, R25, 0x1, R20, P3 ;  /* 0x00000001192f7824 */ /* 0x000fe200018e0614 */
[----:B------:R-:W-:Y:S02]  /*1fb00*/  IADD3 R44, P3, R40, R74, RZ ;  /* 0x0000004a282c7210 */ /* 0x000fe40007f7e0ff */
[----:B------:R-:W-:Y:S01]  /*1fb10*/  ISETP.GE.AND P4, PT, R31, UR9, PT ;  /* 0x000000091f007c0c */ /* 0x000fe2000bf86270 */
[----:B------:R-:W-:Y:S01]  /*1fb20*/  VIADD R31, R216, 0x1 ;  /* 0x00000001d81f7836 */ /* 0x000fe20000000000 */
[----:B------:R0:W-:Y:S01]  /*1fb30*/  STL.64 [R1+0x1e0], R38 ;  /* 0x0001e02601007387 */ /* 0x0001e20000100a00 */
[----:B------:R-:W-:Y:S01]  /*1fb40*/  IMAD.X R45, R25, 0x1, R21, P3 ;  /* 0x00000001192d7824 */ /* 0x000fe200018e0615 */
[----:B------:R-:W-:Y:S01]  /*1fb50*/  IADD3 R42, P3, R40, R28, RZ ;  /* 0x0000001c282a7210 */ /* 0x000fe20007f7e0ff */
[----:B------:R-:W-:Y:S01]  /*1fb60*/  ULDC UR9, c[0x0][0x228] ;  /* 0x00008a0000097ab9 */ /* 0x000fe20000000800 */
[----:B------:R-:W-:Y:S01]  /*1fb70*/  ISETP.GE.AND P2, PT, R31, UR5, PT ;  /* 0x000000051f007c0c */ /* 0x000fe2000bf46270 */
[----:B------:R-:W-:-:S06]  /*1fb80*/  VIADD R31, R216, 0x79 ;  /* 0x00000079d81f7836 */ /* 0x000fcc0000000000 */
[----:B------:R-:W-:Y:S01]  /*1fb90*/  @P4 LOP3.LUT R6, R6, 0x40000, RZ, 0xfc, !PT ;  /* 0x0004000006064812 */ /* 0x000fe200078efcff */
[----:B------:R-:W-:Y:S01]  /*1fba0*/  IMAD.X R43, R25, 0x1, R29, P3 ;  /* 0x00000001192b7824 */ /* 0x000fe200018e061d */
[----:B------:R-:W-:Y:S01]  /*1fbb0*/  IADD3 R40, P3, R40, R24, RZ ;  /* 0x0000001828287210 */ /* 0x000fe20007f7e0ff */
[----:B------:R1:W-:Y:S01]  /*1fbc0*/  STL.64 [R1+0x190], R36 ;  /* 0x0001902401007387 */ /* 0x0003e20000100a00 */
[----:B------:R-:W-:-:S03]  /*1fbd0*/  ULDC UR5, c[0x0][0x228] ;  /* 0x00008a0000057ab9 */ /* 0x000fc60000000800 */
[----:B------:R-:W-:Y:S01]  /*1fbe0*/  IMAD.X R41, R25, 0x1, R69, P3 ;  /* 0x0000000119297824 */ /* 0x000fe200018e0645 */
[----:B------:R-:W-:Y:S01]  /*1fbf0*/  ISETP.GE.AND P3, PT, R31, UR25, PT ;  /* 0x000000191f007c0c */ /* 0x000fe2000bf66270 */
[----:B------:R-:W-:Y:S01]  /*1fc00*/  VIADD R25, R216, 0x7a ;  /* 0x0000007ad8197836 */ /* 0x000fe20000000000 */
[----:B------:R-:W-:Y:S01]  /*1fc10*/  LOP3.LUT R6, R6, 0xffff7fff, RZ, 0xc0, !PT ;  /* 0xffff7fff06067812 */ /* 0x000fe200078ec0ff */
[----:B------:R2:W-:Y:S01]  /*1fc20*/  STL.64 [R1+0x128], R34 ;  /* 0x0001282201007387 */ /* 0x0005e20000100a00 */
[----:B------:R-:W-:Y:S01]  /*1fc30*/  ISETP.LT.AND P5, PT, R217, UR5, !P0 ;  /* 0x00000005d9007c0c */ /* 0x000fe2000c7a1270 */
[----:B------:R-:W-:Y:S01]  /*1fc40*/  ULDC UR5, c[0x0][0x228] ;  /* 0x00008a0000057ab9 */ /* 0x000fe20000000800 */
[----:B------:R-:W-:Y:S01]  /*1fc50*/  ULDC UR25, c[0x0][0x228] ;  /* 0x00008a0000197ab9 */ /* 0x000fe20000000800 */
[----:B------:R-:W3:Y:S06]  /*1fc60*/  LDL.LU R11, [R1+0x1118] ;  /* 0x00111800010b7983 */ /* 0x000eec0000300800 */
[----:B------:R-:W-:-:S02]  /*1fc70*/  @P3 LOP3.LUT R6, R6, 0x8000, RZ, 0xfc, !PT ;  /* 0x0000800006063812 */ /* 0x000fc400078efcff */
[----:B------:R-:W-:Y:S01]  /*1fc80*/  ISETP.GE.AND P3, PT, R25, UR27, PT ;  /* 0x0000001b19007c0c */ /* 0x000fe2000bf66270 */
[----:B------:R-:W-:Y:S01]  /*1fc90*/  VIADD R25, R216, 0x7b ;  /* 0x0000007bd8197836 */ /* 0x000fe20000000000 */
[----:B------:R-:W-:Y:S01]  /*1fca0*/  LOP3.LUT R6, R6, 0xfffeffff, RZ, 0xc0, !PT ;  /* 0xfffeffff06067812 */ /* 0x000fe200078ec0ff */
[----:B------:R-:W-:-:S10]  /*1fcb0*/  ULDC UR27, c[0x0][0x228] ;  /* 0x00008a00001b7ab9 */ /* 0x000fd40000000800 */
[----:B------:R-:W-:Y:S02]  /*1fcc0*/  @P3 LOP3.LUT R6, R6, 0x10000, RZ, 0xfc, !PT ;  /* 0x0001000006063812 */ /* 0x000fe400078efcff */
        /* <DEDUP_REMOVED lines=18> */
[----:B------:R-:W-:-:S03]  /*1fdf0*/  ULDC UR21, c[0x0][0x228] ;  /* 0x00008a0000157ab9 */ /* 0x000fc60000000800 */
[----:B------:R-:W-:Y:S01]  /*1fe00*/  ISETP.GE.AND P4, PT, R25, UR17, PT ;  /* 0x0000001119007c0c */ /* 0x000fe2000bf86270 */
[----:B------:R-:W-:Y:S01]  /*1fe10*/  ULDC UR17, c[0x0][0x228] ;  /* 0x00008a0000117ab9 */ /* 0x000fe20000000800 */
[----:B------:R-:W-:-:S05]  /*1fe20*/  SHF.R.S32.HI R25, RZ, 0x1f, R32 ;  /* 0x0000001fff197819 */ /* 0x000fca0000011420 */
[----:B------:R-:W-:Y:S02]  /*1fe30*/  @P3 LOP3.LUT R6, R6, 0x2000, RZ, 0xfc, !PT ;  /* 0x0000200006063812 */ /* 0x000fe400078efcff */
[----:B0-----:R-:W-:-:S05]  /*1fe40*/  IADD3 R38, P3, R32, R30, RZ ;  /* 0x0000001e20267210 */ /* 0x001fca0007f7e0ff */
[----:B------:R-:W-:Y:S01]  /*1fe50*/  IMAD.X R39, R25, 0x1, R20, P3 ;  /* 0x0000000119277824 */ /* 0x000fe200018e0614 */
[----:B-1----:R-:W-:-:S05]  /*1fe60*/  IADD3 R36, P3, R32, R74, RZ ;  /* 0x0000004a20247210 */ /* 0x002fca0007f7e0ff */
[----:B------:R-:W-:Y:S01]  /*1fe70*/  IMAD.X R37, R25, 0x1, R21, P3 ;  /* 0x0000000119257824 */ /* 0x000fe200018e0615 */
[----:B--2---:R-:W-:-:S05]  /*1fe80*/  IADD3 R34, P3, R32, R28, RZ ;  /* 0x0000001c20227210 */ /* 0x004fca0007f7e0ff */
[----:B------:R-:W-:Y:S01]  /*1fe90*/  IMAD.X R35, R25, 0x1, R29, P3 ;  /* 0x0000000119237824 */ /* 0x000fe200018e061d */
[----:B------:R-:W-:-:S05]  /*1fea0*/  IADD3 R32, P3, R32, R24, RZ ;  /* 0x0000001820207210 */ /* 0x000fca0007f7e0ff */
[----:B------:R-:W-:Y:S01]  /*1feb0*/  IMAD.X R33, R25, 0x1, R69, P3 ;  /* 0x0000000119217824 */ /* 0x000fe200018e0645 */
[----:B------:R-:W-:Y:S02]  /*1fec0*/  SHF.R.S32.HI R25, RZ, 0x1f, R71 ;  /* 0x0000001fff197819 */ /* 0x000fe40000011447 */
[----:B------:R-:W-:-:S05]  /*1fed0*/  IADD3 R30, P3, R71, R30, RZ ;  /* 0x0000001e471e7210 */ /* 0x000fca0007f7e0ff */
[----:B------:R-:W-:Y:S01]  /*1fee0*/  IMAD.X R31, R25, 0x1, R20, P3 ;  /* 0x00000001191f7824 */ /* 0x000fe200018e0614 */
[----:B------:R-:W-:Y:S02]  /*1fef0*/  IADD3 R20, P3, R71, R74, RZ ;  /* 0x0000004a47147210 */ /* 0x000fe40007f7e0ff */
[----:B------:R-:W-:-:S03]  /*1ff00*/  LOP3.LUT R6, R6, 0xfffff7ff, RZ, 0xc0, !PT ;  /* 0xfffff7ff06067812 */ /* 0x000fc600078ec0ff */
[----:B------:R-:W-:Y:S01]  /*1ff10*/  IMAD.X R21, R25, 0x1, R21, P3 ;  /* 0x0000000119157824 */ /* 0x000fe200018e0615 */
[----:B------:R-:W-:Y:S02]  /*1ff20*/  IADD3 R28, P3, R71, R28, RZ ;  /* 0x0000001c471c7210 */ /* 0x000fe40007f7e0ff */
[----:B------:R-:W-:Y:S02]  /*1ff30*/  @P4 LOP3.LUT R6, R6, 0x800, RZ, 0xfc, !PT ;  /* 0x0000080006064812 */ /* 0x000fe400078efcff */
[----:B------:R-:W-:Y:S01]  /*1ff40*/  ISETP.LT.AND P4, PT, R220, UR7, !P0 ;  /* 0x00000007dc007c0c */ /* 0x000fe2000c781270 */
[----:B------:R-:W-:Y:S01]  /*1ff50*/  IMAD.X R29, R25, 0x1, R29, P3 ;  /* 0x00000001191d7824 */ /* 0x000fe200018e061d */
[----:B------:R-:W-:Y:S01]  /*1ff60*/  IADD3 R24, P3, R71, R24, RZ ;  /* 0x0000001847187210 */ /* 0x000fe20007f7e0ff */
[----:B------:R-:W-:Y:S01]  /*1ff70*/  ULDC UR7, c[0x0][0x228] ;  /* 0x00008a0000077ab9 */ /* 0x000fe20000000800 */
[----:B------:R-:W-:-:S03]  /*1ff80*/  @P5 LOP3.LUT R7, R7, 0x800000, RZ, 0xfc, !PT ;  /* 0x0080000007075812 */ /* 0x000fc600078efcff */
[----:B------:R-:W-:Y:S01]  /*1ff90*/  IMAD.X R25, R25, 0x1, R69, P3 ;  /* 0x0000000119197824 */ /* 0x000fe200018e0645 */
[----:B------:R-:W-:Y:S02]  /*1ffa0*/  ISETP.LT.AND P3, PT, R219, UR9, !P0 ;  /* 0x00000009db007c0c */ /* 0x000fe4000c761270 */
[----:B------:R-:W-:Y:S01]  /*1ffb0*/  LOP3.LUT R7, R7, 0xffbfffff, RZ, 0xc0, !PT ;  /* 0xffbfffff07077812 */ /* 0x000fe200078ec0ff */
[----:B------:R-:W-:Y:S01]  /*1ffc0*/  VIADD R69, R216, 0x3 ;  /* 0x00000003d8457836 */ /* 0x000fe20000000000 */
[----:B------:R-:W-:Y:S01]  /*1ffd0*/  LOP3.LUT R6, R6, 0xfffffffe, RZ, 0xc0, !PT ;  /* 0xfffffffe06067812 */ /* 0x000fe200078ec0ff */
[----:B------:R-:W-:Y:S01]  /*1ffe0*/  ULDC UR9, c[0x0][0x228] ;  /* 0x00008a0000097ab9 */ /* 0x000fe20000000800 */
[----:B------:R-:W-:Y:S02]  /*1fff0*/  @P4 LOP3.LUT R7, R7, 0x400000, RZ, 0xfc, !PT ;  /* 0x0040000007074812 */ /* 0x000fe400078efcff */
[----:B------:R-:W-:Y:S01]  /*20000*/  ISETP.LT.AND P0, PT, R218, UR11, !P0 ;  /* 0x0000000bda007c0c */ /* 0x000fe2000c701270 */
[----:B------:R-:W-:Y:S01]  /*20010*/  ULDC UR11, c[0x0][0x228] ;  /* 0x00008a00000b7ab9 */ /* 0x000fe20000000800 */
[----:B------:R-:W-:-:S04]  /*20020*/  LOP3.LUT R7, R7, 0xffdfffff, RZ, 0xc0, !PT ;  /* 0xffdfffff07077812 */ /* 0x000fc800078ec0ff */
[----:B------:R-:W-:-:S04]  /*20030*/  @P3 LOP3.LUT R7, R7, 0x200000, RZ, 0xfc, !PT ;  /* 0x0020000007073812 */ /* 0x000fc800078efcff */
[----:B------:R-:W-:-:S04]  /*20040*/  LOP3.LUT R7, R7, 0xffefffff, RZ, 0xc0, !PT ;  /* 0xffefffff07077812 */ /* 0x000fc800078ec0ff */
[----:B------:R-:W-:Y:S02]  /*20050*/  @P0 LOP3.LUT R7, R7, 0x100000, RZ, 0xfc, !PT ;  /* 0x0010000007070812 */ /* 0x000fe400078efcff */
[----:B------:R-:W-:Y:S01]  /*20060*/  ISETP.GE.AND P0, PT, R217, UR14, PT ;  /* 0x0000000ed9007c0c */ /* 0x000fe2000bf06270 */
[----:B------:R-:W-:-:S03]  /*20070*/  ULDC UR14, c[0x0][0x228] ;  /* 0x00008a00000e7ab9 */ /* 0x000fc60000000800 */
[----:B------:R-:W-:Y:S01]  /*20080*/  ISETP.LT.AND P0, PT, R216, UR13, !P0 ;  /* 0x0000000dd8007c0c */ /* 0x000fe2000c701270 */
[----:B------:R-:W-:Y:S01]  /*20090*/  ULDC UR13, c[0x0][0x228] ;  /* 0x00008a00000d7ab9 */ /* 0x000fe20000000800 */
[----:B------:R-:W-:Y:S01]  /*200a0*/  ISETP.LT.AND P3, PT, R220, UR4, !P1 ;  /* 0x00000004dc007c0c */ /* 0x000fe2000cf61270 */
[----:B------:R-:W-:Y:S01]  /*200b0*/  ULDC UR4, c[0x0][0x22c] ;  /* 0x00008b0000047ab9 */ /* 0x000fe20000000800 */
[----:B------:R-:W-:Y:S02]  /*200c0*/  LOP3.LUT R7, R7, 0xfff7ffff, RZ, 0xc0, !PT ;  /* 0xfff7ffff07077812 */ /* 0x000fe400078ec0ff */
[----:B------:R-:W-:Y:S01]  /*200d0*/  ISETP.LT.AND P4, PT, R219, UR10, !P1 ;  /* 0x0000000adb007c0c */ /* 0x000fe2000cf81270 */
[----:B------:R-:W-:-:S06]  /*200e0*/  ULDC UR10, c[0x0][0x228] ;  /* 0x00008a00000a7ab9 */ /* 0x000fcc0000000800 */
[----:B------:R-:W-:-:S04]  /*200f0*/  @P0 LOP3.LUT R7, R7, 0x80000, RZ, 0xfc, !PT ;  /* 0x0008000007070812 */ /* 0x000fc800078efcff */
[----:B------:R-:W-:-:S04]  /*20100*/  LOP3.LUT R7, R7, 0xfffdffff, RZ, 0xc0, !PT ;  /* 0xfffdffff07077812 */ /* 0x000fc800078ec0ff */
[----:B------:R-:W-:Y:S02]  /*20110*/  @P3 LOP3.LUT R7, R7, 0x20000, RZ, 0xfc, !PT ;  /* 0x0002000007073812 */ /* 0x000fe400078efcff */
[----:B------:R-:W-:Y:S01]  /*20120*/  ISETP.LT.AND P0, PT, R217, UR8, !P1 ;  /* 0x00000008d9007c0c */ /* 0x000fe2000cf01270 */
[----:B------:R-:W-:Y:S01]  /*20130*/  ULDC UR8, c[0x0][0x228] ;  /* 0x00008a0000087ab9 */ /* 0x000fe20000000800 */
        /* <DEDUP_REMOVED lines=20> */
[----:B------:R-:W-:Y:S02]  /*20280*/  LOP3.LUT R7, R7, 0xffff7fff, RZ, 0xc0, !PT ;  /* 0xffff7fff07077812 */ /* 0x000fe400078ec0ff */
[----:B------:R-:W-:Y:S01]  /*20290*/  ISETP.GE.AND P0, PT, R216, UR15, PT ;  /* 0x0000000fd8007c0c */ /* 0x000fe2000bf06270 */
[----:B------:R-:W-:Y:S01]  /*202a0*/  ULDC UR15, c[0x0][0x228] ;  /* 0x00008a00000f7ab9 */ /* 0x000fe20000000800 */
        /* <DEDUP_REMOVED lines=16> */
[----:B------:R-:W-:Y:S01]  /*203b0*/  VIADD R69, R216, 0x4 ;  /* 0x00000004d8457836 */ /* 0x000fe20000000000 */
[----:B------:R-:W-:-:S11]  /*203c0*/  ULDC UR4, c[0x0][0x22c] ;  /* 0x00008b0000047ab9 */ /* 0x000fd60000000800 */
        /* <DEDUP_REMOVED lines=426> */
[----:B------:R-:W-:-:S04]  /*21e70*/  ULDC UR4, c[0x0][0x22c] ;  /* 0x00008b0000047ab9 */ /* 0x000fc80000000800 */
        /* <DEDUP_REMOVED lines=17> */
[----:B------:R-:W-:Y:S01]  /*21f90*/  ULDC UR4, c[0x0][0x22c] ;  /* 0x00008b0000047ab9 */ /* 0x000fe20000000800 */
[----:B------:R-:W-:-:S03]  /*21fa0*/  @P0 LOP3.LUT R68, R68, 0x2000, RZ, 0xfc, !PT ;  /* 0x0000200044440812 */ /* 0x000fc600078efcff */
        /* <DEDUP_REMOVED lines=82> */
[----:B------:R-:W-:Y:S01]  /*224d0*/  ULDC UR4, c[0x0][0x22c] ;  /* 0x00008b0000047ab9 */ /* 0x000fe20000000800 */
[----:B------:R-:W-:-:S09]  /*224e0*/  LOP3.LUT R68, R68, 0xffffefff, RZ, 0xc0, !PT ;  /* 0xffffefff44447812 */ /* 0x000fd200078ec0ff */
[----:B------:R-:W-:Y:S02]  /*224f0*/  @P0 LOP3.LUT R6, R6, 0x40, RZ, 0xfc, !PT ;  /* 0x0000004006060812 */ /* 0x000fe400078efcff */
[----:B------:R-:W-:Y:S01]  /*22500*/  ISETP.GE.AND P0, PT, R69, UR4, PT ;  /* 0x0000000445007c0c */ /* 0x000fe2000bf06270 */
[----:B------:R-:W-:Y:S01]  /*22510*/  VIADD R69, R216, 0x72 ;  /* 0x00000072d8457836 */ /* 0x000fe20000000000 */
[----:B------:R-:W-:Y:S01]  /*22520*/  LOP3.LUT R6, R6, 0xffffff7f, RZ, 0xc0, !PT ;  /* 0xffffff7f06067812 */ /* 0x000fe200078ec0ff */
[----:B------:R-:W-:Y:S01]  /*22530*/  ULDC UR4, c[0x0][0x22c] ;  /* 0x00008b0000047ab9 */ /* 0x000fe20000000800 */
[----:B------:R-:W-:-:S04]  /*22540*/  @P1 LOP3.LUT R68, R68, 0x1000, RZ, 0xfc, !PT ;  /* 0x0000100044441812 */ /* 0x000fc800078efcff */
[----:B------:R-:W-:-:S05]  /*22550*/  LOP3.LUT R68, R68, 0xffffbfff, RZ, 0xc0, !PT ;  /* 0xffffbfff44447812 */ /* 0x000fca00078ec0ff */
[----:B------:R-:W-:Y:S02]  /*22560*/  @P0 LOP3.LUT R6, R6, 0x80, RZ, 0xfc, !PT ;  /* 0x0000008006060812 */ /* 0x000fe400078efcff */
[----:B------:R-:W-:Y:S02]  /*22570*/  ISETP.GE.AND P0, PT, R69, UR4, PT ;  /* 0x0000000445007c0c */ /* 0x000fe4000bf06270 */
[----:B------:R-:W-:Y:S01]  /*22580*/  @P2 LOP3.LUT R68, R68, 0x4000, RZ, 0xfc, !PT ;  /* 0x0000400044442812 */ /* 0x000fe200078efcff */
[----:B------:R-:W-:Y:S01]  /*22590*/  VIADD R69, R216, 0x73 ;  /* 0x00000073d8457836 */ /* 0x000fe20000000000 */
[----:B------:R-:W-:Y:S01]  /*225a0*/  LOP3.LUT R6, R6, 0xfffffeff, RZ, 0xc0, !PT ;  /* 0xfffffeff06067812 */ /* 0x000fe200078ec0ff */
[----:B------:R-:W-:Y:S01]  /*225b0*/  ULDC UR4, c[0x0][0x22c] ;  /* 0x00008b0000047ab9 */ /* 0x000fe20000000800 */
[----:B------:R-:W-:-:S04]  /*225c0*/  LOP3.LUT R68, R68, 0xffff7fff, RZ, 0xc0, !PT ;  /* 0xffff7fff44447812 */ /* 0x000fc800078ec0ff */
[----:B------:R-:W-:-:S03]  /*225d0*/  @P3 LOP3.LUT R68, R68, 0x8000, RZ, 0xfc, !PT ;  /* 0x0000800044443812 */ /* 0x000fc600078efcff */
[----:B------:R-:W-:Y:S02]  /*225e0*/  @P0 LOP3.LUT R6, R6, 0x100, RZ, 0xfc, !PT ;  /* 0x0000010006060812 */ /* 0x000fe400078efcff */
[----:B------:R-:W-:Y:S01]  /*225f0*/  ISETP.GE.AND P0, PT, R69, UR4, PT ;  /* 0x0000000445007c0c */ /* 0x000fe2000bf06270 */
[----:B------:R-:W-:Y:S01]  /*22600*/  VIADD R216, R216, 0x74 ;  /* 0x00000074d8d87836 */ /* 0x000fe20000000000 */
[----:B------:R-:W-:Y:S01]  /*22610*/  LOP3.LUT R68, R68, 0xfffeffff, RZ, 0xc0, !PT ;  /* 0xfffeffff44447812 */ /* 0x000fe200078ec0ff */
[----:B------:R-:W-:Y:S01]  /*22620*/  ULDC UR4, c[0x0][0x22c] ;  /* 0x00008b0000047ab9 */ /* 0x000fe20000000800 */
[----:B------:R-:W-:Y:S02]  /*22630*/  LOP3.LUT R6, R6, 0xfffffdff, RZ, 0xc0, !PT ;  /* 0xfffffdff06067812 */ /* 0x000fe400078ec0ff */
[----:B------:R-:W-:Y:S02]  /*22640*/  @P4 LOP3.LUT R68, R68, 0x10000, RZ, 0xfc, !PT ;  /* 0x0001000044444812 */ /* 0x000fe400078efcff */
[----:B------:R-:W-:Y:S01]  /*22650*/  ISETP.GE.AND P4, PT, R216, UR4, PT ;  /* 0x00000004d8007c0c */ /* 0x000fe2000bf86270 */
[----:B------:R-:W-:-:S04]  /*22660*/  ULDC UR4, c[0x0][0x228] ;  /* 0x00008a0000047ab9 */ /* 0x000fc80000000800 */
[----:B------:R-:W-:Y:S02]  /*22670*/  @P0 LOP3.LUT R6, R6, 0x200, RZ, 0xfc, !PT ;  /* 0x0000020006060812 */ /* 0x000fe400078efcff */
[----:B------:R-:W-:Y:S02]  /*22680*/  LOP3.LUT R68, R68, 0xfffdffff, RZ, 0xc0, !PT ;  /* 0xfffdffff44447812 */ /* 0x000fe400078ec0ff */
[----:B------:R-:W-:Y:S02]  /*22690*/  LOP3.LUT R6, R6, 0xfffffbff, RZ, 0xc0, !PT ;  /* 0xfffffbff06067812 */ /* 0x000fe400078ec0ff */
[----:B------:R-:W-:Y:S02]  /*226a0*/  LOP3.LUT P3, RZ, R3, 0x200000, RZ, 0xc0, !PT ;  /* 0x0020000003ff7812 */ /* 0x000fe4000786c0ff */
[----:B------:R-:W-:Y:S02]  /*226b0*/  @P5 LOP3.LUT R68, R68, 0x20000, RZ, 0xfc, !PT ;  /* 0x0002000044445812 */ /* 0x000fe400078efcff */
[----:B------:R-:W-:-:S02]  /*226c0*/  @P4 LOP3.LUT R6, R6, 0x400, RZ, 0xfc, !PT ;  /* 0x0000040006064812 */ /* 0x000fc400078efcff */
[----:B------:R-:W-:Y:S01]  /*226d0*/  ISETP.LT.AND P4, PT, R217, UR12, !P3 ;  /* 0x0000000cd9007c0c */ /* 0x000fe2000df81270 */
[----:B------:R-:W-:Y:S01]  /*226e0*/  ULDC UR12, c[0x0][0x228] ;  /* 0x00008a00000c7ab9 */ /* 0x000fe20000000800 */
[----:B------:R-:W-:Y:S02]  /*226f0*/  LOP3.LUT R68, R68, 0xfffbffff, RZ, 0xc0, !PT ;  /* 0xfffbffff44447812 */ /* 0x000fe400078ec0ff */
[----:B------:R-:W-:Y:S02]  /*22700*/  LOP3.LUT R7, R7, 0xffffff7f, RZ, 0xc0, !PT ;  /* 0xffffff7f07077812 */ /* 0x000fe400078ec0ff */
[----:B------:R-:W-:Y:S02]  /*22710*/  @P6 LOP3.LUT R68, R68, 0x40000, RZ, 0xfc, !PT ;  /* 0x0004000044446812 */ /* 0x000fe400078efcff */
[----:B------:R-:W-:Y:S01]  /*22720*/  ISETP.LT.AND P6, PT, R220, UR4, !P3 ;  /* 0x00000004dc007c0c */ /* 0x000fe2000dfc1270 */
[----:B------:R-:W-:Y:S01]  /*22730*/  ULDC UR4, c[0x0][0x228] ;  /* 0x00008a0000047ab9 */ /* 0x000fe20000000800 */
[----:B------:R-:W-:Y:S01]  /*22740*/  ISETP.LT.AND P5, PT, R219, UR5, !P3 ;  /* 0x00000005db007c0c */ /* 0x000fe2000dfa1270 */
[----:B------:R-:W-:-:S02]  /*22750*/  ULDC UR5, c[0x0][0x228] ;  /* 0x00008a0000057ab9 */ /* 0x000fc40000000800 */
[----:B------:R-:W-:-:S04]  /*22760*/  @P4 LOP3.LUT R7, R7, 0x80, RZ, 0xfc, !PT ;  /* 0x0000008007074812 */ /* 0x000fc800078efcff */
[----:B------:R-:W-:-:S04]  /*22770*/  LOP3.LUT R7, R7, 0xffffffbf, RZ, 0xc0, !PT ;  /* 0xffffffbf07077812 */ /* 0x000fc800078ec0ff */
[----:B------:R-:W-:Y:S02]  /*22780*/  @P6 LOP3.LUT R7, R7, 0x40, RZ, 0xfc, !PT ;  /* 0x0000004007076812 */ /* 0x000fe400078efcff */
[----:B------:R-:W-:Y:S01]  /*22790*/  ISETP.LT.AND P4, PT, R218, UR6, !P3 ;  /* 0x00000006da007c0c */ /* 0x000fe2000df81270 */
[----:B------:R-:W-:Y:S01]  /*227a0*/  ULDC UR6, c[0x0][0x228] ;  /* 0x00008a0000067ab9 */ /* 0x000fe20000000800 */
[----:B------:R-:W-:-:S04]  /*227b0*/  LOP3.LUT R7, R7, 0xffffffdf, RZ, 0xc0, !PT ;  /* 0xffffffdf07077812 */ /* 0x000fc800078ec0ff */
[----:B------:R-:W-:Y:S02]  /*227c0*/  @P5 LOP3.LUT R7, R7, 0x20, RZ, 0xfc, !PT ;  /* 0x0000002007075812 */ /* 0x000fe400078efcff */
[----:B------:R-:W-:Y:S02]  /*227d0*/  LOP3.LUT P2, RZ, R3, 0x100000, RZ, 0xc0, !PT ;  /* 0x0010000003ff7812 */ /* 0x000fe4000784c0ff */
[----:B------:R-:W-:-:S04]  /*227e0*/  LOP3.LUT R7, R7, 0xffffffef, RZ, 0xc0, !PT ;  /* 0xffffffef07077812 */ /* 0x000fc800078ec0ff */
[----:B------:R-:W-:Y:S02]  /*227f0*/  @P4 LOP3.LUT R7, R7, 0x10, RZ, 0xfc, !PT ;  /* 0x0000001007074812 */ /* 0x000fe400078efcff */
        /* <DEDUP_REMOVED lines=21> */
[----:B------:R-:W-:Y:S01]  /*22950*/  ISETP.LT.AND P5, PT, R219, UR6, !P1 ;  /* 0x00000006db007c0c */ /* 0x000fe2000cfa1270 */
[----:B------:R-:W-:-:S08]  /*22960*/  ULDC UR6, c[0x0][0x228] ;  /* 0x00008a0000067ab9 */ /* 0x000fd00000000800 */
        /* <DEDUP_REMOVED lines=519> */
[----:B------:R-:W-:Y:S02]  /*249e0*/  LOP3.LUT R18, R18, 0xfffffff7, RZ, 0xc0, !PT ;  /* 0xfffffff712127812 */ /* 0x000fe400078ec0ff */
[----:B------:R-:W-:Y:S01]  /*249f0*/  ISETP.LT.AND P6, PT, R219, UR5, !P2 ;  /* 0x00000005db007c0c */ /* 0x000fe2000d7c1270 */
[----:B------:R-:W-:Y:S01]  /*24a00*/  ULDC UR5, c[0x0][0x228] ;  /* 0x00008a0000057ab9 */ /* 0x000fe20000000800 */
[----:B------:R-:W-:Y:S01]  /*24a10*/  ISETP.LT.AND P5, PT, R220, UR6, !P2 ;  /* 0x00000006dc007c0c */ /* 0x000fe2000d7a1270 */
[----:B------:R-:W-:-:S06]  /*24a20*/  ULDC UR6, c[0x0][0x228] ;  /* 0x00008a0000067ab9 */ /* 0x000fcc0000000800 */
[----:B------:R-:W-:Y:S02]  /*24a30*/  @P4 LOP3.LUT R18, R18, 0x8, RZ, 0xfc, !PT ;  /* 0x0000000812124812 */ /* 0x000fe400078efcff */
[----:B------:R-:W-:Y:S01]  /*24a40*/  ISETP.LT.AND P4, PT, R217, UR7, !P2 ;  /* 0x00000007d9007c0c */ /* 0x000fe2000d781270 */
[----:B------:R-:W-:Y:S01]  /*24a50*/  ULDC UR7, c[0x0][0x228] ;  /* 0x00008a0000077ab9 */ /* 0x000fe20000000800 */
[----:B------:R-:W-:Y:S02]  /*24a60*/  LOP3.LUT R18, R18, 0xfffffffb, RZ, 0xc0, !PT ;  /* 0xfffffffb12127812 */ /* 0x000fe400078ec0ff */
[----:B------:R-:W-:Y:S02]  /*24a70*/  LOP3.LUT P1, RZ, R0, 0x200000, RZ, 0xc0, !PT ;  /* 0x0020000000ff7812 */ /* 0x000fe4000782c0ff */
[----:B------:R-:W-:Y:S02]  /*24a80*/  @P6 LOP3.LUT R18, R18, 0x4, RZ, 0xfc, !PT ;  /* 0x0000000412126812 */ /* 0x000fe400078efcff */
[----:B------:R-:W-:Y:S01]  /*24a90*/  ISETP.LT.AND P6, PT, R220, UR5, !P1 ;  /* 0x00000005dc007c0c */ /* 0x000fe2000cfc1270 */
[----:B------:R-:W-:Y:S01]  /*24aa0*/  ULDC UR5, c[0x0][0x228] ;  /* 0x00008a0000057ab9 */ /* 0x000fe20000000800 */
[----:B------:R-:W-:-:S03]  /*24ab0*/  LOP3.LUT R18, R18, 0xfffffffd, RZ, 0xc0, !PT ;  /* 0xfffffffd12127812 */ /* 0x000fc600078ec0ff */
[----:B------:R-:W-:Y:S02]  /*24ac0*/  @P4 LOP3.LUT R17, R17, 0x20000000, RZ, 0xfc, !PT ;  /* 0x2000000011114812 */ /* 0x000fe400078efcff */
[----:B------:R-:W-:Y:S01]  /*24ad0*/  ISETP.LT.AND P4, PT, R217, UR4, !P1 ;  /* 0x00000004d9007c0c */ /* 0x000fe2000cf81270 */
[----:B------:R-:W-:Y:S01]  /*24ae0*/  ULDC UR4, c[0x0][0x228] ;  /* 0x00008a0000047ab9 */ /* 0x000fe20000000800 */
[----:B------:R-:W-:Y:S02]  /*24af0*/  @P5 LOP3.LUT R18, R18, 0x2, RZ, 0xfc, !PT ;  /* 0x0000000212125812 */ /* 0x000fe400078efcff */
[----:B------:R-:W-:Y:S01]  /*24b00*/  ISETP.LT.AND P5, PT, R219, UR6, !P1 ;  /* 0x00000006db007c0c */ /* 0x000fe2000cfa1270 */
[----:B------:R-:W-:Y:S01]  /*24b10*/  ULDC UR6, c[0x0][0x228] ;  /* 0x00008a0000067ab9 */ /* 0x000fe20000000800 */
[----:B------:R-:W-:Y:S02]  /*24b20*/  LOP3.LUT R17, R17, 0x7fffffff, RZ, 0xc0, !PT ;  /* 0x7fffffff11117812 */ /* 0x000fe400078ec0ff */
[----:B------:R-:W-:-:S02]  /*24b30*/  LOP3.LUT R18, R18, 0xfffffffe, RZ, 0xc0, !PT ;  /* 0xfffffffe12127812 */ /* 0x000fc400078ec0ff */
[----:B------:R-:W-:-:S03]  /*24b40*/  @P6 LOP3.LUT R17, R17, 0x80000000, RZ, 0xfc, !PT ;  /* 0x8000000011116812 */ /* 0x000fc600078efcff */
        /* <DEDUP_REMOVED lines=516> */
[----:B------:R-:W-:-:S04]  /*26b90*/  @P4 LOP3.LUT R14, R14, 0x10, RZ, 0xfc, !PT ;  /* 0x000000100e0e4812 */ /* 0x000fc800078efcff */
[----:B------:R-:W-:Y:S02]  /*26ba0*/  LOP3.LUT R14, R14, 0xfffffff7, RZ, 0xc0, !PT ;  /* 0xfffffff70e0e7812 */ /* 0x000fe400078ec0ff */
[----:B------:R-:W-:Y:S01]  /*26bb0*/  ISETP.LT.AND P5, PT, R220, UR5, !P3 ;  /* 0x00000005dc007c0c */ /* 0x000fe2000dfa1270 */
[----:B------:R-:W-:Y:S01]  /*26bc0*/  ULDC UR5, c[0x0][0x228] ;  /* 0x00008a0000057ab9 */ /* 0x000fe20000000800 */
[----:B------:R-:W-:Y:S02]  /*26bd0*/  @P6 LOP3.LUT R14, R14, 0x8, RZ, 0xfc, !PT ;  /* 0x000000080e0e6812 */ /* 0x000fe400078efcff */
[----:B------:R-:W-:Y:S02]  /*26be0*/  LOP3.LUT P6, RZ, R5, 0x40, RZ, 0xc0, !PT ;  /* 0x0000004005ff7812 */ /* 0x000fe400078cc0ff */
[----:B------:R-:W-:Y:S01]  /*26bf0*/  ISETP.LT.AND P4, PT, R219, UR6, !P3 ;  /* 0x00000006db007c0c */ /* 0x000fe2000df81270 */
[----:B------:R-:W-:Y:S01]  /*26c00*/  ULDC UR6, c[0x0][0x228] ;  /* 0x00008a0000067ab9 */ /* 0x000fe20000000800 */
[----:B------:R-:W-:-:S02]  /*26c10*/  LOP3.LUT R14, R14, 0xfffffffb, RZ, 0xc0, !PT ;  /* 0xfffffffb0e0e7812 */ /* 0x000fc400078ec0ff */
[----:B------:R-:W-:Y:S02]  /*26c20*/  LOP3.LUT R68, R68, 0xfff7ffff, RZ, 0xc0, !PT ;  /* 0xfff7ffff44447812 */ /* 0x000fe400078ec0ff */
[----:B------:R-:W-:Y:S02]  /*26c30*/  LOP3.LUT P2, RZ, R5, 0x80000, RZ, 0xc0, !PT ;  /* 0x0008000005ff7812 */ /* 0x000fe4000784c0ff */
[----:B------:R-:W-:Y:S02]  /*26c40*/  @P5 LOP3.LUT R14, R14, 0x4, RZ, 0xfc, !PT ;  /* 0x000000040e0e5812 */ /* 0x000fe400078efcff */
[----:B------:R-:W-:Y:S01]  /*26c50*/  ISETP.LT.AND P5, PT, R217, UR4, !P2 ;  /* 0x00000004d9007c0c */ /* 0x000fe2000d7a1270 */
[----:B------:R-:W-:Y:S01]  /*26c60*/  ULDC UR4, c[0x0][0x228] ;  /* 0x00008a0000047ab9 */ /* 0x000fe20000000800 */
[----:B------:R-:W-:Y:S02]  /*26c70*/  @P6 LOP3.LUT R68, R68, 0x80000, RZ, 0xfc, !PT ;  /* 0x0008000044446812 */ /* 0x000fe400078efcff */
[----:B------:R-:W-:-:S02]  /*26c80*/  LOP3.LUT P6, RZ, R5, 0x80, RZ, 0xc0, !PT ;  /* 0x0000008005ff7812 */ /* 0x000fc400078cc0ff */
[----:B------:R-:W-:Y:S01]  /*26c90*/  ISETP.LT.AND P3, PT, R218, UR7, !P3 ;  /* 0x00000007da007c0c */ /* 0x000fe2000df61270 */
[----:B------:R-:W-:Y:S01]  /*26ca0*/  ULDC UR7, c[0x0][0x228] ;  /* 0x00008a0000077ab9 */ /* 0x000fe20000000800 */
[----:B------:R-:W-:Y:S02]  /*26cb0*/  LOP3.LUT R14, R14, 0xfffffffd, RZ, 0xc0, !PT ;  /* 0xfffffffd0e0e7812 */ /* 0x000fe400078ec0ff */
[----:B------:R-:W-:Y:S02]  /*26cc0*/  LOP3.LUT R68, R68, 0xffefffff, RZ, 0xc0, !PT ;  /* 0xffefffff44447812 */ /* 0x000fe400078ec0ff */
[----:B------:R-:W-:Y:S02]  /*26cd0*/  @P4 LOP3.LUT R14, R14, 0x2, RZ, 0xfc, !PT ;  /* 0x000000020e0e4812 */ /* 0x000fe400078efcff */
[----:B------:R-:W-:Y:S01]  /*26ce0*/  ISETP.LT.AND P4, PT, R220, UR5, !P2 ;  /* 0x00000005dc007c0c */ /* 0x000fe2000d781270 */
[----:B------:R-:W-:Y:S01]  /*26cf0*/  ULDC UR5, c[0x0][0x228] ;  /* 0x00008a0000057ab9 */ /* 0x000fe20000000800 */
[----:B------:R-:W-:-:S02]  /*26d00*/  LOP3.LUT R14, R14, 0xfffffffe, RZ, 0xc0, !PT ;  /* 0xfffffffe0e0e7812 */ /* 0x000fc400078ec0ff */
[----:B------:R-:W-:Y:S02]  /*26d10*/  @P5 LOP3.LUT R13, R13, 0x80000000, RZ, 0xfc, !PT ;  /* 0x800000000d0d5812 */ /* 0x000fe400078efcff */
[----:B------:R-:W-:Y:S02]  /*26d20*/  @P6 LOP3.LUT R68, R68, 0x100000, RZ, 0xfc, !PT ;  /* 0x0010000044446812 */ /* 0x000fe400078efcff */
[----:B------:R-:W-:Y:S02]  /*26d30*/  LOP3.LUT P6, RZ, R5, 0x100, RZ, 0xc0, !PT ;  /* 0x0000010005ff7812 */ /* 0x000fe400078cc0ff */
[----:B------:R-:W-:Y:S02]  /*26d40*/  @P3 LOP3.LUT R14, R14, 0x1, RZ, 0xfc, !PT ;  /* 0x000000010e0e3812 */ /* 0x000fe400078efcff */
[----:B------:R-:W-:Y:S01]  /*26d50*/  ISETP.LT.AND P3, PT, R219, UR6, !P2 ;  /* 0x00000006db007c0c */ /* 0x000fe2000d761270 */
[----:B------:R-:W-:Y:S01]  /*26d60*/  ULDC UR6, c[0x0][0x228] ;  /* 0x00008a0000067ab9 */ /* 0x000fe20000000800 */
[----:B------:R-:W-:-:S02]  /*26d70*/  LOP3.LUT R13, R13, 0xbfffffff, RZ, 0xc0, !PT ;  /* 0xbfffffff0d0d7812 */ /* 0x000fc400078ec0ff */
[----:B------:R-:W-:Y:S02]  /*26d80*/  LOP3.LUT R68, R68, 0xffdfffff, RZ, 0xc0, !PT ;  /* 0xffdfffff44447812 */ /* 0x000fe400078ec0ff */
[----:B------:R-:W-:Y:S02]  /*26d90*/  @P4 LOP3.LUT R13, R13, 0x40000000, RZ, 0xfc, !PT ;  /* 0x400000000d0d4812 */ /* 0x000fe400078efcff */
[----:B------:R-:W-:Y:S01]  /*26da0*/  ISETP.LT.AND P2, PT, R218, UR7, !P2 ;  /* 0x00000007da007c0c */ /* 0x000fe2000d741270 */
[----:B------:R-:W-:Y:S01]  /*26db0*/  ULDC UR7, c[0x0][0x228] ;  /* 0x00008a0000077ab9 */ /* 0x000fe20000000800 */
[----:B------:R-:W-:Y:S02]  /*26dc0*/  LOP3.LUT R13, R13, 0xdfffffff, RZ, 0xc0, !PT ;  /* 0xdfffffff0d0d7812 */ /* 0x000fe400078ec0ff */
[----:B------:R-:W-:Y:S02]  /*26dd0*/  @P6 LOP3.LUT R68, R68, 0x200000, RZ, 0xfc, !PT ;  /* 0x0020000044446812 */ /* 0x000fe400078efcff */
[----:B------:R-:W-:-:S02]  /*26de0*/  LOP3.LUT P1, RZ, R5, 0x40000, RZ, 0xc0, !PT ;  /* 0x0004000005ff7812 */ /* 0x000fc4000782c0ff */
[----:B------:R-:W-:Y:S02]  /*26df0*/  LOP3.LUT P6, RZ, R5, 0x200, RZ, 0xc0, !PT ;  /* 0x0000020005ff7812 */ /* 0x000fe400078cc0ff */
[----:B------:R-:W-:Y:S02]  /*26e00*/  @P3 LOP3.LUT R13, R13, 0x20000000, RZ, 0xfc, !PT ;  /* 0x200000000d0d3812 */ /* 0x000fe400078efcff */
[----:B------:R-:W-:Y:S01]  /*26e10*/  ISETP.LT.AND P4, PT, R217, UR4, !P1 ;  /* 0x00000004d9007c0c */ /* 0x000fe2000cf81270 */
[----:B------:R-:W-:Y:S01]  /*26e20*/  ULDC UR4, c[0x0][0x228] ;  /* 0x00008a0000047ab9 */ /* 0x000fe20000000800 */
[----:B------:R-:W-:Y:S02]  /*26e30*/  LOP3.LUT R13, R13, 0xefffffff, RZ, 0xc0, !PT ;  /* 0xefffffff0d0d7812 */ /* 0x000fe400078ec0ff */
[----:B------:R-:W-:Y:S02]  /*26e40*/  LOP3.LUT R68, R68, 0xffbfffff, RZ, 0xc0, !PT ;  /* 0xffbfffff44447812 */ /* 0x000fe400078ec0ff */
[----:B------:R-:W-:-:S02]  /*26e50*/  @P2 LOP3.LUT R13, R13, 0x10000000, RZ, 0xfc, !PT ;  /* 0x100000000d0d2812 */ /* 0x000fc400078efcff */
[----:B------:R-:W-:Y:S01]  /*26e60*/  ISETP.LT.AND P3, PT, R220, UR5, !P1 ;  /* 0x00000005dc007c0c */ /* 0x000fe2000cf61270 */
[----:B------:R-:W-:Y:S01]  /*26e70*/  ULDC UR5, c[0x0][0x228] ;  /* 0x00008a0000057ab9 */ /* 0x000fe20000000800 */
[----:B------:R-:W-:Y:S02]  /*26e80*/  LOP3.LUT R13, R13, 0xf7ffffff, RZ, 0xc0, !PT ;  /* 0xf7ffffff0d0d7812 */ /* 0x000fe400078ec0ff */
        /* <DEDUP_REMOVED lines=10> */
[----:B------:R-:W-:Y:S02]  /*26f30*/  @P6 LOP3.LUT R68, R68, 0x800000, RZ, 0xfc, !PT ;  /* 0x0080000044446812 */ /* 0x000fe400078efcff */
[----:B------:R-:W-:Y:S02]  /*26f40*/  LOP3.LUT P6, RZ, R5, 0x800, RZ, 0xc0, !PT ;  /* 0x0000080005ff7812 */ /* 0x000fe400078cc0ff */
[----:B------:R-:W-:-:S04]  /*26f50*/  LOP3.LUT R13, R13, 0xfdffffff, RZ, 0xc0, !PT ;  /* 0xfdffffff0d0d7812 */ /* 0x000fc800078ec0ff */
        /* <DEDUP_REMOVED lines=8> */
[----:B------:R-:W-:Y:S02]  /*26fe0*/  LOP3.LUT P6, RZ, R5, 0x1000, RZ, 0xc0, !PT ;  /* 0x0000100005ff7812 */ /* 0x000fe400078cc0ff */
[----:B------:R-:W-:Y:S01]  /*26ff0*/  ISETP.LT.AND P3, PT, R220, UR5, !P0 ;  /* 0x00000005dc007c0c */ /* 0x000fe2000c761270 */
[----:B------:R-:W-:Y:S01]  /*27000*/  ULDC UR5, c[0x0][0x228] ;  /* 0x00008a0000057ab9 */ /* 0x000fe20000000800 */
[----:B------:R-:W-:Y:S02]  /*27010*/  LOP3.LUT R13, R13, 0xff7fffff, RZ, 0xc0, !PT ;  /* 0xff7fffff0d0d7812 */ /* 0x000fe400078ec0ff */
[----:B------:R-:W-:Y:S02]  /*27020*/  LOP3.LUT R68, R68, 0xfdffffff, RZ, 0xc0, !PT ;  /* 0xfdffffff44447812 */ /* 0x000fe400078ec0ff */
[----:B------:R-:W-:Y:S01]  /*27030*/  ISETP.LT.AND P2, PT, R219, UR6, !P0 ;  /* 0x00000006db007c0c */ /* 0x000fe2000c741270 */
[----:B------:R-:W-:-:S02]  /*27040*/  ULDC UR6, c[0x0][0x228] ;  /* 0x00008a0000067ab9 */ /* 0x000fc40000000800 */
[----:B------:R-:W-:Y:S02]  /*27050*/  @P1 LOP3.LUT R13, R13, 0x800000, RZ, 0xfc, !PT ;  /* 0x008000000d0d1812 */ /* 0x000fe400078efcff */
[----:B------:R-:W-:Y:S02]  /*27060*/  @P6 LOP3.LUT R68, R68, 0x2000000, RZ, 0xfc, !PT ;  /* 0x0200000044446812 */ /* 0x000fe400078efcff */
[----:B------:R-:W-:Y:S02]  /*27070*/  LOP3.LUT P6, RZ, R5, 0x2000, RZ, 0xc0, !PT ;  /* 0x0000200005ff7812 */ /* 0x000fe400078cc0ff */
[----:B------:R-:W-:Y:S02]  /*27080*/  LOP3.LUT R13, R13, 0xffbfffff, RZ, 0xc0, !PT ;  /* 0xffbfffff0d0d7812 */ /* 0x000fe400078ec0ff */
[----:B------:R-:W-:Y:S02]  /*27090*/  LOP3.LUT R68, R68, 0xfbffffff, RZ, 0xc0, !PT ;  /* 0xfbffffff44447812 */ /* 0x000fe400078ec0ff */
[----:B------:R-:W-:-:S02]  /*270a0*/  @P3 LOP3.LUT R13, R13, 0x400000, RZ, 0xfc, !PT ;  /* 0x004000000d0d3812 */ /* 0x000fc400078efcff */
[----:B------:R-:W-:Y:S01]  /*270b0*/  ISETP.LT.AND P1, PT, R218, UR7, !P0 ;  /* 0x00000007da007c0c */ /* 0x000fe2000c721270 */
[----:B------:R-:W-:Y:S01]  /*270c0*/  ULDC UR7, c[0x0][0x228] ;  /* 0x00008a0000077ab9 */ /* 0x000fe20000000800 */
[----:B------:R-:W-:-:S03]  /*270d0*/  LOP3.LUT R13, R13, 0xffdfffff, RZ, 0xc0, !PT ;  /* 0xffdfffff0d0d7812 */ /* 0x000fc600078ec0ff */
[----:B------:R-:W-:Y:S02]  /*270e0*/  @P6 LOP3.LUT R68, R68, 0x4000000, RZ, 0xfc, !PT ;  /* 0x0400000044446812 */ /* 0x000fe400078efcff */
[----:B------:R-:W-:Y:S02]  /*270f0*/  LOP3.LUT P6, RZ, R5, 0x4000, RZ, 0xc0, !PT ;  /* 0x0000400005ff7812 */ /* 0x000fe400078cc0ff */
[----:B------:R-:W-:Y:S02]  /*27100*/  @P2 LOP3.LUT R13, R13, 0x200000, RZ, 0xfc, !PT ;  /* 0x002000000d0d2812 */ /* 0x000fe400078efcff */
[----:B------:R-:W-:Y:S02]  /*27110*/  LOP3.LUT P0, RZ, R5, 0x10000, RZ, 0xc0, !PT ;  /* 0x0001000005ff7812 */ /* 0x000fe4000780c0ff */
[----:B------:R-:W-:Y:S02]  /*27120*/  LOP3.LUT R13, R13, 0xffefffff, RZ, 0xc0, !PT ;  /* 0xffefffff0d0d7812 */ /* 0x000fe400078ec0ff */
[----:B------:R-:W-:-:S02]  /*27130*/  LOP3.LUT R68, R68, 0xf7ffffff, RZ, 0xc0, !PT ;  /* 0xf7ffffff44447812 */ /* 0x000fc400078ec0ff */
[----:B------:R-:W-:Y:S02]  /*27140*/  @P1 LOP3.LUT R13, R13, 0x100000, RZ, 0xfc, !PT ;  /* 0x001000000d0d1812 */ /* 0x000fe400078efcff */
[----:B------:R-:W-:Y:S01]  /*27150*/  ISETP.LT.AND P1, PT, R217, UR46, !P0 ;  /* 0x0000002ed9007c0c */ /* 0x000fe2000c721270 */
[----:B------:R-:W-:Y:S01]  /*27160*/  ULDC UR46, c[0x0][0x228] ;  /* 0x00008a00002e7ab9 */ /* 0x000fe20000000800 */
[----:B------:R-:W-:Y:S02]  /*27170*/  @P6 LOP3.LUT R68, R68, 0x8000000, RZ, 0xfc, !PT ;  /* 0x0800000044446812 */ /* 0x000fe400078efcff */
[----:B------:R-:W-:Y:S02]  /*27180*/  LOP3.LUT P6, RZ, R5, 0x8000, RZ, 0xc0, !PT ;  /* 0x0000800005ff7812 */ /* 0x000fe400078cc0ff */
[----:B------:R-:W-:Y:S02]  /*27190*/  LOP3.LUT R13, R13, 0xfff7ffff, RZ, 0xc0, !PT ;  /* 0xfff7ffff0d0d7812 */ /* 0x000fe400078ec0ff */
[----:B------:R-:W-:Y:S01]  /*271a0*/  ISETP.LT.AND P6, PT, R217, UR45, !P6 ;  /* 0x0000002dd9007c0c */ /* 0x000fe2000f7c1270 */
[----:B------:R-:W-:-:S04]  /*271b0*/  ULDC UR45, c[0x0][0x228] ;  /* 0x00008a00002d7ab9 */ /* 0x000fc80000000800 */
[----:B------:R-:W-:-:S04]  /*271c0*/  @P1 LOP3.LUT R13, R13, 0x80000, RZ, 0xfc, !PT ;  /* 0x000800000d0d1812 */ /* 0x000fc800078efcff */
[----:B------:R-:W-:-:S04]  /*271d0*/  LOP3.LUT R13, R13, 0xfffeffff, RZ, 0xc0, !PT ;  /* 0xfffeffff0d0d7812 */ /* 0x000fc800078ec0ff */
[----:B------:R-:W-:Y:S02]  /*271e0*/  @P6 LOP3.LUT R13, R13, 0x10000, RZ, 0xfc, !PT ;  /* 0x000100000d0d6812 */ /* 0x000fe400078efcff */
[----:B------:R-:W-:-:S04]  /*271f0*/  LOP3.LUT P6, RZ, R68, 0x8000000, RZ, 0xc0, !PT ;  /* 0x0800000044ff7812 */ /* 0x000fc800078cc0ff */
[----:B------:R-:W-:Y:S01]  /*27200*/  ISETP.LT.AND P6, PT, R217, UR44, !P6 ;  /* 0x0000002cd9007c0c */ /* 0x000fe2000f7c1270 */
[----:B------:R-:W-:Y:S01]  /*27210*/  ULDC UR44, c[0x0][0x228] ;  /* 0x00008a00002c7ab9 */ /* 0x000fe20000000800 */
[----:B------:R-:W-:-:S11]  /*27220*/  LOP3.LUT R13, R13, 0xffffdfff, RZ, 0xc0, !PT ;  /* 0xffffdfff0d0d7812 */ /* 0x000fd600078ec0ff */
        /* <DEDUP_REMOVED lines=23> */
[----:B------:R-:W-:-:S12]  /*273a0*/  ULDC UR39, c[0x0][0x228] ;  /* 0x00008a0000277ab9 */ /* 0x000fd80000000800 */
        /* <DEDUP_REMOVED lines=9> */
[----:B------:R-:W-:Y:S02]  /*27440*/  LOP3.LUT R12, R12, 0xfeffffff, RZ, 0xc0, !PT ;  /* 0xfeffffff0c0c7812 */ /* 0x000fe400078ec0ff */
[----:B------:R-:W-:-:S09]  /*27450*/  LOP3.LUT P5, RZ, R5, 0x20, RZ, 0xc0, !PT ;  /* 0x0000002005ff7812 */ /* 0x000fd200078ac0ff */
[----:B------:R-:W-:Y:S02]  /*27460*/  @P6 LOP3.LUT R12, R12, 0x1000000, RZ, 0xfc, !PT ;  /* 0x010000000c0c6812 */ /* 0x000fe400078efcff */
[----:B------:R-:W-:-:S04]  /*27470*/  LOP3.LUT P6, RZ, R68, 0x80000, RZ, 0xc0, !PT ;  /* 0x0008000044ff7812 */ /* 0x000fc800078cc0ff */
[C---:B------:R-:W-:Y:S01]  /*27480*/  ISETP.LT.AND P6, PT, R217.reuse, UR36, !P6 ;  /* 0x00000024d9007c0c */ /* 0x040fe2000f7c1270 */
[----:B------:R-:W-:Y:S01]  /*27490*/  ULDC UR36, c[0x0][0x228] ;  /* 0x00008a0000247ab9 */ /* 0x000fe20000000800 */
[----:B------:R-:W-:Y:S01]  /*274a0*/  ISETP.LT.AND P5, PT, R217, UR35, !P5 ;  /* 0x00000023d9007c0c */ /* 0x000fe2000efa1270 */
[----:B------:R-:W-:Y:S01]  /*274b0*/  ULDC UR35, c[0x0][0x228] ;  /* 0x00008a0000237ab9 */ /* 0x000fe20000000800 */
[----:B------:R-:W-:Y:S02]  /*274c0*/  LOP3.LUT R12, R12, 0xffdfffff, RZ, 0xc0, !PT ;  /* 0xffdfffff0c0c7812 */ /* 0x000fe400078ec0ff */
[----:B------:R-:W-:-:S04]  /*274d0*/  LOP3.LUT P4, RZ, R5, 0x10, RZ, 0xc0, !PT ;  /* 0x0000001005ff7812 */ /* 0x000fc8000788c0ff */
[----:B------:R-:W-:Y:S01]  /*274e0*/  ISETP.LT.AND P4, PT, R217, UR34, !P4 ;  /* 0x00000022d9007c0c */ /* 0x000fe2000e781270 */
[----:B------:R-:W-:Y:S02]  /*274f0*/  ULDC UR34, c[0x0][0x228] ;  /* 0x00008a0000227ab9 */ /* 0x000fe40000000800 */
[----:B------:R-:W-:-:S04]  /*27500*/  @P6 LOP3.LUT R12, R12, 0x200000, RZ, 0xfc, !PT ;  /* 0x002000000c0c6812 */ /* 0x000fc800078efcff */
[----:B------:R-:W-:Y:S02]  /*27510*/  LOP3.LUT R12, R12, 0xfffbffff, RZ, 0xc0, !PT ;  /* 0xfffbffff0c0c7812 */ /* 0x000fe400078ec0ff */
[----:B------:R-:W-:Y:S02]  /*27520*/  LOP3.LUT P3, RZ, R5, 0x8, RZ, 0xc0, !PT ;  /* 0x0000000805ff7812 */ /* 0x000fe4000786c0ff */
[----:B------:R-:W-:Y:S02]  /*27530*/  @P5 LOP3.LUT R12, R12, 0x40000, RZ, 0xfc, !PT ;  /* 0x000400000c0c5812 */ /* 0x000fe400078efcff */
[----:B------:R-:W-:Y:S01]  /*27540*/  ISETP.LT.AND P3, PT, R217, UR31, !P3 ;  /* 0x0000001fd9007c0c */ /* 0x000fe2000df61270 */
[----:B------:R-:W-:Y:S01]  /*27550*/  ULDC UR31, c[0x0][0x228] ;  /* 0x00008a00001f7ab9 */ /* 0x000fe20000000800 */
[----:B------:R-:W-:Y:S02]  /*27560*/  LOP3.LUT R12, R12, 0xffff7fff, RZ, 0xc0, !PT ;  /* 0xffff7fff0c0c7812 */ /* 0x000fe400078ec0ff */
[----:B------:R-:W-:-:S02]  /*27570*/  LOP3.LUT P2, RZ, R5, 0x4, RZ, 0xc0, !PT ;  /* 0x0000000405ff7812 */ /* 0x000fc4000784c0ff */
        /* <DEDUP_REMOVED lines=8> */
[----:B------:R-:W-:-:S02]  /*27600*/  LOP3.LUT R12, R12, 0xfffffdff, RZ, 0xc0, !PT ;  /* 0xfffffdff0c0c7812 */ /* 0x000fc400078ec0ff */
[----:B------:R-:W-:Y:S02]  /*27610*/  LOP3.LUT P1, RZ, R5, 0x1, RZ, 0xc0, !PT ;  /* 0x0000000105ff7812 */ /* 0x000fe4000782c0ff */
        /* <DEDUP_REMOVED lines=10> */
[----:B------:R-:W-:-:S03]  /*276c0*/  LOP3.LUT R12, R12, 0xfffffffe, RZ, 0xc0, !PT ;  /* 0xfffffffe0c0c7812 */ /* 0x000fc600078ec0ff */
[----:B------:R-:W-:-:S08]  /*276d0*/  @P0 LOP3.LUT R70, R70, 0x1000, RZ, 0xfc, !PT ;  /* 0x0000100046460812 */ /* 0x000fd000078efcff */
[----:B------:R-:W-:Y:S02]  /*276e0*/  @P1 LOP3.LUT R12, R12, 0x1, RZ, 0xfc, !PT ;  /* 0x000000010c0c1812 */ /* 0x000fe400078efcff */
[----:B------:R-:W-:Y:S02]  /*276f0*/  LOP3.LUT P1, RZ, R68, 0x1000, RZ, 0xc0, !PT ;  /* 0x0000100044ff7812 */ /* 0x000fe4000782c0ff */
[----:B------:R-:W-:Y:S02]  /*27700*/  LOP3.LUT R70, R70, 0xfffff7ff, RZ, 0xc0, !PT ;  /* 0xfffff7ff46467812 */ /* 0x000fe400078ec0ff */
[----:B------:R-:W-:Y:S01]  /*27710*/  ISETP.LT.AND P0, PT, R217, UR26, !P1 ;  /* 0x0000001ad9007c0c */ /* 0x000fe2000cf01270 */
[----:B------:R-:W-:-:S08]  /*27720*/  ULDC UR26, c[0x0][0x228] ;  /* 0x00008a00001a7ab9 */ /* 0x000fd00000000800 */
[----:B------:R-:W-:Y:S02]  /*27730*/  @P1 LOP3.LUT R70, R70, 0x800, RZ, 0xfc, !PT ;  /* 0x0000080046461812 */ /* 0x000fe400078efcff */
[----:B------:R-:W-:Y:S02]  /*27740*/  LOP3.LUT P1, RZ, R3, 0x10000000, RZ, 0xc0, !PT ;  /* 0x1000000003ff7812 */ /* 0x000fe4000782c0ff */
[C---:B------:R-:W-:Y:S02]  /*27750*/  LOP3.LUT P6, RZ, R68.reuse, 0x40000, RZ, 0xc0, !PT ;  /* 0x0004000044ff7812 */ /* 0x040fe400078cc0ff */
[C---:B------:R-:W-:Y:S02]  /*27760*/  LOP3.LUT P5, RZ, R68.reuse, 0x20000, RZ, 0xc0, !PT ;  /* 0x0002000044ff7812 */ /* 0x040fe400078ac0ff */
[C---:B------:R-:W-:Y:S02]  /*27770*/  LOP3.LUT P4, RZ, R68.reuse, 0x10000, RZ, 0xc0, !PT ;  /* 0x0001000044ff7812 */ /* 0x040fe4000788c0ff */
[----:B------:R-:W-:-:S02]  /*27780*/  LOP3.LUT P3, RZ, R68, 0x8000, RZ, 0xc0, !PT ;  /* 0x0000800044ff7812 */ /* 0x000fc4000786c0ff */
[C---:B------:R-:W-:Y:S02]  /*27790*/  LOP3.LUT P2, RZ, R68.reuse, 0x4000, RZ, 0xc0, !PT ;  /* 0x0000400044ff7812 */ /* 0x040fe4000784c0ff */
[----:B------:R-:W-:-:S04]  /*277a0*/  LOP3.LUT R68, R68, 0xfffffbff, RZ, 0xc0, !PT ;  /* 0xfffffbff44447812 */ /* 0x000fc800078ec0ff */
[----:B------:R-:W-:Y:S02]  /*277b0*/  @P1 LOP3.LUT R68, R68, 0x400, RZ, 0xfc, !PT ;  /* 0x0000040044441812 */ /* 0x000fe400078efcff */
[----:B------:R-:W-:Y:S02]  /*277c0*/  LOP3.LUT P1, RZ, R3, 0x400000, RZ, 0xc0, !PT ;  /* 0x0040000003ff7812 */ /* 0x000fe4000782c0ff */
[----:B------:R-:W-:Y:S02]  /*277d0*/  @P0 LOP3.LUT R10, R10, 0x20000000, RZ, 0xfc, !PT ;  /* 0x200000000a0a0812 */ /* 0x000fe400078efcff */
[----:B------:R-:W-:Y:S01]  /*277e0*/  ISETP.LT.AND P0, PT, R217, UR25, !P2 ;  /* 0x00000019d9007c0c */ /* 0x000fe2000d701270 */
[----:B------:R-:W-:Y:S01]  /*277f0*/  ULDC UR25, c[0x0][0x228] ;  /* 0x00008a0000197ab9 */ /* 0x000fe20000000800 */
[----:B------:R-:W-:Y:S02]  /*27800*/  LOP3.LUT R68, R68, 0xfffff7ff, RZ, 0xc0, !PT ;  /* 0xfffff7ff44447812 */ /* 0x000fe400078ec0ff */
[----:B------:R-:W-:-:S05]  /*27810*/  LOP3.LUT R10, R10, 0xfbffffff, RZ, 0xc0, !PT ;  /* 0xfbffffff0a0a7812 */ /* 0x000fca00078ec0ff */
[----:B------:R-:W-:Y:S02]  /*27820*/  @P1 LOP3.LUT R68, R68, 0x800, RZ, 0xfc, !PT ;  /* 0x0000080044441812 */ /* 0x000fe400078efcff */
[----:B------:R-:W-:Y:S01]  /*27830*/  ISETP.LT.AND P1, PT, R217, UR24, !P3 ;  /* 0x00000018d9007c0c */ /* 0x000fe2000df21270 */
[----:B------:R-:W-:Y:S01]  /*27840*/  ULDC UR24, c[0x0][0x228] ;  /* 0x00008a0000187ab9 */ /* 0x000fe20000000800 */
[----:B------:R-:W-:-:S04]  /*27850*/  @P0 LOP3.LUT R10, R10, 0x4000000, RZ, 0xfc, !PT ;  /* 0x040000000a0a0812 */ /* 0x000fc800078efcff */
[----:B------:R-:W-:-:S07]  /*27860*/  LOP3.LUT R10, R10, 0xff7fffff, RZ, 0xc0, !PT ;  /* 0xff7fffff0a0a7812 */ /* 0x000fce00078ec0ff */
[----:B------:R-:W-:Y:S02]  /*27870*/  @P1 LOP3.LUT R10, R10, 0x800000, RZ, 0xfc, !PT ;  /* 0x008000000a0a1812 */ /* 0x000fe400078efcff */
[----:B------:R-:W-:Y:S01]  /*27880*/  ISETP.LT.AND P1, PT, R217, UR23, !P4 ;  /* 0x00000017d9007c0c */ /* 0x000fe2000e721270 */
[----:B------:R-:W-:Y:S01]  /*27890*/  ULDC UR23, c[0x0][0x228] ;  /* 0x00008a0000177ab9 */ /* 0x000fe20000000800 */
[----:B------:R-:W-:Y:S02]  /*278a0*/  LOP3.LUT R10, R10, 0xffefffff, RZ, 0xc0, !PT ;  /* 0xffefffff0a0a7812 */ /* 0x000fe400078ec0ff */
[----:B------:R-:W-:-:S04]  /*278b0*/  LOP3.LUT R70, R70, 0xffffdfff, RZ, 0xc0, !PT ;  /* 0xffffdfff46467812 */ /* 0x000fc800078ec0ff */
[----:B------:R-:W-:-:S05]  /*278c0*/  @P2 LOP3.LUT R70, R70, 0x2000, RZ, 0xfc, !PT ;  /* 0x0000200046462812 */ /* 0x000fca00078efcff */
[----:B------:R-:W-:Y:S02]  /*278d0*/  @P1 LOP3.LUT R10, R10, 0x100000, RZ, 0xfc, !PT ;  /* 0x001000000a0a1812 */ /* 0x000fe400078efcff */
[----:B------:R-:W-:Y:S01]  /*278e0*/  ISETP.LT.AND P1, PT, R217, UR22, !P5 ;  /* 0x00000016d9007c0c */ /* 0x000fe2000ef21270 */
[----:B------:R-:W-:Y:S01]  /*278f0*/  ULDC UR22, c[0x0][0x228] ;  /* 0x00008a0000167ab9 */ /* 0x000fe20000000800 */
[----:B------:R-:W-:Y:S02]  /*27900*/  LOP3.LUT R70, R70, 0xffffbfff, RZ, 0xc0, !PT ;  /* 0xffffbfff46467812 */ /* 0x000fe400078ec0ff */
[----:B------:R-:W-:Y:S02]  /*27910*/  LOP3.LUT R10, R10, 0xfffdffff, RZ, 0xc0, !PT ;  /* 0xfffdffff0a0a7812 */ /* 0x000fe400078ec0ff */
[----:B------:R-:W-:-:S04]  /*27920*/  @P3 LOP3.LUT R70, R70, 0x4000, RZ, 0xfc, !PT ;  /* 0x0000400046463812 */ /* 0x000fc800078efcff */
[----:B------:R-:W-:-:S03]  /*27930*/  LOP3.LUT R70, R70, 0xffff7fff, RZ, 0xc0, !PT ;  /* 0xffff7fff46467812 */ /* 0x000fc600078ec0ff */
[----:B------:R-:W-:Y:S02]  /*27940*/  @P1 LOP3.LUT R10, R10, 0x20000, RZ, 0xfc, !PT ;  /* 0x000200000a0a1812 */ /* 0x000fe400078efcff */
[----:B------:R-:W-:Y:S01]  /*27950*/  ISETP.LT.AND P1, PT, R217, UR21, !P6 ;  /* 0x00000015d9007c0c */ /* 0x000fe2000f721270 */
[----:B------:R-:W-:Y:S01]  /*27960*/  ULDC UR21, c[0x0][0x228] ;  /* 0x00008a0000157ab9 */ /* 0x000fe20000000800 */
[----:B------:R-:W-:Y:S02]  /*27970*/  @P4 LOP3.LUT R70, R70, 0x8000, RZ, 0xfc, !PT ;  /* 0x0000800046464812 */ /* 0x000fe400078efcff */
[----:B------:R-:W-:Y:S02]  /*27980*/  LOP3.LUT R10, R10, 0xffffbfff, RZ, 0xc0, !PT ;  /* 0xffffbfff0a0a7812 */ /* 0x000fe400078ec0ff */
[----:B------:R-:W-:-:S04]  /*27990*/  LOP3.LUT R70, R70, 0xfffeffff, RZ, 0xc0, !PT ;  /* 0xfffeffff46467812 */ /* 0x000fc800078ec0ff */
[----:B------:R-:W-:-:S03]  /*279a0*/  @P5 LOP3.LUT R70, R70, 0x10000, RZ, 0xfc, !PT ;  /* 0x0001000046465812 */ /* 0x000fc600078efcff */
[----:B------:R-:W-:Y:S02]  /*279b0*/  @P1 LOP3.LUT R10, R10, 0x4000, RZ, 0xfc, !PT ;  /* 0x000040000a0a1812 */ /* 0x000fe400078efcff */
[----:B------:R-:W-:Y:S02]  /*279c0*/  LOP3.LUT P1, RZ, R68, 0x800, RZ, 0xc0, !PT ;  /* 0x0000080044ff7812 */ /* 0x000fe4000782c0ff */
[----:B------:R-:W-:Y:S02]  /*279d0*/  LOP3.LUT R70, R70, 0xfffdffff, RZ, 0xc0, !PT ;  /* 0xfffdffff46467812 */ /* 0x000fe400078ec0ff */
[----:B------:R-:W-:Y:S01]  /*279e0*/  ISETP.LT.AND P1, PT, R217, UR20, !P1 ;  /* 0x00000014d9007c0c */ /* 0x000fe2000cf21270 */
[----:B------:R-:W-:Y:S01]  /*279f0*/  ULDC UR20, c[0x0][0x228] ;  /* 0x00008a0000147ab9 */ /* 0x000fe20000000800 */
[----:B------:R-:W-:Y:S02]  /*27a00*/  @P6 LOP3.LUT R70, R70, 0x20000, RZ, 0xfc, !PT ;  /* 0x0002000046466812 */ /* 0x000fe400078efcff */
[----:B------:R-:W-:-:S02]  /*27a10*/  LOP3.LUT P6, RZ, R3, 0x800000, RZ, 0xc0, !PT ;  /* 0x0080000003ff7812 */ /* 0x000fc400078cc0ff */
[----:B------:R-:W-:Y:S02]  /*27a20*/  LOP3.LUT R10, R10, 0xfffff7ff, RZ, 0xc0, !PT ;  /* 0xfffff7ff0a0a7812 */ /* 0x000fe400078ec0ff */
[----:B------:R-:W-:Y:S01]  /*27a30*/  ISETP.LT.AND P6, PT, R217, UR19, !P6 ;  /* 0x00000013d9007c0c */ /* 0x000fe2000f7c1270 */
[----:B------:R-:W-:-:S04]  /*27a40*/  ULDC UR19, c[0x0][0x228] ;  /* 0x00008a0000137ab9 */ /* 0x000fc80000000800 */
[----:B------:R-:W-:-:S04]  /*27a50*/  @P1 LOP3.LUT R10, R10, 0x800, RZ, 0xfc, !PT ;  /* 0x000008000a0a1812 */ /* 0x000fc800078efcff */
[----:B------:R-:W-:-:S04]  /*27a60*/  LOP3.LUT R10, R10, 0xfffffeff, RZ, 0xc0, !PT ;  /* 0xfffffeff0a0a7812 */ /* 0x000fc800078ec0ff */
[----:B------:R-:W-:Y:S02]  /*27a70*/  @P6 LOP3.LUT R10, R10, 0x100, RZ, 0xfc, !PT ;  /* 0x000001000a0a6812 */ /* 0x000fe400078efcff */
[----:B------:R-:W-:Y:S02]  /*27a80*/  LOP3.LUT P6, RZ, R6, 0x2000, RZ, 0xc0, !PT ;  /* 0x0000200006ff7812 */ /* 0x000fe400078cc0ff */
[----:B------:R-:W-:-:S11]  /*27a90*/  LOP3.LUT R70, R70, 0xf7ffffff, RZ, 0xc0, !PT ;  /* 0xf7ffffff46467812 */ /* 0x000fd600078ec0ff */
        /* <DEDUP_REMOVED lines=11> */
[----:B------:R-:W-:Y:S02]  /*27b50*/  LOP3.LUT R70, R70, 0x7fffffff, RZ, 0xc0, !PT ;  /* 0x7fffffff46467812 */ /* 0x000fe400078ec0ff */
[----:B------:R-:W-:-:S09]  /*27b60*/  LOP3.LUT P1, RZ, R68, 0x400, RZ, 0xc0, !PT ;  /* 0x0000040044ff7812 */ /* 0x000fd2000782c0ff */
        /* <DEDUP_REMOVED lines=24> */
[----:B------:R-:W-:-:S04]  /*27cf0*/  LOP3.LUT P3, RZ, R3, 0x4000000, RZ, 0xc0, !PT ;  /* 0x0400000003ff7812 */ /* 0x000fc8000786c0ff */
[----:B------:R-:W-:Y:S01]  /*27d00*/  ISETP.LT.AND P3, PT, R217, UR16, !P3 ;  /* 0x00000010d9007c0c */ /* 0x000fe2000df61270 */
[----:B------:R-:W-:-:S04]  /*27d10*/  ULDC UR16, c[0x0][0x228] ;  /* 0x00008a0000107ab9 */ /* 0x000fc80000000800 */
[----:B------:R-:W-:Y:S02]  /*27d20*/  @P6 LOP3.LUT R68, R68, 0x80, RZ, 0xfc, !PT ;  /* 0x0000008044446812 */ /* 0x000fe400078efcff */
[----:B------:R-:W-:Y:S02]  /*27d30*/  LOP3.LUT P6, RZ, R6, 0x1, RZ, 0xc0, !PT ;  /* 0x0000000106ff7812 */ /* 0x000fe400078cc0ff */
[----:B------:R-:W-:Y:S02]  /*27d40*/  LOP3.LUT P2, RZ, R3, 0x8000000, RZ, 0xc0, !PT ;  /* 0x0800000003ff7812 */ /* 0x000fe4000784c0ff */
[----:B---3--:R-:W-:Y:S02]  /*27d50*/  LOP3.LUT R11, R11, 0x7fffffff, RZ, 0xc0, !PT ;  /* 0x7fffffff0b0b7812 */ /* 0x008fe400078ec0ff */
[----:B------:R-:W-:Y:S01]  /*27d60*/  ISETP.LT.AND P2, PT, R217, UR15, !P2 ;  /* 0x0000000fd9007c0c */ /* 0x000fe2000d741270 */
[----:B------:R-:W-:Y:S01]  /*27d70*/  ULDC UR15, c[0x0][0x228] ;  /* 0x00008a00000f7ab9 */ /* 0x000fe20000000800 */
[----:B------:R-:W-:-:S02]  /*27d80*/  LOP3.LUT R68, R68, 0xfffffeff, RZ, 0xc0, !PT ;  /* 0xfffffeff44447812 */ /* 0x000fc400078ec0ff */
[----:B------:R-:W-:-:S03]  /*27d90*/  @P3 LOP3.LUT R11, R11, 0x80000000, RZ, 0xfc, !PT ;  /* 0x800000000b0b3812 */ /* 0x000fc600078efcff */
[----:B------:R-:W-:Y:S02]  /*27da0*/  @P6 LOP3.LUT R68, R68, 0x100, RZ, 0xfc, !PT ;  /* 0x0000010044446812 */ /* 0x000fe400078efcff */
[----:B------:R-:W-:Y:S02]  /*27db0*/  LOP3.LUT P6, RZ, R3, 0x80000000, RZ, 0xc0, !PT ;  /* 0x8000000003ff7812 */ /* 0x000fe400078cc0ff */
[----:B------:R-:W-:Y:S01]  /*27dc0*/  ISETP.LT.AND P1, PT, R217, UR14, !P1 ;  /* 0x0000000ed9007c0c */ /* 0x000fe2000cf21270 */
[----:B------:R-:W-:Y:S01]  /*27dd0*/  ULDC UR14, c[0x0][0x228] ;  /* 0x00008a00000e7ab9 */ /* 0x000fe20000000800 */
[----:B------:R-:W-:Y:S02]  /*27de0*/  LOP3.LUT R11, R11, 0xefffffff, RZ, 0xc0, !PT ;  /* 0xefffffff0b0b7812 */ /* 0x000fe400078ec0ff */
[----:B------:R-:W-:Y:S02]  /*27df0*/  LOP3.LUT P0, RZ, R3, 0x20000000, RZ, 0xc0, !PT ;  /* 0x2000000003ff7812 */ /* 0x000fe4000780c0ff */
[----:B------:R-:W-:-:S02]  /*27e00*/  @P2 LOP3.LUT R11, R11, 0x10000000, RZ, 0xfc, !PT ;  /* 0x100000000b0b2812 */ /* 0x000fc400078efcff */
[----:B------:R-:W-:Y:S02]  /*27e10*/  LOP3.LUT R68, R68, 0xfffffdff, RZ, 0xc0, !PT ;  /* 0xfffffdff44447812 */ /* 0x000fe400078ec0ff */
[----:B------:R-:W-:Y:S01]  /*27e20*/  ISETP.LT.AND P0, PT, R217, UR13, !P0 ;  /* 0x0000000dd9007c0c */ /* 0x000fe2000c701270 */
[----:B------:R-:W-:Y:S01]  /*27e30*/  ULDC UR13, c[0x0][0x228] ;  /* 0x00008a00000d7ab9 */ /* 0x000fe20000000800 */
[----:B------:R-:W-:Y:S02]  /*27e40*/  LOP3.LUT R11, R11, 0xfdffffff, RZ, 0xc0, !PT ;  /* 0xfdffffff0b0b7812 */ /* 0x000fe400078ec0ff */
[----:B------:R-:W-:Y:S02]  /*27e50*/  @P6 LOP3.LUT R68, R68, 0x200, RZ, 0xfc, !PT ;  /* 0x0000020044446812 */ /* 0x000fe400078efcff */
[----:B------:R-:W-:Y:S02]  /*27e60*/  LOP3.LUT P6, RZ, R3, 0x40000000, RZ, 0xc0, !PT ;  /* 0x4000000003ff7812 */ /* 0x000fe400078cc0ff */
[----:B------:R-:W-:-:S02]  /*27e70*/  @P1 LOP3.LUT R11, R11, 0x2000000, RZ, 0xfc, !PT ;  /* 0x020000000b0b1812 */ /* 0x000fc400078efcff */
[----:B------:R-:W-:Y:S01]  /*27e80*/  ISETP.LT.AND P6, PT, R217, UR12, !P6 ;  /* 0x0000000cd9007c0c */ /* 0x000fe2000f7c1270 */
[----:B------:R-:W-:Y:S01]  /*27e90*/  ULDC UR12, c[0x0][0x228] ;  /* 0x00008a00000c7ab9 */ /* 0x000fe20000000800 */
[----:B------:R-:W-:-:S04]  /*27ea0*/  LOP3.LUT R11, R11, 0xffbfffff, RZ, 0xc0, !PT ;  /* 0xffbfffff0b0b7812 */ /* 0x000fc800078ec0ff */
        /* <DEDUP_REMOVED lines=34> */
[----:B------:R-:W-:Y:S02]  /*280d0*/  LOP3.LUT P4, RZ, R3, 0x2000000, RZ, 0xc0, !PT ;  /* 0x0200000003ff7812 */ /* 0x000fe4000788c0ff */
[----:B------:R-:W-:Y:S02]  /*280e0*/  LOP3.LUT R11, R11, 0xfffffffd, RZ, 0xc0, !PT ;  /* 0xfffffffd0b0b7812 */ /* 0x000fe400078ec0ff */
[----:B------:R-:W-:Y:S01]  /*280f0*/  ISETP.LT.AND P4, PT, R217, UR17, !P4 ;  /* 0x00000011d9007c0c */ /* 0x000fe2000e781270 */
[----:B------:R-:W-:Y:S01]  /*28100*/  ULDC UR17, c[0x0][0x228] ;  /* 0x00008a0000117ab9 */ /* 0x000fe20000000800 */
[----:B------:R-:W-:-:S03]  /*28110*/  LOP3.LUT R10, R10, 0xffffffdf, RZ, 0xc0, !PT ;  /* 0xffffffdf0a0a7812 */ /* 0x000fc600078ec0ff */
[----:B------:R-:W-:Y:S02]  /*28120*/  @P6 LOP3.LUT R11, R11, 0x2, RZ, 0xfc, !PT ;  /* 0x000000020b0b6812 */ /* 0x000fe400078efcff */
[----:B------:R-:W-:Y:S02]  /*28130*/  LOP3.LUT P6, RZ, R68, 0x8, RZ, 0xc0, !PT ;  /* 0x0000000844ff7812 */ /* 0x000fe400078cc0ff */
[----:B------:R-:W-:Y:S02]  /*28140*/  @P5 LOP3.LUT R10, R10, 0x20, RZ, 0xfc, !PT ;  /* 0x000000200a0a5812 */ /* 0x000fe400078efcff */
[----:B------:R-:W-:Y:S01]  /*28150*/  ISETP.LT.AND P6, PT, R217, UR5, !P6 ;  /* 0x00000005d9007c0c */ /* 0x000fe2000f7c1270 */
[----:B------:R-:W-:Y:S01]  /*28160*/  ULDC UR5, c[0x0][0x228] ;  /* 0x00008a0000057ab9 */ /* 0x000fe20000000800 */
[----:B------:R-:W-:Y:S02]  /*28170*/  LOP3.LUT R10, R10, 0xfffffffb, RZ, 0xc0, !PT ;  /* 0xfffffffb0a0a7812 */ /* 0x000fe400078ec0ff */
[----:B------:R-:W-:-:S02]  /*28180*/  LOP3.LUT P5, RZ, R6, 0x4000, RZ, 0xc0, !PT ;  /* 0x0000400006ff7812 */ /* 0x000fc400078ac0ff */
[----:B------:R-:W-:Y:S02]  /*28190*/  @P4 LOP3.LUT R10, R10, 0x4, RZ, 0xfc, !PT ;  /* 0x000000040a0a4812 */ /* 0x000fe400078efcff */
[C---:B------:R-:W-:Y:S02]  /*281a0*/  LOP3.LUT P4, RZ, R6.reuse, 0x8000, RZ, 0xc0, !PT ;  /* 0x0000800006ff7812 */ /* 0x040fe4000788c0ff */
[C---:B------:R-:W-:Y:S02]  /*281b0*/  LOP3.LUT P3, RZ, R6.reuse, 0x10000, RZ, 0xc0, !PT ;  /* 0x0001000006ff7812 */ /* 0x040fe4000786c0ff */
[C---:B------:R-:W-:Y:S02]  /*281c0*/  LOP3.LUT P2, RZ, R6.reuse, 0x20000, RZ, 0xc0, !PT ;  /* 0x0002000006ff7812 */ /* 0x040fe4000784c0ff */
[C---:B------:R-:W-:Y:S02]  /*281d0*/  LOP3.LUT P1, RZ, R6.reuse, 0x40000, RZ, 0xc0, !PT ;  /* 0x0004000006ff7812 */ /* 0x040fe4000782c0ff */
[----:B------:R-:W-:-:S02]  /*281e0*/  LOP3.LUT P0, RZ, R6, 0x80000, RZ, 0xc0, !PT ;  /* 0x0008000006ff7812 */ /* 0x000fc4000780c0ff */
        /* <DEDUP_REMOVED lines=33> */
[----:B------:R-:W-:Y:S02]  /*28400*/  ISETP.LT.AND P6, PT, R217, UR27, !P6 ;  /* 0x0000001bd9007c0c */ /* 0x000fe4000f7c1270 */
[----:B------:R-:W-:-:S11]  /*28410*/  LOP3.LUT R3, R3, 0xfffffbff, RZ, 0xc0, !PT ;  /* 0xfffffbff03037812 */ /* 0x000fd600078ec0ff */
[----:B------:R-:W-:Y:S02]  /*28420*/  @P6 LOP3.LUT R3, R3, 0x400, RZ, 0xfc, !PT ;  /* 0x0000040003036812 */ /* 0x000fe400078efcff */
[----:B------:R-:W-:-:S04]  /*28430*/  LOP3.LUT P6, RZ, R70, 0x8000000, RZ, 0xc0, !PT ;  /* 0x0800000046ff7812 */ /* 0x000fc800078cc0ff */
[----:B------:R-:W-:Y:S02]  /*28440*/  ISETP.LT.AND P6, PT, R217, UR31, !P6 ;  /* 0x0000001fd9007c0c */ /* 0x000fe4000f7c1270 */
[----:B------:R-:W-:-:S11]  /*28450*/  LOP3.LUT R3, R3, 0xffffff7f, RZ, 0xc0, !PT ;  /* 0xffffff7f03037812 */ /* 0x000fd600078ec0ff */
[----:B------:R-:W-:Y:S02]  /*28460*/  @P6 LOP3.LUT R3, R3, 0x80, RZ, 0xfc, !PT ;  /* 0x0000008003036812 */ /* 0x000fe400078efcff */
[C---:B------:R-:W-:Y:S02]  /*28470*/  ISETP.LT.AND P6, PT, R217.reuse, UR37, !P5 ;  /* 0x00000025d9007c0c */ /* 0x040fe4000efc1270 */
[C---:B------:R-:W-:Y:S02]  /*28480*/  ISETP.LT.AND P5, PT, R217.reuse, UR41, !P4 ;  /* 0x00000029d9007c0c */ /* 0x040fe4000e7a1270 */
[C---:B------:R-:W-:Y:S02]  /*28490*/  ISETP.LT.AND P4, PT, R217.reuse, UR45, !P3 ;  /* 0x0000002dd9007c0c */ /* 0x040fe4000df81270 */
[----:B------:R-:W-:Y:S02]  /*284a0*/  ISETP.LT.AND P3, PT, R217, UR49, !P2 ;  /* 0x00000031d9007c0c */ /* 0x000fe4000d761270 */
[----:B------:R-:W-:-:S02]  /*284b0*/  LOP3.LUT R0, R0, 0xbfffffff, RZ, 0xc0, !PT ;  /* 0xbfffffff00007812 */ /* 0x000fc400078ec0ff */
[----:B------:R-:W-:-:S07]  /*284c0*/  ISETP.LT.AND P1, PT, R217, UR53, !P1 ;  /* 0x00000035d9007c0c */ /* 0x000fce000cf21270 */
[----:B------:R-:W-:-:S04]  /*284d0*/  @P4 LOP3.LUT R0, R0, 0x40000000, RZ, 0xfc, !PT ;  /* 0x4000000000004812 */ /* 0x000fc800078efcff */
[----:B------:R-:W-:-:S04]  /*284e0*/  LOP3.LUT R0, R0, 0xf7ffffff, RZ, 0xc0, !PT ;  /* 0xf7ffffff00007812 */ /* 0x000fc800078ec0ff */
[----:B------:R-:W-:-:S04]  /*284f0*/  @P3 LOP3.LUT R0, R0, 0x8000000, RZ, 0xfc, !PT ;  /* 0x0800000000003812 */ /* 0x000fc800078efcff */
[----:B------:R-:W-:-:S04]  /*28500*/  LOP3.LUT R0, R0, 0xfeffffff, RZ, 0xc0, !PT ;  /* 0xfeffffff00007812 */ /* 0x000fc800078ec0ff */
[----:B------:R-:W-:Y:S02]  /*28510*/  @P1 LOP3.LUT R0, R0, 0x1000000, RZ, 0xfc, !PT ;  /* 0x0100000000001812 */ /* 0x000fe400078efcff */
[----:B------:R-:W-:Y:S02]  /*28520*/  LOP3.LUT P1, RZ, R5, 0x8000, RZ, 0xc0, !PT ;  /* 0x0000800005ff7812 */ /* 0x000fe4000782c0ff */
[----:B------:R-:W-:Y:S02]  /*28530*/  LOP3.LUT R3, R3, 0xffffffef, RZ, 0xc0, !PT ;  /* 0xffffffef03037812 */ /* 0x000fe400078ec0ff */
[----:B------:R-:W-:Y:S02]  /*28540*/  LOP3.LUT R70, R70, 0xfbffffff, RZ, 0xc0, !PT ;  /* 0xfbffffff46467812 */ /* 0x000fe400078ec0ff */
[----:B------:R-:W-:Y:S02]  /*28550*/  @P6 LOP3.LUT R3, R3, 0x10, RZ, 0xfc, !PT ;  /* 0x0000001003036812 */ /* 0x000fe400078efcff */
[----:B------:R-:W-:-:S05]  /*28560*/  LOP3.LUT P6, RZ, R5, 0x40, RZ, 0xc0, !PT ;  /* 0x0000004005ff7812 */ /* 0x000fca00078cc0ff */
        /* <DEDUP_REMOVED lines=18> */
[C---:B------:R-:W-:Y:S02]  /*28690*/  LOP3.LUT P6, RZ, R5.reuse, 0x1000, RZ, 0xc0, !PT ;  /* 0x0000100005ff7812 */ /* 0x040fe400078cc0ff */
[----:B------:R-:W-:Y:S02]  /*286a0*/  LOP3.LUT R70, R70, 0xfeffffff, RZ, 0xc0, !PT ;  /* 0xfeffffff46467812 */ /* 0x000fe400078ec0ff */
[----:B------:R-:W-:-:S04]  /*286b0*/  LOP3.LUT P1, RZ, R5, 0x10000, RZ, 0xc0, !PT ;  /* 0x0001000005ff7812 */ /* 0x000fc8000782c0ff */
[----:B------:R-:W-:Y:S01]  /*286c0*/  ISETP.LT.AND P1, PT, R220, UR23, !P1 ;  /* 0x00000017dc007c0c */ /* 0x000fe2000cf21270 */
[----:B------:R-:W-:-:S04]  /*286d0*/  ULDC UR23, c[0x0][0x228] ;  /* 0x00008a0000177ab9 */ /* 0x000fc80000000800 */
[----:B------:R-:W-:Y:S02]  /*286e0*/  @P6 LOP3.LUT R70, R70, 0x1000000, RZ, 0xfc, !PT ;  /* 0x0100000046466812 */ /* 0x000fe400078efcff */
[----:B------:R-:W-:Y:S02]  /*286f0*/  LOP3.LUT P6, RZ, R5, 0x2000, RZ, 0xc0, !PT ;  /* 0x0000200005ff7812 */ /* 0x000fe400078cc0ff */
[----:B------:R-:W-:Y:S02]  /*28700*/  LOP3.LUT R70, R70, 0xfdffffff, RZ, 0xc0, !PT ;  /* 0xfdffffff46467812 */ /* 0x000fe400078ec0ff */
[----:B------:R-:W-:-:S04]  /*28710*/  LOP3.LUT R13, R13, 0xfffbffff, RZ, 0xc0, !PT ;  /* 0xfffbffff0d0d7812 */ /* 0x000fc800078ec0ff */
[----:B------:R-:W-:-:S05]  /*28720*/  @P1 LOP3.LUT R13, R13, 0x40000, RZ, 0xfc, !PT ;  /* 0x000400000d0d1812 */ /* 0x000fca00078efcff */
[----:B------:R-:W-:-:S04]  /*28730*/  @P6 LOP3.LUT R70, R70, 0x2000000, RZ, 0xfc, !PT ;  /* 0x0200000046466812 */ /* 0x000fc800078efcff */
[----:B------:R-:W-:-:S04]  /*28740*/  LOP3.LUT P1, RZ, R70, 0x4000000, RZ, 0xc0, !PT ;  /* 0x0400000046ff7812 */ /* 0x000fc8000782c0ff */
[C---:B------:R-:W-:Y:S01]  /*28750*/  ISETP.LT.AND P1, PT, R220.reuse, UR19, !P1 ;  /* 0x00000013dc007c0c */ /* 0x040fe2000cf21270 */
[----:B------:R-:W-:Y:S01]  /*28760*/  ULDC UR19, c[0x0][0x228] ;  /* 0x00008a0000137ab9 */ /* 0x000fe20000000800 */
[----:B------:R-:W-:Y:S02]  /*28770*/  LOP3.LUT P6, RZ, R5, 0x4000, RZ, 0xc0, !PT ;  /* 0x0000400005ff7812 */ /* 0x000fe400078cc0ff */
[----:B------:R-:W-:Y:S02]  /*28780*/  LOP3.LUT R13, R13, 0xffff7fff, RZ, 0xc0, !PT ;  /* 0xffff7fff0d0d7812 */ /* 0x000fe400078ec0ff */
[----:B------:R-:W-:Y:S01]  /*28790*/  ISETP.LT.AND P6, PT, R220, UR15, !P6 ;  /* 0x0000000fdc007c0c */ /* 0x000fe2000f7c1270 */
[----:B------:R-:W-:-:S06]  /*287a0*/  ULDC UR15, c[0x0][0x228] ;  /* 0x00008a00000f7ab9 */ /* 0x000fcc0000000800 */
        /* <DEDUP_REMOVED lines=37> */
[----:B------:R-:W-:-:S09]  /*28a00*/  LOP3.LUT R3, R3, 0xfffffffd, RZ, 0xc0, !PT ;  /* 0xfffffffd03037812 */ /* 0x000fd200078ec0ff */
[----:B------:R-:W-:Y:S02]  /*28a10*/  @P6 LOP3.LUT R12, R12, 0x800000, RZ, 0xfc, !PT ;  /* 0x008000000c0c6812 */ /* 0x000fe400078efcff */
[----:B------:R-:W-:-:S04]  /*28a20*/  LOP3.LUT P6, RZ, R70, 0x40000, RZ, 0xc0, !PT ;  /* 0x0004000046ff7812 */ /* 0x000fc800078cc0ff */
[----:B------:R-:W-:Y:S01]  /*28a30*/  ISETP.LT.AND P6, PT, R220, UR15, !P6 ;  /* 0x0000000fdc007c0c */ /* 0x000fe2000f7c1270 */
[----:B------:R-:W-:Y:S01]  /*28a40*/  ULDC UR15, c[0x0][0x228] ;  /* 0x00008a00000f7ab9 */ /* 0x000fe20000000800 */
[----:B------:R-:W-:Y:S02]  /*28a50*/  @P5 LOP3.LUT R3, R3, 0x2, RZ, 0xfc, !PT ;  /* 0x0000000203035812 */ /* 0x000fe400078efcff */
[C---:B------:R-:W-:Y:S02]  /*28a60*/  LOP3.LUT P5, RZ, R5.reuse, 0x20, RZ, 0xc0, !PT ;  /* 0x0000002005ff7812 */ /* 0x040fe400078ac0ff */
[----:B------:R-:W-:Y:S02]  /*28a70*/  LOP3.LUT R12, R12, 0xffefffff, RZ, 0xc0, !PT ;  /* 0xffefffff0c0c7812 */ /* 0x000fe400078ec0ff */
[----:B------:R-:W-:Y:S01]  /*28a80*/  ISETP.LT.AND P5, PT, R220, UR11, !P5 ;  /* 0x0000000bdc007c0c */ /* 0x000fe2000efa1270 */
[----:B------:R-:W-:Y:S01]  /*28a90*/  ULDC UR11, c[0x0][0x228] ;  /* 0x00008a00000b7ab9 */ /* 0x000fe20000000800 */
[----:B------:R-:W-:-:S02]  /*28aa0*/  LOP3.LUT P4, RZ, R5, 0x10, RZ, 0xc0, !PT ;  /* 0x0000001005ff7812 */ /* 0x000fc4000788c0ff */
[----:B------:R-:W-:Y:S02]  /*28ab0*/  ISETP.LT.AND P2, PT, R217, UR57, !P0 ;  /* 0x00000039d9007c0c */ /* 0x000fe4000c741270 */
[----:B------:R-:W-:Y:S02]  /*28ac0*/  @P6 LOP3.LUT R12, R12, 0x100000, RZ, 0xfc, !PT ;  /* 0x001000000c0c6812 */ /* 0x000fe400078efcff */
[----:B------:R-:W-:Y:S01]  /*28ad0*/  ISETP.LT.AND P4, PT, R220, UR23, !P4 ;  /* 0x00000017dc007c0c */ /* 0x000fe2000e781270 */
[----:B------:R-:W-:Y:S01]  /*28ae0*/  ULDC UR23, c[0x0][0x228] ;  /* 0x00008a0000177ab9 */ /* 0x000fe20000000800 */
[----:B------:R-:W-:Y:S02]  /*28af0*/  LOP3.LUT R12, R12, 0xfffdffff, RZ, 0xc0, !PT ;  /* 0xfffdffff0c0c7812 */ /* 0x000fe400078ec0ff */
[----:B------:R-:W-:Y:S02]  /*28b00*/  LOP3.LUT P0, RZ, R6, 0x100000, RZ, 0xc0, !PT ;  /* 0x0010000006ff7812 */ /* 0x000fe4000780c0ff */
[----:B------:R-:W-:-:S02]  /*28b10*/  LOP3.LUT P3, RZ, R5, 0x8, RZ, 0xc0, !PT ;  /* 0x0000000805ff7812 */ /* 0x000fc4000786c0ff */
[----:B------:R-:W-:Y:S02]  /*28b20*/  @P5 LOP3.LUT R12, R12, 0x20000, RZ, 0xfc, !PT ;  /* 0x000200000c0c5812 */ /* 0x000fe400078efcff */
[----:B------:R-:W-:Y:S02]  /*28b30*/  ISETP.LT.AND P0, PT, R217, UR61, !P0 ;  /* 0x0000003dd9007c0c */ /* 0x000fe4000c701270 */
[----:B------:R-:W-:Y:S02]  /*28b40*/  LOP3.LUT R0, R0, 0xffdfffff, RZ, 0xc0, !PT ;  /* 0xffdfffff00007812 */ /* 0x000fe400078ec0ff */
[----:B------:R-:W-:Y:S01]  /*28b50*/  ISETP.LT.AND P3, PT, R220, UR19, !P3 ;  /* 0x00000013dc007c0c */ /* 0x000fe2000df61270 */
[----:B------:R-:W-:Y:S01]  /*28b60*/  ULDC UR19, c[0x0][0x228] ;  /* 0x00008a0000137ab9 */ /* 0x000fe20000000800 */
[----:B------:R-:W-:Y:S02]  /*28b70*/  LOP3.LUT R12, R12, 0xffffbfff, RZ, 0xc0, !PT ;  /* 0xffffbfff0c0c7812 */ /* 0x000fe400078ec0ff */
[----:B------:R-:W-:-:S02]  /*28b80*/  @P2 LOP3.LUT R0, R0, 0x200000, RZ, 0xfc, !PT ;  /* 0x0020000000002812 */ /* 0x000fc400078efcff */
[----:B------:R-:W-:Y:S02]  /*28b90*/  LOP3.LUT P2, RZ, R5, 0x4, RZ, 0xc0, !PT ;  /* 0x0000000405ff7812 */ /* 0x000fe4000784c0ff */
[----:B------:R-:W-:Y:S02]  /*28ba0*/  @P4 LOP3.LUT R12, R12, 0x4000, RZ, 0xfc, !PT ;  /* 0x000040000c0c4812 */ /* 0x000fe400078efcff */
[----:B------:R-:W-:Y:S02]  /*28bb0*/  LOP3.LUT R0, R0, 0xfffbffff, RZ, 0xc0, !PT ;  /* 0xfffbffff00007812 */ /* 0x000fe400078ec0ff */
[----:B------:R-:W-:Y:S01]  /*28bc0*/  ISETP.LT.AND P2, PT, R220, UR15, !P2 ;  /* 0x0000000fdc007c0c */ /* 0x000fe2000d741270 */
[----:B------:R-:W-:Y:S01]  /*28bd0*/  ULDC UR15, c[0x0][0x228] ;  /* 0x00008a00000f7ab9 */ /* 0x000fe20000000800 */
[----:B------:R-:W-:Y:S02]  /*28be0*/  LOP3.LUT R12, R12, 0xfffff7ff, RZ, 0xc0, !PT ;  /* 0xfffff7ff0c0c7812 */ /* 0x000fe400078ec0ff */
[----:B------:R-:W-:-:S02]  /*28bf0*/  @P0 LOP3.LUT R0, R0, 0x40000, RZ, 0xfc, !PT ;  /* 0x0004000000000812 */ /* 0x000fc400078efcff */
[C---:B------:R-:W-:Y:S02]  /*28c00*/  LOP3.LUT P0, RZ, R5.reuse, 0x2, RZ, 0xc0, !PT ;  /* 0x0000000205ff7812 */ /* 0x040fe4000780c0ff */
[----:B------:R-:W-:Y:S02]  /*28c10*/  @P3 LOP3.LUT R12, R12, 0x800, RZ, 0xfc, !PT ;  /* 0x000008000c0c3812 */ /* 0x000fe400078efcff */
[----:B------:R-:W-:Y:S01]  /*28c20*/  ISETP.LT.AND P0, PT, R220, UR11, !P0 ;  /* 0x0000000bdc007c0c */ /* 0x000fe2000c701270 */
[----:B------:R-:W-:Y:S01]  /*28c30*/  ULDC UR11, c[0x0][0x228] ;  /* 0x00008a00000b7ab9 */ /* 0x000fe20000000800 */
[----:B------:R-:W-:Y:S02]  /*28c40*/  LOP3.LUT R12, R12, 0xfffffeff, RZ, 0xc0, !PT ;  /* 0xfffffeff0c0c7812 */ /* 0x000fe400078ec0ff */
[----:B------:R-:W-:Y:S02]  /*28c50*/  LOP3.LUT P1, RZ, R5, 0x1, RZ, 0xc0, !PT ;  /* 0x0000000105ff7812 */ /* 0x000fe4000782c0ff */
[----:B------:R-:W-:-:S02]  /*28c60*/  @P2 LOP3.LUT R12, R12, 0x100, RZ, 0xfc, !PT ;  /* 0x000001000c0c2812 */ /* 0x000fc400078efcff */
        /* <DEDUP_REMOVED lines=12> */
[----:B------:R-:W-:-:S04]  /*28d30*/  LOP3.LUT P1, RZ, R70, 0x800, RZ, 0xc0, !PT ;  /* 0x0000080046ff7812 */ /* 0x000fc8000782c0ff */
[----:B------:R-:W-:Y:S01]  /*28d40*/  ISETP.LT.AND P0, PT, R220, UR15, !P1 ;  /* 0x0000000fdc007c0c */ /* 0x000fe2000cf01270 */
[----:B------:R-:W-:Y:S01]  /*28d50*/  ULDC UR15, c[0x0][0x228] ;  /* 0x00008a00000f7ab9 */ /* 0x000fe20000000800 */
[----:B------:R-:W-:Y:S02]  /*28d60*/  LOP3.LUT R72, R72, 0xfffffbff, RZ, 0xc0, !PT ;  /* 0xfffffbff48487812 */ /* 0x000fe400078ec0ff */
[----:B------:R-:W-:Y:S02]  /*28d70*/  LOP3.LUT R10, R10, 0xefffffff, RZ, 0xc0, !PT ;  /* 0xefffffff0a0a7812 */ /* 0x000fe400078ec0ff */
[----:B------:R-:W-:-:S03]  /*28d80*/  LOP3.LUT P2, RZ, R70, 0x2000, RZ, 0xc0, !PT ;  /* 0x0000200046ff7812 */ /* 0x000fc6000784c0ff */
[----:B------:R-:W-:Y:S02]  /*28d90*/  @P1 LOP3.LUT R72, R72, 0x400, RZ, 0xfc, !PT ;  /* 0x0000040048481812 */ /* 0x000fe400078efcff */
[----:B------:R-:W-:Y:S02]  /*28da0*/  LOP3.LUT P1, RZ, R3, 0x8000000, RZ, 0xc0, !PT ;  /* 0x0800000003ff7812 */ /* 0x000fe4000782c0ff */
[----:B------:R-:W-:Y:S02]  /*28db0*/  @P0 LOP3.LUT R10, R10, 0x10000000, RZ, 0xfc, !PT ;  /* 0x100000000a0a0812 */ /* 0x000fe400078efcff */
[----:B------:R-:W-:Y:S01]  /*28dc0*/  ISETP.LT.AND P0, PT, R220, UR11, !P2 ;  /* 0x0000000bdc007c0c */ /* 0x000fe2000d701270 */
[----:B------:R-:W-:Y:S01]  /*28dd0*/  ULDC UR11, c[0x0][0x228] ;  /* 0x00008a00000b7ab9 */ /* 0x000fe20000000800 */
[C---:B------:R-:W-:Y:S02]  /*28de0*/  LOP3.LUT P6, RZ, R70.reuse, 0x20000, RZ, 0xc0, !PT ;  /* 0x0002000046ff7812 */ /* 0x040fe400078cc0ff */
[----:B------:R-:W-:-:S02]  /*28df0*/  LOP3.LUT P5, RZ, R70, 0x10000, RZ, 0xc0, !PT ;  /* 0x0001000046ff7812 */ /* 0x000fc400078ac0ff */
[C---:B------:R-:W-:Y:S02]  /*28e00*/  LOP3.LUT P4, RZ, R70.reuse, 0x8000, RZ, 0xc0, !PT ;  /* 0x0000800046ff7812 */ /* 0x040fe4000788c0ff */
[C---:B------:R-:W-:Y:S02]  /*28e10*/  LOP3.LUT P3, RZ, R70.reuse, 0x4000, RZ, 0xc0, !PT ;  /* 0x0000400046ff7812 */ /* 0x040fe4000786c0ff */
[----:B------:R-:W-:Y:S02]  /*28e20*/  LOP3.LUT R70, R70, 0xfffffbff, RZ, 0xc0, !PT ;  /* 0xfffffbff46467812 */ /* 0x000fe400078ec0ff */
[----:B------:R-:W-:Y:S02]  /*28e30*/  LOP3.LUT R10, R10, 0xfdffffff, RZ, 0xc0, !PT ;  /* 0xfdffffff0a0a7812 */ /* 0x000fe400078ec0ff */
[----:B------:R-:W-:Y:S02]  /*28e40*/  @P1 LOP3.LUT R70, R70, 0x400, RZ, 0xfc, !PT ;  /* 0x0000040046461812 */ /* 0x000fe400078efcff */
[----:B------:R-:W-:Y:S01]  /*28e50*/  ISETP.LT.AND P1, PT, R220, UR23, !P3 ;  /* 0x00000017dc007c0c */ /* 0x000fe2000df21270 */
[----:B------:R-:W-:Y:S01]  /*28e60*/  ULDC UR23, c[0x0][0x228] ;  /* 0x00008a0000177ab9 */ /* 0x000fe20000000800 */
[----:B------:R-:W-:-:S02]  /*28e70*/  @P0 LOP3.LUT R10, R10, 0x2000000, RZ, 0xfc, !PT ;  /* 0x020000000a0a0812 */ /* 0x000fc400078efcff */
[----:B------:R-:W-:Y:S02]  /*28e80*/  LOP3.LUT R72, R72, 0xffffefff, RZ, 0xc0, !PT ;  /* 0xffffefff48487812 */ /* 0x000fe400078ec0ff */
[----:B------:R-:W-:Y:S02]  /*28e90*/  LOP3.LUT R10, R10, 0xffbfffff, RZ, 0xc0, !PT ;  /* 0xffbfffff0a0a7812 */ /* 0x000fe400078ec0ff */
        /* <DEDUP_REMOVED lines=11> */
[----:B------:R-:W-:-:S04]  /*28f50*/  @P4 LOP3.LUT R72, R72, 0x4000, RZ, 0xfc, !PT ;  /* 0x0000400048484812 */ /* 0x000fc800078efcff */
[----:B------:R-:W-:Y:S02]  /*28f60*/  LOP3.LUT R72, R72, 0xffff7fff, RZ, 0xc0, !PT ;  /* 0xffff7fff48487812 */ /* 0x000fe400078ec0ff */
[----:B------:R-:W-:Y:S02]  /*28f70*/  LOP3.LUT R10, R10, 0xfffeffff, RZ, 0xc0, !PT ;  /* 0xfffeffff0a0a7812 */ /* 0x000fe400078ec0ff */
[----:B------:R-:W-:-:S03]  /*28f80*/  @P5 LOP3.LUT R72, R72, 0x8000, RZ, 0xfc, !PT ;  /* 0x0000800048485812 */ /* 0x000fc600078efcff */
[----:B------:R-:W-:Y:S02]  /*28f90*/  @P1 LOP3.LUT R10, R10, 0x10000, RZ, 0xfc, !PT ;  /* 0x000100000a0a1812 */ /* 0x000fe400078efcff */
[----:B------:R-:W-:Y:S02]  /*28fa0*/  LOP3.LUT R72, R72, 0xfffeffff, RZ, 0xc0, !PT ;  /* 0xfffeffff48487812 */ /* 0x000fe400078ec0ff */
[----:B------:R-:W-:Y:S01]  /*28fb0*/  ISETP.LT.AND P1, PT, R220, UR11, !P6 ;  /* 0x0000000bdc007c0c */ /* 0x000fe2000f721270 */
[----:B------:R-:W-:Y:S01]  /*28fc0*/  ULDC UR11, c[0x0][0x228] ;  /* 0x00008a00000b7ab9 */ /* 0x000fe20000000800 */
[----:B------:R-:W-:Y:S02]  /*28fd0*/  @P6 LOP3.LUT R72, R72, 0x10000, RZ, 0xfc, !PT ;  /* 0x0001000048486812 */ /* 0x000fe400078efcff */
[----:B------:R-:W-:Y:S02]  /*28fe0*/  LOP3.LUT P6, RZ, R3, 0x400000, RZ, 0xc0, !PT ;  /* 0x0040000003ff7812 */ /* 0x000fe400078cc0ff */
[----:B------:R-:W-:-:S02]  /*28ff0*/  LOP3.LUT R10, R10, 0xffffdfff, RZ, 0xc0, !PT ;  /* 0xffffdfff0a0a7812 */ /* 0x000fc400078ec0ff */
        /* <DEDUP_REMOVED lines=49> */
[C---:B------:R-:W-:Y:S02]  /*29310*/  LOP3.LUT P6, RZ, R3.reuse, 0x80000000, RZ, 0xc0, !PT ;  /* 0x8000000003ff7812 */ /* 0x040fe400078cc0ff */
[----:B------:R-:W-:Y:S01]  /*29320*/  ISETP.LT.AND P2, PT, R220, UR23, !P2 ;  /* 0x00000017dc007c0c */ /* 0x000fe2000d741270 */
[----:B------:R-:W-:Y:S01]  /*29330*/  ULDC UR23, c[0x0][0x228] ;  /* 0x00008a0000177ab9 */ /* 0x000fe20000000800 */
[----:B------:R-:W-:Y:S02]  /*29340*/  LOP3.LUT P5, RZ, R3, 0x800000, RZ, 0xc0, !PT ;  /* 0x0080000003ff7812 */ /* 0x000fe400078ac0ff */
[----:B------:R-:W-:Y:S02]  /*29350*/  LOP3.LUT R70, R70, 0xfffffeff, RZ, 0xc0, !PT ;  /* 0xfffffeff46467812 */ /* 0x000fe400078ec0ff */
[----:B------:R-:W-:Y:S01]  /*29360*/  ISETP.LT.AND P5, PT, R220, UR19, !P5 ;  /* 0x00000013dc007c0c */ /* 0x000fe2000efa1270 */
[----:B------:R-:W-:-:S04]  /*29370*/  ULDC UR19, c[0x0][0x228] ;  /* 0x00008a0000137ab9 */ /* 0x000fc80000000800 */
[----:B------:R-:W-:Y:S02]  /*29380*/  @P6 LOP3.LUT R70, R70, 0x100, RZ, 0xfc, !PT ;  /* 0x0000010046466812 */ /* 0x000fe400078efcff */
[C---:B------:R-:W-:Y:S02]  /*29390*/  LOP3.LUT P6, RZ, R3.reuse, 0x40000000, RZ, 0xc0, !PT ;  /* 0x4000000003ff7812 */ /* 0x040fe400078cc0ff */
[----:B------:R-:W-:Y:S01]  /*293a0*/  ISETP.LT.AND P1, PT, R220, UR19, !P1 ;  /* 0x00000013dc007c0c */ /* 0x000fe2000cf21270 */
[----:B------:R-:W-:Y:S01]  /*293b0*/  ULDC UR19, c[0x0][0x228] ;  /* 0x00008a0000137ab9 */ /* 0x000fe20000000800 */
[----:B------:R-:W-:Y:S02]  /*293c0*/  LOP3.LUT P4, RZ, R3, 0x1000000, RZ, 0xc0, !PT ;  /* 0x0100000003ff7812 */ /* 0x000fe4000788c0ff */
[----:B------:R-:W-:Y:S02]  /*293d0*/  LOP3.LUT R11, R11, 0xbfffffff, RZ, 0xc0, !PT ;  /* 0xbfffffff0b0b7812 */ /* 0x000fe400078ec0ff */
[----:B------:R-:W-:-:S02]  /*293e0*/  LOP3.LUT P0, RZ, R3, 0x10000000, RZ, 0xc0, !PT ;  /* 0x1000000003ff7812 */ /* 0x000fc4000780c0ff */
[----:B------:R-:W-:Y:S01]  /*293f0*/  ISETP.LT.AND P4, PT, R220, UR15, !P4 ;  /* 0x0000000fdc007c0c */ /* 0x000fe2000e781270 */
[----:B------:R-:W-:Y:S01]  /*29400*/  ULDC UR15, c[0x0][0x228] ;  /* 0x00008a00000f7ab9 */ /* 0x000fe20000000800 */
[----:B------:R-:W-:Y:S02]  /*29410*/  @P2 LOP3.LUT R11, R11, 0x40000000, RZ, 0xfc, !PT ;  /* 0x400000000b0b2812 */ /* 0x000fe400078efcff */
[----:B------:R-:W-:Y:S02]  /*29420*/  LOP3.LUT R70, R70, 0xfffffdff, RZ, 0xc0, !PT ;  /* 0xfffffdff46467812 */ /* 0x000fe400078ec0ff */
[----:B------:R-:W-:Y:S01]  /*29430*/  ISETP.LT.AND P0, PT, R220, UR15, !P0 ;  /* 0x0000000fdc007c0c */ /* 0x000fe2000c701270 */
[----:B------:R-:W-:Y:S01]  /*29440*/  ULDC UR15, c[0x0][0x228] ;  /* 0x00008a00000f7ab9 */ /* 0x000fe20000000800 */
[----:B------:R-:W-:Y:S02]  /*29450*/  LOP3.LUT P3, RZ, R3, 0x2000000, RZ, 0xc0, !PT ;  /* 0x0200000003ff7812 */ /* 0x000fe4000786c0ff */
[----:B------:R-:W-:-:S02]  /*29460*/  LOP3.LUT R11, R11, 0xf7ffffff, RZ, 0xc0, !PT ;  /* 0xf7ffffff0b0b7812 */ /* 0x000fc400078ec0ff */
[----:B------:R-:W-:Y:S02]  /*29470*/  @P6 LOP3.LUT R70, R70, 0x200, RZ, 0xfc, !PT ;  /* 0x0000020046466812 */ /* 0x000fe400078efcff */
[----:B------:R-:W-:Y:S02]  /*29480*/  LOP3.LUT P6, RZ, R3, 0x20000000, RZ, 0xc0, !PT ;  /* 0x2000000003ff7812 */ /* 0x000fe400078cc0ff */
[C---:B------:R-:W-:Y:S01]  /*29490*/  ISETP.LT.AND P3, PT, R220.reuse, UR11, !P3 ;  /* 0x0000000bdc007c0c */ /* 0x040fe2000df61270 */
        /* <DEDUP_REMOVED lines=42> */
[----:B------:R-:W-:Y:S02]  /*29740*/  LOP3.LUT R11, R11, 0xfffffffe, RZ, 0xc0, !PT ;  /* 0xfffffffe0b0b7812 */ /* 0x000fe400078ec0ff */
[----:B------:R-:W-:-:S04]  /*29750*/  @P5 LOP3.LUT R10, R10, 0x80, RZ, 0xfc, !PT ;  /* 0x000000800a0a5812 */ /* 0x000fc800078efcff */
        /* <DEDUP_REMOVED lines=95> */
[----:B------:R-:W-:Y:S01]  /*29d50*/  ISETP.LT.AND P1, PT, R219, UR19, !P1 ;  /* 0x00000013db007c0c */ /* 0x000fe2000cf21270 */
        /* <DEDUP_REMOVED lines=48> */
[----:B------:R-:W-:Y:S02]  /*2a060*/  LOP3.LUT P5, RZ, R5, 0x20, RZ, 0xc0, !PT ;  /* 0x0000002005ff7812 */ /* 0x000fe400078ac0ff */
        /* <DEDUP_REMOVED lines=25> */
[----:B------:R-:W-:Y:S02]  /*2a200*/  LOP3.LUT P0, RZ, R5, 0x2, RZ, 0xc0, !PT ;  /* 0x0000000205ff7812 */ /* 0x000fe4000780c0ff */
        /* <DEDUP_REMOVED lines=113> */
[----:B------:R-:W-:Y:S01]  /*2a920*/  ISETP.LT.AND P2, PT, R219, UR23, !P2 ;  /* 0x00000017db007c0c */ /* 0x000fe2000d741270 */
[----:B------:R-:W-:Y:S01]  /*2a930*/  ULDC UR23, c[0x0][0x228] ;  /* 0x00008a0000177ab9 */ /* 0x000fe20000000800 */
[----:B------:R-:W-:Y:S02]  /*2a940*/  LOP3.LUT P5, RZ, R3, 0x800000, RZ, 0xc0, !PT ;  /* 0x0080000003ff7812 */ /* 0x000fe400078ac0ff */
[----:B------:R-:W-:Y:S02]  /*2a950*/  LOP3.LUT R72, R72, 0xffffff7f, RZ, 0xc0, !PT ;  /* 0xffffff7f48487812 */ /* 0x000fe400078ec0ff */
[----:B------:R-:W-:Y:S01]  /*2a960*/  ISETP.LT.AND P5, PT, R219, UR19, !P5 ;  /* 0x00000013db007c0c */ /* 0x000fe2000efa1270 */
[----:B------:R-:W-:-:S04]  /*2a970*/  ULDC UR19, c[0x0][0x228] ;  /* 0x00008a0000137ab9 */ /* 0x000fc80000000800 */
[----:B------:R-:W-:Y:S02]  /*2a980*/  @P6 LOP3.LUT R72, R72, 0x80, RZ, 0xfc, !PT ;  /* 0x0000008048486812 */ /* 0x000fe400078efcff */
[----:B------:R-:W-:Y:S02]  /*2a990*/  LOP3.LUT P6, RZ, R3, 0x40000000, RZ, 0xc0, !PT ;  /* 0x4000000003ff7812 */ /* 0x000fe400078cc0ff */
        /* <DEDUP_REMOVED lines=15> */
[----:B------:R-:W-:Y:S01]  /*2aa90*/  ISETP.LT.AND P3, PT, R219, UR11, !P3 ;  /* 0x0000000bdb007c0c */ /* 0x000fe2000df61270 */
        /* <DEDUP_REMOVED lines=94> */
[----:B------:R-:W-:Y:S02]  /*2b080*/  ISETP.LT.AND P2, PT, R219, UR59, !P0 ;  /* 0x0000003bdb007c0c */ /* 0x000fe4000c741270 */
[----:B------:R-:W-:Y:S02]  /*2b090*/  LOP3.LUT P0, RZ, R5, 0x8000, RZ, 0xc0, !PT ;  /* 0x0000800005ff7812 */ /* 0x000fe4000780c0ff */
[----:B------:R-:W-:-:S02]  /*2b0a0*/  LOP3.LUT R0, R0, 0x7fffffff, RZ, 0xc0, !PT ;  /* 0x7fffffff00007812 */ /* 0x000fc400078ec0ff */
[----:B------:R-:W-:-:S03]  /*2b0b0*/  LOP3.LUT R73, R73, 0xfeffffff, RZ, 0xc0, !PT ;  /* 0xfeffffff49497812 */ /* 0x000fc600078ec0ff */
[----:B------:R-:W-:Y:S02]  /*2b0c0*/  @P6 LOP3.LUT R0, R0, 0x80000000, RZ, 0xfc, !PT ;  /* 0x8000000000006812 */ /* 0x000fe400078efcff */
[----:B------:R-:W-:-:S04]  /*2b0d0*/  LOP3.LUT P6, RZ, R5, 0x40, RZ, 0xc0, !PT ;  /* 0x0000004005ff7812 */ /* 0x000fc800078cc0ff */
[----:B------:R-:W-:-:S04]  /*2b0e0*/  @P0 LOP3.LUT R73, R73, 0x1000000, RZ, 0xfc, !PT ;  /* 0x0100000049490812 */ /* 0x000fc800078efcff */
[----:B------:R-:W-:-:S05]  /*2b0f0*/  LOP3.LUT R73, R73, 0xfffeffff, RZ, 0xc0, !PT ;  /* 0xfffeffff49497812 */ /* 0x000fca00078ec0ff */
[----:B------:R-:W-:Y:S02]  /*2b100*/  @P6 LOP3.LUT R73, R73, 0x10000, RZ, 0xfc, !PT ;  /* 0x0001000049496812 */ /* 0x000fe400078efcff */
[----:B------:R-:W-:Y:S02]  /*2b110*/  LOP3.LUT P6, RZ, R5, 0x80, RZ, 0xc0, !PT ;  /* 0x0000008005ff7812 */ /* 0x000fe400078cc0ff */
[----:B------:R-:W-:-:S11]  /*2b120*/  LOP3.LUT R73, R73, 0xfffdffff, RZ, 0xc0, !PT ;  /* 0xfffdffff49497812 */ /* 0x000fd600078ec0ff */
[----:B------:R-:W-:Y:S02]  /*2b130*/  @P6 LOP3.LUT R73, R73, 0x20000, RZ, 0xfc, !PT ;  /* 0x0002000049496812 */ /* 0x000fe400078efcff */
[----:B------:R-:W-:Y:S02]  /*2b140*/  LOP3.LUT P6, RZ, R5, 0x100, RZ, 0xc0, !PT ;  /* 0x0000010005ff7812 */ /* 0x000fe400078cc0ff */
[----:B------:R-:W-:Y:S02]  /*2b150*/  LOP3.LUT R73, R73, 0xfffbffff, RZ, 0xc0, !PT ;  /* 0xfffbffff49497812 */ /* 0x000fe400078ec0ff */
[----:B------:R-:W-:-:S09]  /*2b160*/  ISETP.LT.AND P5, PT, R219, UR39, !P5 ;  /* 0x00000027db007c0c */ /* 0x000fd2000efa1270 */
[----:B------:R-:W-:Y:S02]  /*2b170*/  @P6 LOP3.LUT R73, R73, 0x40000, RZ, 0xfc, !PT ;  /* 0x0004000049496812 */ /* 0x000fe400078efcff */
[----:B------:R-:W-:Y:S02]  /*2b180*/  LOP3.LUT P6, RZ, R5, 0x200, RZ, 0xc0, !PT ;  /* 0x0000020005ff7812 */ /* 0x000fe400078cc0ff */
[----:B------:R-:W-:Y:S02]  /*2b190*/  LOP3.LUT R73, R73, 0xfff7ffff, RZ, 0xc0, !PT ;  /* 0xfff7ffff49497812 */ /* 0x000fe400078ec0ff */
[----:B------:R-:W-:-:S04]  /*2b1a0*/  LOP3.LUT R3, R3, 0xfffffffb, RZ, 0xc0, !PT ;  /* 0xfffffffb03037812 */ /* 0x000fc800078ec0ff */
[----:B------:R-:W-:-:S05]  /*2b1b0*/  @P5 LOP3.LUT R3, R3, 0x4, RZ, 0xfc, !PT ;  /* 0x0000000403035812 */ /* 0x000fca00078efcff */
[----:B------:R-:W-:Y:S02]  /*2b1c0*/  @P6 LOP3.LUT R73, R73, 0x80000, RZ, 0xfc, !PT ;  /* 0x0008000049496812 */ /* 0x000fe400078efcff */
[----:B------:R-:W-:Y:S02]  /*2b1d0*/  LOP3.LUT P6, RZ, R5, 0x400, RZ, 0xc0, !PT ;  /* 0x0000040005ff7812 */ /* 0x000fe400078cc0ff */
[----:B------:R-:W-:Y:S02]  /*2b1e0*/  ISETP.LT.AND P5, PT, R219, UR47, !P3 ;  /* 0x0000002fdb007c0c */ /* 0x000fe4000dfa1270 */
[----:B------:R-:W-:Y:S02]  /*2b1f0*/  LOP3.LUT R73, R73, 0xffefffff, RZ, 0xc0, !PT ;  /* 0xffefffff49497812 */ /* 0x000fe400078ec0ff */
[----:B------:R-:W-:-:S07]  /*2b200*/  LOP3.LUT R0, R0, 0xefffffff, RZ, 0xc0, !PT ;  /* 0xefffffff00007812 */ /* 0x000fce00078ec0ff */
[----:B------:R-:W-:Y:S02]  /*2b210*/  @P6 LOP3.LUT R73, R73, 0x100000, RZ, 0xfc, !PT ;  /* 0x0010000049496812 */ /* 0x000fe400078efcff */
[----:B------:R-:W-:Y:S02]  /*2b220*/  LOP3.LUT P6, RZ, R5, 0x800, RZ, 0xc0, !PT ;  /* 0x0000080005ff7812 */ /* 0x000fe400078cc0ff */
[----:B------:R-:W-:Y:S02]  /*2b230*/  @P5 LOP3.LUT R0, R0, 0x10000000, RZ, 0xfc, !PT ;  /* 0x1000000000005812 */ /* 0x000fe400078efcff */
[----:B------:R-:W-:Y:S02]  /*2b240*/  ISETP.LT.AND P3, PT, R219, UR55, !P1 ;  /* 0x00000037db007c0c */ /* 0x000fe4000cf61270 */
[----:B------:R-:W-:Y:S02]  /*2b250*/  LOP3.LUT R0, R0, 0xfdffffff, RZ, 0xc0, !PT ;  /* 0xfdffffff00007812 */ /* 0x000fe400078ec0ff */
[----:B------:R-:W-:-:S02]  /*2b260*/  LOP3.LUT R73, R73, 0xffdfffff, RZ, 0xc0, !PT ;  /* 0xffdfffff49497812 */ /* 0x000fc400078ec0ff */
[----:B------:R-:W-:-:S03]  /*2b270*/  @P4 LOP3.LUT R0, R0, 0x2000000, RZ, 0xfc, !PT ;  /* 0x0200000000004812 */ /* 0x000fc600078efcff */
[----:B------:R-:W-:Y:S02]  /*2b280*/  @P6 LOP3.LUT R73, R73, 0x200000, RZ, 0xfc, !PT ;  /* 0x0020000049496812 */ /* 0x000fe400078efcff */
[----:B------:R-:W-:Y:S02]  /*2b290*/  LOP3.LUT P6, RZ, R5, 0x1000, RZ, 0xc0, !PT ;  /* 0x0000100005ff7812 */ /* 0x000fe400078cc0ff */
[----:B------:R-:W-:Y:S02]  /*2b2a0*/  LOP3.LUT R0, R0, 0xffbfffff, RZ, 0xc0, !PT ;  /* 0xffbfffff00007812 */ /* 0x000fe400078ec0ff */
[----:B------:R-:W-:Y:S02]  /*2b2b0*/  LOP3.LUT P1, RZ, R6, 0x100000, RZ, 0xc0, !PT ;  /* 0x0010000006ff7812 */ /* 0x000fe4000782c0ff */
[----:B------:R-:W-:Y:S02]  /*2b2c0*/  @P3 LOP3.LUT R0, R0, 0x400000, RZ, 0xfc, !PT ;  /* 0x0040000000003812 */ /* 0x000fe400078efcff */
[----:B------:R-:W-:-:S02]  /*2b2d0*/  LOP3.LUT R73, R73, 0xffbfffff, RZ, 0xc0, !PT ;  /* 0xffbfffff49497812 */ /* 0x000fc400078ec0ff */
[----:B------:R-:W-:Y:S01]  /*2b2e0*/  ISETP.LT.AND P1, PT, R219, UR4, !P1 ;  /* 0x00000004db007c0c */ /* 0x000fe2000cf21270 */
[----:B------:R-:W-:Y:S01]  /*2b2f0*/  ULDC UR4, c[0x0][0x228] ;  /* 0x00008a0000047ab9 */ /* 0x000fe20000000800 */
[----:B------:R-:W-:Y:S02]  /*2b300*/  LOP3.LUT R0, R0, 0xfff7ffff, RZ, 0xc0, !PT ;  /* 0xfff7ffff00007812 */ /* 0x000fe400078ec0ff */
[----:B------:R-:W-:Y:S02]  /*2b310*/  LOP3.LUT P0, RZ, R5, 0x10000, RZ, 0xc0, !PT ;  /* 0x0001000005ff7812 */ /* 0x000fe4000780c0ff */
[----:B------:R-:W-:Y:S02]  /*2b320*/  @P6 LOP3.LUT R73, R73, 0x400000, RZ, 0xfc, !PT ;  /* 0x0040000049496812 */ /* 0x000fe400078efcff */
[----:B------:R-:W-:Y:S02]  /*2b330*/  @P2 LOP3.LUT R0, R0, 0x80000, RZ, 0xfc, !PT ;  /* 0x0008000000002812 */ /* 0x000fe400078efcff */
[----:B------:R-:W-:-:S02]  /*2b340*/  LOP3.LUT P6, RZ, R5, 0x2000, RZ, 0xc0, !PT ;  /* 0x0000200005ff7812 */ /* 0x000fc400078cc0ff */
[----:B------:R-:W-:Y:S01]  /*2b350*/  ISETP.LT.AND P0, PT, R218, UR23, !P0 ;  /* 0x00000017da007c0c */ /* 0x000fe2000c701270 */
[----:B------:R-:W-:Y:S01]  /*2b360*/  ULDC UR23, c[0x0][0x228] ;  /* 0x00008a0000177ab9 */ /* 0x000fe20000000800 */
[----:B------:R-:W-:Y:S02]  /*2b370*/  LOP3.LUT R0, R0, 0xfffeffff, RZ, 0xc0, !PT ;  /* 0xfffeffff00007812 */ /* 0x000fe400078ec0ff */
[----:B------:R-:W-:Y:S02]  /*2b380*/  LOP3.LUT R73, R73, 0xff7fffff, RZ, 0xc0, !PT ;  /* 0xff7fffff49497812 */ /* 0x000fe400078ec0ff */
[----:B------:R-:W-:-:S04]  /*2b390*/  @P1 LOP3.LUT R0, R0, 0x10000, RZ, 0xfc, !PT ;  /* 0x0001000000001812 */ /* 0x000fc800078efcff */
[----:B------:R-:W-:Y:S02]  /*2b3a0*/  LOP3.LUT R0, R0, 0xffff7fff, RZ, 0xc0, !PT ;  /* 0xffff7fff00007812 */ /* 0x000fe400078ec0ff */
[----:B------:R-:W-:Y:S02]  /*2b3b0*/  @P6 LOP3.LUT R73, R73, 0x800000, RZ, 0xfc, !PT ;  /* 0x0080000049496812 */ /* 0x000fe400078efcff */
[----:B------:R-:W-:Y:S02]  /*2b3c0*/  @P0 LOP3.LUT R0, R0, 0x8000, RZ, 0xfc, !PT ;  /* 0x0000800000000812 */ /* 0x000fe400078efcff */
        /* <DEDUP_REMOVED lines=24> */
[----:B------:R-:W-:Y:S01]  /*2b550*/  LOP3.LUT R69, R96, 0xffff, RZ, 0xc0, !PT ;  /* 0x0000ffff60457812 */ /* 0x000fe200078ec0ff */
[----:B------:R-:W-:-:S08]  /*2b560*/  IMAD.MOV.U32 R96, RZ, RZ, R97 ;  /* 0x000000ffff607224 */ /* 0x000fd000078e0061 */
[----:B------:R-:W-:Y:S02]  /*2b570*/  @P6 LOP3.LUT R0, R0, 0x400, RZ, 0xfc, !PT ;  /* 0x0000040000006812 */ /* 0x000fe400078efcff */
[----:B------:R-:W-:-:S04]  /*2b580*/  LOP3.LUT P6, RZ, R73, 0x100000, RZ, 0xc0, !PT ;  /* 0x0010000049ff7812 */ /* 0x000fc800078cc0ff */
[----:B------:R-:W-:Y:S01]  /*2b590*/  ISETP.LT.AND P6, PT, R218, UR15, !P6 ;  /* 0x0000000fda007c0c */ /* 0x000fe2000f7c1270 */
[----:B------:R-:W-:Y:S01]  /*2b5a0*/  IMAD.MOV.U32 R97, RZ, RZ, R99 ;  /* 0x000000ffff617224 */ /* 0x000fe200078e0063 */
[----:B------:R-:W-:Y:S01]  /*2b5b0*/  LOP3.LUT R0, R0, 0xfffffdff, RZ, 0xc0, !PT ;  /* 0xfffffdff00007812 */ /* 0x000fe200078ec0ff */
[----:B------:R-:W-:Y:S01]  /*2b5c0*/  IMAD.MOV.U32 R99, RZ, RZ, R98 ;  /* 0x000000ffff637224 */ /* 0x000fe200078e0062 */
[----:B------:R-:W-:Y:S01]  /*2b5d0*/  ULDC UR15, c[0x0][0x228] ;  /* 0x00008a00000f7ab9 */ /* 0x000fe20000000800 */
[----:B------:R-:W-:Y:S02]  /*2b5e0*/  IMAD.MOV.U32 R98, RZ, RZ, R100 ;  /* 0x000000ffff627224 */ /* 0x000fe400078e0064 */
[----:B------:R-:W-:Y:S02]  /*2b5f0*/  IMAD.MOV.U32 R100, RZ, RZ, R101 ;  /* 0x000000ffff647224 */ /* 0x000fe400078e0065 */
[----:B------:R-:W-:Y:S02]  /*2b600*/  IMAD.MOV.U32 R101, RZ, RZ, R102 ;  /* 0x000000ffff657224 */ /* 0x000fe400078e0066 */
[----:B------:R-:W-:-:S02]  /*2b610*/  IMAD.MOV.U32 R102, RZ, RZ, R104 ;  /* 0x000000ffff667224 */ /* 0x000fc400078e0068 */
[----:B------:R-:W-:Y:S02]  /*2b620*/  IMAD.MOV.U32 R104, RZ, RZ, R108 ;  /* 0x000000ffff687224 */ /* 0x000fe400078e006c */
[----:B------:R-:W-:Y:S01]  /*2b630*/  IMAD.MOV.U32 R108, RZ, RZ, R109 ;  /* 0x000000ffff6c7224 */ /* 0x000fe200078e006d */
[----:B------:R-:W-:Y:S01]  /*2b640*/  @P6 LOP3.LUT R0, R0, 0x200, RZ, 0xfc, !PT ;  /* 0x0000020000006812 */ /* 0x000fe200078efcff */
[----:B------:R-:W-:Y:S01]  /*2b650*/  IMAD.MOV.U32 R109, RZ, RZ, R110 ;  /* 0x000000ffff6d7224 */ /* 0x000fe200078e006e */
[----:B------:R-:W-:Y:S01]  /*2b660*/  LOP3.LUT P6, RZ, R73, 0x80000, RZ, 0xc0, !PT ;  /* 0x0008000049ff7812 */ /* 0x000fe200078cc0ff */
[----:B------:R-:W-:Y:S02]  /*2b670*/  IMAD.MOV.U32 R110, RZ, RZ, R111 ;  /* 0x000000ffff6e7224 */ /* 0x000fe400078e006f */
[----:B------:R-:W-:Y:S02]  /*2b680*/  IMAD.MOV.U32 R111, RZ, RZ, R112 ;  /* 0x000000ffff6f7224 */ /* 0x000fe400078e0070 */
[----:B------:R-:W-:-:S02]  /*2b690*/  IMAD.MOV.U32 R112, RZ, RZ, R113 ;  /* 0x000000ffff707224 */ /* 0x000fc400078e0071 */
[----:B------:R-:W-:Y:S01]  /*2b6a0*/  IMAD.MOV.U32 R113, RZ, RZ, R114 ;  /* 0x000000ffff717224 */ /* 0x000fe200078e0072 */
[----:B------:R-:W-:Y:S01]  /*2b6b0*/  ISETP.LT.AND P6, PT, R218, UR11, !P6 ;  /* 0x0000000bda007c0c */ /* 0x000fe2000f7c1270 */
[----:B------:R-:W-:Y:S01]  /*2b6c0*/  IMAD.MOV.U32 R114, RZ, RZ, R117 ;  /* 0x000000ffff727224 */ /* 0x000fe200078e0075 */
[----:B------:R-:W-:Y:S01]  /*2b6d0*/  LOP3.LUT R0, R0, 0xfffffeff, RZ, 0xc0, !PT ;  /* 0xfffffeff00007812 */ /* 0x000fe200078ec0ff */
[----:B------:R-:W-:Y:S01]  /*2b6e0*/  IMAD.MOV.U32 R117, RZ, RZ, R136 ;  /* 0x000000ffff757224 */ /* 0x000fe200078e0088 */
[----:B------:R-:W-:Y:S01]  /*2b6f0*/  LOP3.LUT P5, RZ, R5, 0x20, RZ, 0xc0, !PT ;  /* 0x0000002005ff7812 */ /* 0x000fe200078ac0ff */
[----:B------:R-:W-:Y:S01]  /*2b700*/  IMAD.MOV.U32 R136, RZ, RZ, R138 ;  /* 0x000000ffff887224 */ /* 0x000fe200078e008a */
[----:B------:R-:W-:Y:S01]  /*2b710*/  ULDC UR11, c[0x0][0x228] ;  /* 0x00008a00000b7ab9 */ /* 0x000fe20000000800 */
[----:B------:R-:W2:Y:S06]  /*2b720*/  LDL.LU R138, [R1+0xe98] ;  /* 0x000e9800018a7983 */ /* 0x000eac0000300800 */
[----:B------:R-:W-:-:S02]  /*2b730*/  @P6 LOP3.LUT R0, R0, 0x100, RZ, 0xfc, !PT ;  /* 0x0000010000006812 */ /* 0x000fc400078efcff */
[C---:B------:R-:W-:Y:S02]  /*2b740*/  LOP3.LUT P4, RZ, R5.reuse, 0x10, RZ, 0xc0, !PT ;  /* 0x0000001005ff7812 */ /* 0x040fe4000788c0ff */
[C---:B------:R-:W-:Y:S02]  /*2b750*/  LOP3.LUT P3, RZ, R5.reuse, 0x8, RZ, 0xc0, !PT ;  /* 0x0000000805ff7812 */ /* 0x040fe4000786c0ff */
[C---:B------:R-:W-:Y:S02]  /*2b760*/  LOP3.LUT P2, RZ, R5.reuse, 0x4, RZ, 0xc0, !PT ;  /* 0x0000000405ff7812 */ /* 0x040fe4000784c0ff */
[C---:B------:R-:W-:Y:S02]  /*2b770*/  LOP3.LUT P0, RZ, R5.reuse, 0x1, RZ, 0xc0, !PT ;  /* 0x0000000105ff7812 */ /* 0x040fe4000780c0ff */
[----:B------:R-:W-:Y:S01]  /*2b780*/  LOP3.LUT P1, RZ, R5, 0x2, RZ, 0xc0, !PT ;  /* 0x0000000205ff7812 */ /* 0x000fe2000782c0ff */
[----:B------:R-:W-:Y:S01]  /*2b790*/  IMAD.MOV.U32 R95, RZ, RZ, R96 ;  /* 0x000000ffff5f7224 */ /* 0x000fe200078e0060 */
[----:B------:R-:W-:Y:S01]  /*2b7a0*/  LOP3.LUT P6, RZ, R73, 0x40000, RZ, 0xc0, !PT ;  /* 0x0004000049ff7812 */ /* 0x000fe200078cc0ff */
[----:B------:R-:W3:Y:S03]  /*2b7b0*/  LDL.LU R118, [R1+0xeb0] ;  /* 0x000eb00001767983 */ /* 0x000ee60000300800 */
        /* <DEDUP_REMOVED lines=10> */
[C---:B------:R-:W-:Y:S01]  /*2b860*/  ISETP.LT.AND P6, PT, R218.reuse, UR15, !P6 ;  /* 0x0000000fda007c0c */ /* 0x040fe2000f7c1270 */
        /* <DEDUP_REMOVED lines=13> */
[C---:B------:R-:W-:Y:S01]  /*2b940*/  ISETP.LT.AND P2, PT, R218.reuse, UR15, !P2 ;  /* 0x0000000fda007c0c */ /* 0x040fe2000d741270 */
[----:B------:R-:W-:Y:S01]  /*2b950*/  ULDC UR15, c[0x0][0x228] ;  /* 0x00008a00000f7ab9 */ /* 0x000fe20000000800 */
[----:B------:R-:W-:Y:S01]  /*2b960*/  ISETP.LT.AND P0, PT, R218, UR23, !P0 ;  /* 0x00000017da007c0c */ /* 0x000fe2000c701270 */
[----:B------:R-:W-:Y:S01]  /*2b970*/  ULDC UR23, c[0x0][0x228] ;  /* 0x00008a0000177ab9 */ /* 0x000fe20000000800 */
[----:B------:R-:W-:-:S04]  /*2b980*/  LOP3.LUT R0, R0, 0xfffffffb, RZ, 0xc0, !PT ;  /* 0xfffffffb00007812 */ /* 0x000fc800078ec0ff */
[----:B------:R-:W-:Y:S02]  /*2b990*/  @P3 LOP3.LUT R0, R0, 0x4, RZ, 0xfc, !PT ;  /* 0x0000000400003812 */ /* 0x000fe400078efcff */
[----:B------:R-:W-:Y:S01]  /*2b9a0*/  ISETP.LT.AND P1, PT, R218, UR11, !P1 ;  /* 0x0000000bda007c0c */ /* 0x000fe2000cf21270 */
[----:B------:R-:W-:Y:S01]  /*2b9b0*/  ULDC UR11, c[0x0][0x228] ;  /* 0x00008a00000b7ab9 */ /* 0x000fe20000000800 */
[----:B------:R-:W-:Y:S02]  /*2b9c0*/  LOP3.LUT R0, R0, 0xfffffffd, RZ, 0xc0, !PT ;  /* 0xfffffffd00007812 */ /* 0x000fe400078ec0ff */
[----:B------:R-:W-:Y:S02]  /*2b9d0*/  LOP3.LUT R5, R5, 0x7fffffff, RZ, 0xc0, !PT ;  /* 0x7fffffff05057812 */ /* 0x000fe400078ec0ff */
[----:B------:R-:W-:Y:S02]  /*2b9e0*/  @P2 LOP3.LUT R0, R0, 0x2, RZ, 0xfc, !PT ;  /* 0x0000000200002812 */ /* 0x000fe400078efcff */
[----:B------:R-:W-:-:S02]  /*2b9f0*/  @P0 LOP3.LUT R5, R5, 0x80000000, RZ, 0xfc, !PT ;  /* 0x8000000005050812 */ /* 0x000fc400078efcff */
[C---:B------:R-:W-:Y:S02]  /*2ba00*/  LOP3.LUT P0, RZ, R73.reuse, 0x200, RZ, 0xc0, !PT ;  /* 0x0000020049ff7812 */ /* 0x040fe4000780c0ff */
[----:B------:R-:W-:Y:S02]  /*2ba10*/  LOP3.LUT R0, R0, 0xfffffffe, RZ, 0xc0, !PT ;  /* 0xfffffffe00007812 */ /* 0x000fe400078ec0ff */
[----:B------:R-:W-:Y:S01]  /*2ba20*/  ISETP.LT.AND P0, PT, R218, UR19, !P0 ;  /* 0x00000013da007c0c */ /* 0x000fe2000c701270 */
[----:B------:R-:W-:Y:S01]  /*2ba30*/  ULDC UR19, c[0x0][0x228] ;  /* 0x00008a0000137ab9 */ /* 0x000fe20000000800 */
[----:B------:R-:W-:Y:S02]  /*2ba40*/  @P1 LOP3.LUT R0, R0, 0x1, RZ, 0xfc, !PT ;  /* 0x0000000100001812 */ /* 0x000fe400078efcff */
[----:B------:R-:W-:Y:S02]  /*2ba50*/  LOP3.LUT P1, RZ, R73, 0x400, RZ, 0xc0, !PT ;  /* 0x0000040049ff7812 */ /* 0x000fe4000782c0ff */
[----:B------:R-:W-:-:S02]  /*2ba60*/  LOP3.LUT R5, R5, 0xbfffffff, RZ, 0xc0, !PT ;  /* 0xbfffffff05057812 */ /* 0x000fc400078ec0ff */
[----:B------:R-:W-:Y:S01]  /*2ba70*/  ISETP.LT.AND P1, PT, R218, UR15, !P1 ;  /* 0x0000000fda007c0c */ /* 0x000fe2000cf21270 */
[----:B------:R-:W-:Y:S01]  /*2ba80*/  ULDC UR15, c[0x0][0x228] ;  /* 0x00008a00000f7ab9 */ /* 0x000fe20000000800 */
[----:B------:R-:W-:-:S03]  /*2ba90*/  LOP3.LUT P2, RZ, R73, 0x800, RZ, 0xc0, !PT ;  /* 0x0000080049ff7812 */ /* 0x000fc6000784c0ff */
[----:B------:R-:W-:Y:S02]  /*2baa0*/  @P0 LOP3.LUT R5, R5, 0x40000000, RZ, 0xfc, !PT ;  /* 0x4000000005050812 */ /* 0x000fe400078efcff */
[C---:B------:R-:W-:Y:S01]  /*2bab0*/  ISETP.LT.AND P2, PT, R218.reuse, UR11, !P2 ;  /* 0x0000000bda007c0c */ /* 0x040fe2000d741270 */
        /* <DEDUP_REMOVED lines=11> */
[----:B------:R-:W-:Y:S02]  /*2bb70*/  LOP3.LUT R5, R5, 0xf7ffffff, RZ, 0xc0, !PT ;  /* 0xf7ffffff05057812 */ /* 0x000fe400078ec0ff */
[----:B------:R-:W-:Y:S02]  /*2bb80*/  LOP3.LUT P5, RZ, R73, 0x4000, RZ, 0xc0, !PT ;  /* 0x0000400049ff7812 */ /* 0x000fe400078ac0ff */
[----:B------:R-:W-:-:S02]  /*2bb90*/  @P3 LOP3.LUT R5, R5, 0x8000000, RZ, 0xfc, !PT ;  /* 0x0800000005053812 */ /* 0x000fc400078efcff */
[----:B------:R-:W-:Y:S02]  /*2bba0*/  LOP3.LUT P0, RZ, R3, 0x20000000, RZ, 0xc0, !PT ;  /* 0x2000000003ff7812 */ /* 0x000fe4000780c0ff */
        /* <DEDUP_REMOVED lines=8> */
[----:B------:R-:W-:Y:S02]  /*2bc30*/  LOP3.LUT R5, R5, 0xfdffffff, RZ, 0xc0, !PT ;  /* 0xfdffffff05057812 */ /* 0x000fe400078ec0ff */
[----:B------:R-:W-:Y:S02]  /*2bc40*/  @P0 LOP3.LUT R73, R73, 0x100, RZ, 0xfc, !PT ;  /* 0x0000010049490812 */ /* 0x000fe400078efcff */
[----:B------:R-:W-:Y:S02]  /*2bc50*/  @P5 LOP3.LUT R5, R5, 0x2000000, RZ, 0xfc, !PT ;  /* 0x0200000005055812 */ /* 0x000fe400078efcff */
[----:B------:R-:W-:Y:S02]  /*2bc60*/  LOP3.LUT P0, RZ, R3, 0x400000, RZ, 0xc0, !PT ;  /* 0x0040000003ff7812 */ /* 0x000fe4000780c0ff */
[----:B------:R-:W-:Y:S02]  /*2bc70*/  LOP3.LUT R5, R5, 0xfeffffff, RZ, 0xc0, !PT ;  /* 0xfeffffff05057812 */ /* 0x000fe400078ec0ff */
[----:B------:R-:W-:Y:S01]  /*2bc80*/  ISETP.LT.AND P0, PT, R218, UR23, !P0 ;  /* 0x00000017da007c0c */ /* 0x000fe2000c701270 */
[----:B------:R-:W-:Y:S01]  /*2bc90*/  ULDC UR23, c[0x0][0x228] ;  /* 0x00008a0000177ab9 */ /* 0x000fe20000000800 */
[----:B------:R-:W-:-:S02]  /*2bca0*/  @P6 LOP3.LUT R5, R5, 0x1000000, RZ, 0xfc, !PT ;  /* 0x0100000005056812 */ /* 0x000fc400078efcff */
[----:B------:R-:W-:Y:S02]  /*2bcb0*/  LOP3.LUT P6, RZ, R3, 0x800000, RZ, 0xc0, !PT ;  /* 0x0080000003ff7812 */ /* 0x000fe400078cc0ff */
[----:B------:R-:W-:Y:S02]  /*2bcc0*/  LOP3.LUT R5, R5, 0xff7fffff, RZ, 0xc0, !PT ;  /* 0xff7fffff05057812 */ /* 0x000fe400078ec0ff */
        /* <DEDUP_REMOVED lines=13> */
[----:B------:R-:W-:Y:S02]  /*2bda0*/  LOP3.LUT P3, RZ, R3, 0x4000000, RZ, 0xc0, !PT ;  /* 0x0400000003ff7812 */ /* 0x000fe4000786c0ff */
[----:B------:R-:W-:Y:S02]  /*2bdb0*/  LOP3.LUT R5, R5, 0xffefffff, RZ, 0xc0, !PT ;  /* 0xffefffff05057812 */ /* 0x000fe400078ec0ff */
[C---:B------:R-:W-:Y:S02]  /*2bdc0*/  LOP3.LUT P2, RZ, R3.reuse, 0x8000000, RZ, 0xc0, !PT ;  /* 0x0800000003ff7812 */ /* 0x040fe4000784c0ff */
[----:B------:R-:W-:Y:S02]  /*2bdd0*/  LOP3.LUT P1, RZ, R3, 0x10000000, RZ, 0xc0, !PT ;  /* 0x1000000003ff7812 */ /* 0x000fe4000782c0ff */
[----:B------:R-:W-:-:S02]  /*2bde0*/  LOP3.LUT P0, RZ, R73, 0x100, RZ, 0xc0, !PT ;  /* 0x0000010049ff7812 */ /* 0x000fc4000780c0ff */
[----:B------:R-:W-:Y:S02]  /*2bdf0*/  @P4 LOP3.LUT R5, R5, 0x100000, RZ, 0xfc, !PT ;  /* 0x0010000005054812 */ /* 0x000fe400078efcff */
[C---:B------:R-:W-:Y:S01]  /*2be00*/  ISETP.LT.AND P4, PT, R218.reuse, UR23, !P3 ;  /* 0x00000017da007c0c */ /* 0x040fe2000df81270 */
[----:B------:R-:W-:Y:S01]  /*2be10*/  IMAD.MOV.U32 R96, RZ, RZ, R99 ;  /* 0x000000ffff607224 */ /* 0x000fe200078e0063 */
[C---:B------:R-:W-:Y:S01]  /*2be20*/  ISETP.LT.AND P3, PT, R218.reuse, UR19, !P2 ;  /* 0x00000013da007c0c */ /* 0x040fe2000d761270 */
[----:B------:R-:W-:Y:S01]  /*2be30*/  IMAD.MOV.U32 R99, RZ, RZ, R100 ;  /* 0x000000ffff637224 */ /* 0x000fe200078e0064 */
[C---:B------:R-:W-:Y:S01]  /*2be40*/  ISETP.LT.AND P2, PT, R218.reuse, UR15, !P1 ;  /* 0x0000000fda007c0c */ /* 0x040fe2000cf41270 */
[----:B------:R-:W-:Y:S01]  /*2be50*/  IMAD.MOV.U32 R100, RZ, RZ, R102 ;  /* 0x000000ffff647224 */ /* 0x000fe200078e0066 */
[----:B------:R-:W-:Y:S01]  /*2be60*/  ISETP.LT.AND P1, PT, R218, UR11, !P0 ;  /* 0x0000000bda007c0c */ /* 0x000fe2000c721270 */
[----:B------:R-:W-:Y:S01]  /*2be70*/  IMAD.MOV.U32 R102, RZ, RZ, R109 ;  /* 0x000000ffff667224 */ /* 0x000fe200078e006d */
[----:B------:R-:W-:Y:S01]  /*2be80*/  LOP3.LUT P0, RZ, R6, 0x4000, RZ, 0xc0, !PT ;  /* 0x0000400006ff7812 */ /* 0x000fe2000780c0ff */
[----:B------:R-:W-:Y:S01]  /*2be90*/  ULDC UR23, c[0x0][0x228] ;  /* 0x00008a0000177ab9 */ /* 0x000fe20000000800 */
[----:B------:R-:W-:Y:S01]  /*2bea0*/  PRMT R74, R100, 0x3340, R1 ;  /* 0x00003340644a7816 */ /* 0x000fe20000000001 */
[----:B------:R-:W-:Y:S01]  /*2beb0*/  ULDC UR19, c[0x0][0x228] ;  /* 0x00008a0000137ab9 */ /* 0x000fe20000000800 */
[----:B------:R-:W-:Y:S01]  /*2bec0*/  SHF.R.U32.HI R68, RZ, 0x8, R69 ;  /* 0x00000008ff447819 */ /* 0x000fe20000011645 */
[----:B------:R-:W-:Y:S01]  /*2bed0*/  ULDC UR15, c[0x0][0x228] ;  /* 0x00008a00000f7ab9 */ /* 0x000fe20000000800 */
[----:B------:R-:W-:Y:S01]  /*2bee0*/  LOP3.LUT R80, R121, 0xffff, RZ, 0xc0, !PT ;  /* 0x0000ffff79507812 */ /* 0x000fe200078ec0ff */
[----:B------:R-:W-:-:S06]  /*2bef0*/  ULDC UR11, c[0x0][0x228] ;  /* 0x00008a00000b7ab9 */ /* 0x000fcc0000000800 */
        /* <DEDUP_REMOVED lines=18> */
[----:B--2---:R-:W-:Y:S01]  /*2c020*/  LOP3.LUT R138, R138, 0xffff, RZ, 0xc0, !PT ;  /* 0x0000ffff8a8a7812 */ /* 0x004fe200078ec0ff */
[----:B------:R-:W-:Y:S02]  /*2c030*/  IMAD.MOV.U32 R109, RZ, RZ, R111 ;  /* 0x000000ffff6d7224 */ /* 0x000fe400078e006f */
[----:B------:R-:W-:Y:S01]  /*2c040*/  IMAD.MOV.U32 R100, RZ, RZ, R102 ;  /* 0x000000ffff647224 */ /* 0x000fe200078e0066 */
[----:B------:R-:W-:-:S05]  /*2c050*/  SHF.R.U32.HI R111, RZ, 0x8, R138 ;  /* 0x00000008ff6f7819 */ /* 0x000fca000001168a */
[----:B------:R-:W-:Y:S02]  /*2c060*/  @P0 LOP3.LUT R194, R194, 0x40000000, RZ, 0xfc, !PT ;  /* 0x40000000c2c20812 */ /* 0x000fe400078efcff */
[----:B------:R-:W-:Y:S02]  /*2c070*/  LOP3.LUT P0, RZ, R6, 0x80, RZ, 0xc0, !PT ;  /* 0x0000008006ff7812 */ /* 0x000fe4000780c0ff */
[----:B------:R-:W-:Y:S02]  /*2c080*/  PRMT R138, R69, 0x3340, R138 ;  /* 0x00003340458a7816 */ /* 0x000fe4000000008a */
[----:B------:R-:W-:Y:S02]  /*2c090*/  PRMT R69, R131, 0x3340, R1 ;  /* 0x0000334083457816 */ /* 0x000fe40000000001 */
[----:B------:R-:W-:Y:S02]  /*2c0a0*/  PRMT R131, R160, 0x3340, R153 ;  /* 0x00003340a0837816 */ /* 0x000fe40000000099 */
[----:B------:R-:W-:-:S02]  /*2c0b0*/  PRMT R160, R100, 0x5410, R74 ;  /* 0x0000541064a07816 */ /* 0x000fc4000000004a */
[----:B------:R-:W-:Y:S02]  /*2c0c0*/  LOP3.LUT R194, R194, 0x7fffffff, RZ, 0xc0, !PT ;  /* 0x7fffffffc2c27812 */ /* 0x000fe400078ec0ff */
[----:B------:R-:W-:Y:S02]  /*2c0d0*/  LOP3.LUT R74, R120, 0xffff, RZ, 0xc0, !PT ;  /* 0x0000ffff784a7812 */ /* 0x000fe400078ec0ff */
[----:B------:R-:W2:Y:S01]  /*2c0e0*/  LDL.LU R120, [R1+0xea4] ;  /* 0x000ea40001787983 */ /* 0x000ea20000300800 */
[----:B------:R-:W-:-:S03]  /*2c0f0*/  LOP3.LUT R78, R122, 0xffff, RZ, 0xc0, !PT ;  /* 0x0000ffff7a4e7812 */ /* 0x000fc600078ec0ff */
[----:B------:R-:W4:Y:S01]  /*2c100*/  LDL.LU R121, [R1+0x107c] ;  /* 0x00107c0001797983 */ /* 0x000f220000300800 */
[----:B------:R-:W-:-:S03]  /*2c110*/  @P0 LOP3.LUT R194, R194, 0x80000000, RZ, 0xfc, !PT ;  /* 0x80000000c2c20812 */ /* 0x000fc600078efcff */
[----:B------:R-:W3:Y:S01]  /*2c120*/  LDL.LU R122, [R1+0xf2c] ;  /* 0x000f2c00017a7983 */ /* 0x000ee20000300800 */
        /* <DEDUP_REMOVED lines=20> */
[----:B------:R-:W-:Y:S02]  /*2c270*/  LOP3.LUT R73, R73, 0xffffffbf, RZ, 0xc0, !PT ;  /* 0xffffffbf49497812 */ /* 0x000fe400078ec0ff */
[----:B------:R-:W-:-:S07]  /*2c280*/  @P4 LOP3.LUT R5, R5, 0x80000, RZ, 0xfc, !PT ;  /* 0x0008000005054812 */ /* 0x000fce00078efcff */
[----:B------:R-:W-:Y:S02]  /*2c290*/  @P0 LOP3.LUT R73, R73, 0x40, RZ, 0xfc, !PT ;  /* 0x0000004049490812 */ /* 0x000fe400078efcff */
[----:B------:R-:W-:Y:S02]  /*2c2a0*/  LOP3.LUT P0, RZ, R3, 0x80000000, RZ, 0xc0, !PT ;  /* 0x8000000003ff7812 */ /* 0x000fe4000780c0ff */
        /* <DEDUP_REMOVED lines=41> */
[----:B------:R-:W-:Y:S01]  /*2c540*/  ISETP.LT.AND P0, PT, R218, UR11, !P0 ;  /* 0x0000000bda007c0c */ /* 0x000fe2000c701270 */
[----:B------:R-:W-:Y:S01]  /*2c550*/  IMAD.MOV.U32 R94, RZ, RZ, R97 ;  /* 0x000000ffff5e7224 */ /* 0x000fe200078e0061 */
[----:B------:R-:W-:Y:S01]  /*2c560*/  LOP3.LUT R5, R5, 0xfffffeff, RZ, 0xc0, !PT ;  /* 0xfffffeff05057812 */ /* 0x000fe200078ec0ff */
[----:B------:R-:W-:Y:S01]  /*2c570*/  IMAD.MOV.U32 R97, RZ, RZ, R98 ;  /* 0x000000ffff617224 */ /* 0x000fe200078e0062 */
[----:B------:R-:W-:Y:S01]  /*2c580*/  LOP3.LUT R68, R68, 0xffff, RZ, 0xc0, !PT ;  /* 0x0000ffff44447812 */ /* 0x000fe200078ec0ff */
[----:B------:R-:W-:Y:S01]  /*2c590*/  IMAD.MOV.U32 R98, RZ, RZ, R101 ;  /* 0x000000ffff627224 */ /* 0x000fe200078e0065 */
[----:B------:R-:W-:Y:S01]  /*2c5a0*/  LOP3.LUT R111, R111, 0xffff, RZ, 0xc0, !PT ;  /* 0x0000ffff6f6f7812 */ /* 0x000fe200078ec0ff */
[----:B------:R-:W-:-:S03]  /*2c5b0*/  IMAD.MOV.U32 R101, RZ, RZ, R104 ;  /* 0x000000ffff657224 */ /* 0x000fc600078e0068 */
[----:B------:R-:W-:-:S03]  /*2c5c0*/  PRMT R111, R68, 0x3340, R111 ;  /* 0x00003340446f7816 */ /* 0x000fc6000000006f */
[----:B------:R-:W-:Y:S02]  /*2c5d0*/  @P0 LOP3.LUT R5, R5, 0x100, RZ, 0xfc, !PT ;  /* 0x0000010005050812 */ /* 0x000fe400078efcff */
[----:B------:R-:W-:Y:S02]  /*2c5e0*/  LOP3.LUT P0, RZ, R73, 0x1, RZ, 0xc0, !PT ;  /* 0x0000000149ff7812 */ /* 0x000fe4000780c0ff */
[--C-:B------:R-:W-:Y:S02]  /*2c5f0*/  PRMT R68, R97, 0x3340, R1.reuse ;  /* 0x0000334061447816 */ /* 0x100fe40000000001 */
[--C-:B------:R-:W-:Y:S02]  /*2c600*/  PRMT R73, R101, 0x3340, R1.reuse ;  /* 0x0000334065497816 */ /* 0x100fe40000000001 */
[----:B------:R-:W-:Y:S01]  /*2c610*/  LOP3.LUT R101, R171, 0xffff, RZ, 0xc0, !PT ;  /* 0x0000ffffab657812 */ /* 0x000fe200078ec0ff */
[----:B------:R-:W-:Y:S01]  /*2c620*/  IMAD.MOV.U32 R104, RZ, RZ, R108 ;  /* 0x000000ffff687224 */ /* 0x000fe200078e006c */
[----:B------:R-:W-:Y:S01]  /*2c630*/  PRMT R131, R131, 0x5410, R68 ;  /* 0x0000541083837816 */ /* 0x000fe20000000044 */
[----:B------:R-:W-:Y:S01]  /*2c640*/  IMAD.MOV.U32 R108, RZ, RZ, R110 ;  /* 0x000000ffff6c7224 */ /* 0x000fe200078e006e */
[----:B------:R-:W-:Y:S01]  /*2c650*/  PRMT R68, R101, 0x3340, R1 ;  /* 0x0000334065447816 */ /* 0x000fe20000000001 */
[----:B------:R-:W-:Y:S01]  /*2c660*/  IMAD.MOV.U32 R110, RZ, RZ, R112 ;  /* 0x000000ffff6e7224 */ /* 0x000fe200078e0070 */
[----:B------:R-:W-:Y:S01]  /*2c670*/  LOP3.LUT R170, R170, 0xffff, RZ, 0xc0, !PT ;  /* 0x0000ffffaaaa7812 */ /* 0x000fe200078ec0ff */
[----:B------:R-:W-:Y:S01]  /*2c680*/  IMAD.MOV.U32 R112, RZ, RZ, R113 ;  /* 0x000000ffff707224 */ /* 0x000fe200078e0071 */
[----:B------:R-:W-:Y:S01]  /*2c690*/  PRMT R138, R138, 0x5410, R68 ;  /* 0x000054108a8a7816 */ /* 0x000fe20000000044 */
[----:B------:R-:W-:Y:S01]  /*2c6a0*/  IMAD.MOV.U32 R113, RZ, RZ, R114 ;  /* 0x000000ffff717224 */ /* 0x000fe200078e0072 */
[----:B------:R-:W-:Y:S01]  /*2c6b0*/  PRMT R68, R170, 0x3340, R1 ;  /* 0x00003340aa447816 */ /* 0x000fe20000000001 */
[----:B------:R-:W-:-:S02]  /*2c6c0*/  IMAD.MOV.U32 R114, RZ, RZ, R117 ;  /* 0x000000ffff727224 */ /* 0x000fc400078e0075 */
[----:B------:R-:W-:Y:S01]  /*2c6d0*/  IMAD.MOV.U32 R102, RZ, RZ, R103 ;  /* 0x000000ffff667224 */ /* 0x000fe200078e0067 */
[----:B------:R-:W-:Y:S01]  /*2c6e0*/  PRMT R71, R98, 0x3340, R1 ;  /* 0x0000334062477816 */ /* 0x000fe20000000001 */
[----:B------:R-:W-:Y:S01]  /*2c6f0*/  IMAD.MOV.U32 R117, RZ, RZ, R136 ;  /* 0x000000ffff757224 */ /* 0x000fe200078e0088 */
[----:B------:R-:W-:Y:S01]  /*2c700*/  PRMT R136, R195, 0x3340, R137 ;  /* 0x00003340c3887816 */ /* 0x000fe20000000089 */
[----:B------:R-:W-:Y:S01]  /*2c710*/  IMAD.MOV.U32 R103, RZ, RZ, R105 ;  /* 0x000000ffff677224 */ /* 0x000fe200078e0069 */
        /* <DEDUP_REMOVED lines=8> */
[----:B------:R-:W-:Y:S02]  /*2c7a0*/  LOP3.LUT R104, R155, 0xffff, RZ, 0xc0, !PT ;  /* 0x0000ffff9b687812 */ /* 0x000fe400078ec0ff */
[----:B------:R-:W-:-:S02]  /*2c7b0*/  LOP3.LUT R70, R107, 0xffff, RZ, 0xc0, !PT ;  /* 0x0000ffff6b467812 */ /* 0x000fc400078ec0ff */
[----:B------:R-:W-:Y:S01]  /*2c7c0*/  LOP3.LUT R69, R123, 0xffff, RZ, 0xc0, !PT ;  /* 0x0000ffff7b457812 */ /* 0x000fe200078ec0ff */
[----:B------:R-:W-:Y:S01]  /*2c7d0*/  IMAD.MOV.U32 R123, RZ, RZ, R130 ;  /* 0x000000ffff7b7224 */ /* 0x000fe200078e0082 */
[----:B------:R-:W-:Y:S02]  /*2c7e0*/  PRMT R155, R156, 0x5410, R68 ;  /* 0x000054109c9b7816 */ /* 0x000fe40000000044 */
[----:B------:R-:W-:Y:S02]  /*2c7f0*/  PRMT R68, R104, 0x3340, R1 ;  /* 0x0000334068447816 */ /* 0x000fe40000000001 */
[----:B------:R-:W-:Y:S02]  /*2c800*/  PRMT R173, R103, 0x5410, R173 ;  /* 0x0000541067ad7816 */ /* 0x000fe400000000ad */
[----:B------:R-:W-:Y:S02]  /*2c810*/  LOP3.LUT R76, R172, 0xffff, RZ, 0xc0, !PT ;  /* 0x0000ffffac4c7812 */ /* 0x000fe400078ec0ff */
[----:B------:R-:W-:-:S02]  /*2c820*/  PRMT R130, R70, 0x3340, R69 ;  /* 0x0000334046827816 */ /* 0x000fc40000000045 */
[----:B------:R-:W-:Y:S02]  /*2c830*/  SHF.R.U32.HI R70, RZ, 0x8, R70 ;  /* 0x00000008ff467819 */ /* 0x000fe40000011646 */
[----:B------:R-:W-:Y:S02]  /*2c840*/  SHF.R.U32.HI R103, RZ, 0x8, R69 ;  /* 0x00000008ff677819 */ /* 0x000fe40000011645 */
[----:B------:R-:W-:Y:S02]  /*2c850*/  PRMT R168, R158, 0x5410, R68 ;  /* 0x000054109ea87816 */ /* 0x000fe40000000044 */
[----:B------:R-:W-:Y:S02]  /*2c860*/  PRMT R195, R102, 0x5410, R73 ;  /* 0x0000541066c37816 */ /* 0x000fe40000000049 */
[----:B------:R-:W-:Y:S02]  /*2c870*/  PRMT R68, R76, 0x3340, R1 ;  /* 0x000033404c447816 */ /* 0x000fe40000000001 */
[----:B------:R-:W-:-:S02]  /*2c880*/  LOP3.LUT R102, R169, 0xffff, RZ, 0xc0, !PT ;  /* 0x0000ffffa9667812 */ /* 0x000fc400078ec0ff */
[----:B------:R-:W-:Y:S02]  /*2c890*/  LOP3.LUT R69, R70, 0xffff, RZ, 0xc0, !PT ;  /* 0x0000ffff46457812 */ /* 0x000fe400078ec0ff */
[----:B------:R-:W-:Y:S02]  /*2c8a0*/  LOP3.LUT R103, R103, 0xffff, RZ, 0xc0, !PT ;  /* 0x0000ffff67677812 */ /* 0x000fe400078ec0ff */
[----:B------:R-:W-:Y:S02]  /*2c8b0*/  PRMT R130, R130, 0x5410, R68 ;  /* 0x0000541082827816 */ /* 0x000fe40000000044 */
[----:B------:R-:W-:Y:S02]  /*2c8c0*/  PRMT R68, R102, 0x3340, R1 ;  /* 0x0000334066447816 */ /* 0x000fe40000000001 */
[----:B------:R-:W-:Y:S02]  /*2c8d0*/  PRMT R103, R69, 0x3340, R103 ;  /* 0x0000334045677816 */ /* 0x000fe40000000067 */
[----:B------:R-:W-:-:S02]  /*2c8e0*/  LOP3.LUT R70, R110, 0xffff, RZ, 0xc0, !PT ;  /* 0x0000ffff6e467812 */ /* 0x000fc400078ec0ff */
[----:B------:R-:W-:Y:S02]  /*2c8f0*/  LOP3.LUT R77, R112, 0xffff, RZ, 0xc0, !PT ;  /* 0x0000ffff704d7812 */ /* 0x000fe400078ec0ff */
[----:B------:R-:W-:Y:S02]  /*2c900*/  LOP3.LUT R69, R113, 0xffff, RZ, 0xc0, !PT ;  /* 0x0000ffff71457812 */ /* 0x000fe400078ec0ff */
[----:B------:R-:W-:Y:S02]  /*2c910*/  LOP3.LUT R79, R123, 0xffff, RZ, 0xc0, !PT ;  /* 0x0000ffff7b4f7812 */ /* 0x000fe400078ec0ff */
[----:B------:R-:W-:Y:S01]  /*2c920*/  PRMT R72, R99, 0x3340, R1 ;  /* 0x0000334063487816 */ /* 0x000fe20000000001 */
[----:B------:R-:W4:Y:S01]  /*2c930*/  LDL.LU R123, [R1+0xfec] ;  /* 0x000fec00017b7983 */ /* 0x000f220000300800 */
[----:B------:R-:W-:Y:S02]  /*2c940*/  PRMT R219, R108, 0x5410, R68 ;  /* 0x000054106cdb7816 */ /* 0x000fe40000000044 */
[----:B------:R-:W-:-:S02]  /*2c950*/  PRMT R165, R109, 0x5410, R165 ;  /* 0x000054106da57816 */ /* 0x000fc400000000a5 */
[----:B------:R-:W-:Y:S01]  /*2c960*/  PRMT R68, R77, 0x3340, R1 ;  /* 0x000033404d447816 */ /* 0x000fe20000000001 */
[----:B------:R-:W4:Y:S01]  /*2c970*/  LDL.LU R109, [R1+0xec0] ;  /* 0x000ec000016d7983 */ /* 0x000f220000300800 */
[----:B------:R-:W-:Y:S02]  /*2c980*/  PRMT R113, R70, 0x3340, R69 ;  /* 0x0000334046717816 */ /* 0x000fe40000000045 */
[----:B------:R-:W-:Y:S01]  /*2c990*/  LOP3.LUT R71, R115, 0xffff, RZ, 0xc0, !PT ;  /* 0x0000ffff73477812 */ /* 0x000fe200078ec0ff */
[----:B------:R-:W4:Y:S01]  /*2c9a0*/  LDL.LU R110, [R1+0xebc] ;  /* 0x000ebc00016e7983 */ /* 0x000f220000300800 */
[----:B------:R-:W-:Y:S02]  /*2c9b0*/  LOP3.LUT R73, R114, 0xffff, RZ, 0xc0, !PT ;  /* 0x0000ffff72497812 */ /* 0x000fe400078ec0ff */
[----:B------:R-:W-:Y:S01]  /*2c9c0*/  PRMT R144, R144, 0x5410, R72 ;  /* 0x0000541090907816 */ /* 0x000fe20000000048 */
[----:B------:R-:W4:Y:S01]  /*2c9d0*/  LDL.LU R112, [R1+0xeac] ;  /* 0x000eac0001707983 */ /* 0x000f220000300800 */
[----:B------:R-:W-:-:S02]  /*2c9e0*/  LOP3.LUT R72, R116, 0xffff, RZ, 0xc0, !PT ;  /* 0x0000ffff74487812 */ /* 0x000fc400078ec0ff */
[----:B------:R-:W-:Y:S01]  /*2c9f0*/  PRMT R113, R113, 0x5410, R68 ;  /* 0x0000541071717816 */ /* 0x000fe20000000044 */
[----:B------:R-:W4:Y:S01]  /*2ca00*/  LDL.LU R114, [R1+0x1084] ;  /* 0x0010840001727983 */ /* 0x000f220000300800 */
[----:B------:R-:W-:Y:S02]  /*2ca10*/  PRMT R68, R71, 0x3340, R1 ;  /* 0x0000334047447816 */ /* 0x000fe40000000001 */
[----:B------:R-:W-:Y:S01]  /*2ca20*/  LOP3.LUT R75, R117, 0xffff, RZ, 0xc0, !PT ;  /* 0x0000ffff754b7812 */ /* 0x000fe200078ec0ff */
[----:B------:R-:W4:Y:S01]  /*2ca30*/  LDL.LU R115, [R1+0xf38] ;  /* 0x000f380001737983 */ /* 0x000f220000300800 */
[----:B------:R-:W-:Y:S02]  /*2ca40*/  SHF.R.U32.HI R84, RZ, 0x8, R71 ;  /* 0x00000008ff547819 */ /* 0x000fe40000011647 */
[----:B---3--:R-:W-:Y:S01]  /*2ca50*/  LOP3.LUT R71, R122, 0xffff, RZ, 0xc0, !PT ;  /* 0x0000ffff7a477812 */ /* 0x008fe200078ec0ff */
[----:B------:R-:W3:Y:S04]  /*2ca60*/  LDL.LU R116, [R1+0x1000] ;  /* 0x0010000001747983 */ /* 0x000ee80000300800 */
[----:B------:R-:W3:Y:S04]  /*2ca70*/  LDL.LU R117, [R1+0xee4] ;  /* 0x000ee40001757983 */ /* 0x000ee80000300800 */
[----:B------:R-:W3:Y:S01]  /*2ca80*/  LDL.LU R122, [R1+0xec8] ;  /* 0x000ec800017a7983 */ /* 0x000ee20000300800 */
[----:B------:R-:W-:-:S03]  /*2ca90*/  PRMT R164, R118, 0x5410, R164 ;  /* 0x0000541076a47816 */ /* 0x000fc600000000a4 */
[----:B------:R-:W3:Y:S01]  /*2caa0*/  LDL.LU R118, [R1+0xec4] ;  /* 0x000ec40001767983 */ /* 0x000ee20000300800 */
[----:B------:R-:W-:Y:S02]  /*2cab0*/  PRMT R99, R73, 0x3340, R72 ;  /* 0x0000334049637816 */ /* 0x000fe40000000048 */
[----:B------:R-:W-:Y:S02]  /*2cac0*/  PRMT R107, R75, 0x3340, R74 ;  /* 0x000033404b6b7816 */ /* 0x000fe4000000004a */
[----:B------:R-:W-:Y:S02]  /*2cad0*/  PRMT R99, R99, 0x5410, R68 ;  /* 0x0000541063637816 */ /* 0x000fe40000000044 */
[----:B------:R-:W-:Y:S02]  /*2cae0*/  PRMT R68, R81, 0x3340, R1 ;  /* 0x0000334051447816 */ /* 0x000fe40000000001 */
[----:B------:R-:W-:Y:S02]  /*2caf0*/  PRMT R98, R80, 0x3340, R79 ;  /* 0x0000334050627816 */ /* 0x000fe4000000004f */
[----:B------:R-:W-:-:S02]  /*2cb00*/  PRMT R107, R107, 0x5410, R68 ;  /* 0x000054106b6b7816 */ /* 0x000fc40000000044 */
[----:B------:R-:W-:Y:S02]  /*2cb10*/  PRMT R68, R78, 0x3340, R1 ;  /* 0x000033404e447816 */ /* 0x000fe40000000001 */
[----:B------:R-:W-:Y:S02]  /*2cb20*/  SHF.R.U32.HI R89, RZ, 0x8, R69 ;  /* 0x00000008ff597819 */ /* 0x000fe40000011645 */
[----:B------:R-:W-:Y:S02]  /*2cb30*/  PRMT R98, R98, 0x5410, R68 ;  /* 0x0000541062627816 */ /* 0x000fe40000000044 */
[----:B------:R-:W-:Y:S02]  /*2cb40*/  SHF.R.U32.HI R68, RZ, 0x8, R70 ;  /* 0x00000008ff447819 */ /* 0x000fe40000011646 */
[----:B------:R-:W-:Y:S02]  /*2cb50*/  LOP3.LUT R89, R89, 0xffff, RZ, 0xc0, !PT ;  /* 0x0000ffff59597812 */ /* 0x000fe400078ec0ff */
[----:B------:R-:W-:-:S02]  /*2cb60*/  LOP3.LUT R68, R68, 0xffff, RZ, 0xc0, !PT ;  /* 0x0000ffff44447812 */ /* 0x000fc400078ec0ff */
[----:B------:R-:W-:Y:S02]  /*2cb70*/  SHF.R.U32.HI R86, RZ, 0x8, R72 ;  /* 0x00000008ff567819 */ /* 0x000fe40000011648 */
[----:B------:R-:W-:Y:S02]  /*2cb80*/  PRMT R89, R68, 0x3340, R89 ;  /* 0x0000334044597816 */ /* 0x000fe40000000059 */
[----:B------:R-:W-:Y:S02]  /*2cb90*/  SHF.R.U32.HI R68, RZ, 0x8, R73 ;  /* 0x00000008ff447819 */ /* 0x000fe40000011649 */
[----:B------:R-:W-:Y:S02]  /*2cba0*/  LOP3.LUT R86, R86, 0xffff, RZ, 0xc0, !PT ;  /* 0x0000ffff56567812 */ /* 0x000fe400078ec0ff */
[----:B------:R-:W-:Y:S02]  /*2cbb0*/  LOP3.LUT R68, R68, 0xffff, RZ, 0xc0, !PT ;  /* 0x0000ffff44447812 */ /* 0x000fe400078ec0ff */
[----:B------:R-:W-:-:S02]  /*2cbc0*/  SHF.R.U32.HI R95, RZ, 0x8, R74 ;  /* 0x00000008ff5f7819 */ /* 0x000fc4000001164a */
[----:B------:R-:W-:Y:S02]  /*2cbd0*/  PRMT R86, R68, 0x3340, R86 ;  /* 0x0000334044567816 */ /* 0x000fe40000000056 */
[----:B------:R-:W-:Y:S02]  /*2cbe0*/  SHF.R.U32.HI R68, RZ, 0x8, R75 ;  /* 0x00000008ff447819 */ /* 0x000fe4000001164b */
[----:B------:R-:W-:Y:S02]  /*2cbf0*/  LOP3.LUT R95, R95, 0xffff, RZ, 0xc0, !PT ;  /* 0x0000ffff5f5f7812 */ /* 0x000fe400078ec0ff */
[----:B------:R-:W-:Y:S02]  /*2cc00*/  LOP3.LUT R68, R68, 0xffff, RZ, 0xc0, !PT ;  /* 0x0000ffff44447812 */ /* 0x000fe400078ec0ff */
[----:B------:R-:W-:Y:S02]  /*2cc10*/  SHF.R.U32.HI R92, RZ, 0x8, R79 ;  /* 0x00000008ff5c7819 */ /* 0x000fe4000001164f */
[----:B------:R-:W-:-:S02]  /*2cc20*/  PRMT R95, R68, 0x3340, R95 ;  /* 0x00003340445f7816 */ /* 0x000fc4000000005f */
[----:B------:R-:W-:Y:S02]  /*2cc30*/  SHF.R.U32.HI R68, RZ, 0x8, R80 ;  /* 0x00000008ff447819 */ /* 0x000fe40000011650 */
[----:B--2---:R-:W-:Y:S02]  /*2cc40*/  PRMT R166, R120, 0x5410, R166 ;  /* 0x0000541078a67816 */ /* 0x004fe400000000a6 */
[----:B------:R-:W-:Y:S01]  /*2cc50*/  LOP3.LUT R68, R68, 0xffff, RZ, 0xc0, !PT ;  /* 0x0000ffff44447812 */ /* 0x000fe200078ec0ff */
[----:B------:R-:W2:Y:S01]  /*2cc60*/  LDL.LU R120, [R1+0x1064] ;  /* 0x0010640001787983 */ /* 0x000ea20000300800 */
[----:B------:R-:W-:Y:S02]  /*2cc70*/  LOP3.LUT R92, R92, 0xffff, RZ, 0xc0, !PT ;  /* 0x0000ffff5c5c7812 */ /* 0x000fe400078ec0ff */
[----:B----4-:R-:W-:Y:S02]  /*2cc80*/  LOP3.LUT R70, R121, 0xffff, RZ, 0xc0, !PT ;  /* 0x0000ffff79467812 */ /* 0x010fe400078ec0ff */
[----:B------:R-:W4:Y:S01]  /*2cc90*/  LDL.LU R121, [R1+0xecc] ;  /* 0x000ecc0001797983 */ /* 0x000f220000300800 */
[----:B------:R-:W-:-:S02]  /*2cca0*/  PRMT R175, R129, 0x5410, R175 ;  /* 0x0000541081af7816 */ /* 0x000fc400000000af */
[----:B------:R-:W-:Y:S02]  /*2ccb0*/  PRMT R92, R68, 0x3340, R92 ;  /* 0x00003340445c7816 */ /* 0x000fe4000000005c */
[----:B------:R-:W-:Y:S02]  /*2ccc0*/  PRMT R174, R106, 0x5410, R174 ;  /* 0x000054106aae7816 */ /* 0x000fe400000000ae */
[----:B------:R-:W-:Y:S02]  /*2ccd0*/  PRMT R68, R71, 0x3340, R1 ;  /* 0x0000334047447816 */ /* 0x000fe40000000001 */
[----:B------:R-:W-:Y:S02]  /*2cce0*/  LOP3.LUT R69, R123, 0xffff, RZ, 0xc0, !PT ;  /* 0x0000ffff7b457812 */ /* 0x000fe400078ec0ff */
[----:B------:R-:W4:Y:S02]  /*2ccf0*/  LDL.LU R123, [R1+0xfc8] ;  /* 0x000fc800017b7983 */ /* 0x000f240000300800 */
[----:B------:R-:W-:-:S02]  /*2cd00*/  PRMT R129, R70, 0x3340, R69 ;  /* 0x0000334046817816 */ /* 0x000fc40000000045 */
[----:B------:R-:W4:Y:S04]  /*2cd10*/  LDL.LU R91, [R1+0xef0] ;  /* 0x000ef000015b7983 */ /* 0x000f280000300800 */
[----:B------:R-:W4:Y:S01]  /*2cd20*/  LDL.LU R97, [R1+0xee0] ;  /* 0x000ee00001617983 */ /* 0x000f220000300800 */
[----:B------:R-:W-:-:S03]  /*2cd30*/  PRMT R167, R109, 0x5410, R167 ;  /* 0x000054106da77816 */ /* 0x000fc600000000a7 */
[----:B------:R-:W4:Y:S01]  /*2cd40*/  LDL.LU R100, [R1+0xedc] ;  /* 0x000edc0001647983 */ /* 0x000f220000300800 */
[----:B------:R-:W-:-:S03]  /*2cd50*/  PRMT R129, R129, 0x5410, R68 ;  /* 0x0000541081817816 */ /* 0x000fc60000000044 */
[----:B------:R-:W4:Y:S01]  /*2cd60*/  LDL.LU R106, [R1+0x1070] ;  /* 0x00107000016a7983 */ /* 0x000f220000300800 */
[----:B------:R-:W-:-:S03]  /*2cd70*/  PRMT R156, R110, 0x5410, R163 ;  /* 0x000054106e9c7816 */ /* 0x000fc600000000a3 */
[----:B------:R-:W4:Y:S01]  /*2cd80*/  LDL.LU R108, [R1+0xf0c] ;  /* 0x000f0c00016c7983 */ /* 0x000f220000300800 */
[----:B------:R-:W-:Y:S02]  /*2cd90*/  SHF.R.U32.HI R68, RZ, 0x8, R70 ;  /* 0x00000008ff447819 */ /* 0x000fe40000011646 */
[----:B------:R-:W-:Y:S02]  /*2cda0*/  PRMT R158, R112, 0x5410, R128 ;  /* 0x00005410709e7816 */ /* 0x000fe40000000080 */
[----:B------:R-:W-:Y:S02]  /*2cdb0*/  LOP3.LUT R70, R114, 0xffff, RZ, 0xc0, !PT ;  /* 0x0000ffff72467812 */ /* 0x000fe400078ec0ff */
[----:B------:R-:W-:Y:S02]  /*2cdc0*/  SHF.R.U32.HI R93, RZ, 0x8, R69 ;  /* 0x00000008ff5d7819 */ /* 0x000fe40000011645 */
[----:B---3--:R-:W-:Y:S02]  /*2cdd0*/  PRMT R149, R122, 0x5410, R149 ;  /* 0x000054107a957816 */ /* 0x008fe40000000095 */
[----:B------:R-:W3:Y:S01]  /*2cde0*/  LDL.LU R122, [R1+0xfe0] ;  /* 0x000fe000017a7983 */ /* 0x000ee20000300800 */
[----:B------:R-:W-:-:S03]  /*2cdf0*/  LOP3.LUT R72, R115, 0xffff, RZ, 0xc0, !PT ;  /* 0x0000ffff73487812 */ /* 0x000fc600078ec0ff */
[----:B------:R-:W3:Y:S01]  /*2ce00*/  LDL.LU R109, [R1+0xefc] ;  /* 0x000efc00016d7983 */ /* 0x000ee20000300800 */
[----:B------:R-:W-:-:S03]  /*2ce10*/  LOP3.LUT R69, R116, 0xffff, RZ, 0xc0, !PT ;  /* 0x0000ffff74457812 */ /* 0x000fc600078ec0ff */
[----:B------:R-:W3:Y:S01]  /*2ce20*/  LDL.LU R110, [R1+0xef8] ;  /* 0x000ef800016e7983 */ /* 0x000ee20000300800 */
[----:B------:R-:W-:-:S03]  /*2ce30*/  PRMT R157, R117, 0x5410, R157 ;  /* 0x00005410759d7816 */ /* 0x000fc6000000009d */
[----:B------:R-:W3:Y:S01]  /*2ce40*/  LDL.LU R112, [R1+0xeec] ;  /* 0x000eec0001707983 */ /* 0x000ee20000300800 */
[----:B------:R-:W-:-:S03]  /*2ce50*/  PRMT R148, R118, 0x5410, R148 ;  /* 0x0000541076947816 */ /* 0x000fc60000000094 */
[----:B------:R-:W3:Y:S04]  /*2ce60*/  LDL.LU R114, [R1+0xee8] ;  /* 0x000ee80001727983 */ /* 0x000ee80000300800 */
[----:B------:R-:W3:Y:S04]  /*2ce70*/  LDL.LU R115, [R1+0x1090] ;  /* 0x0010900001737983 */ /* 0x000ee80000300800 */
[----:B------:R-:W3:Y:S04]  /*2ce80*/  LDL.LU R116, [R1+0xf8c] ;  /* 0x000f8c0001747983 */ /* 0x000ee80000300800 */
[----:B------:R-:W3:Y:S04]  /*2ce90*/  LDL.LU R117, [R1+0x104c] ;  /* 0x00104c0001757983 */ /* 0x000ee80000300800 */
[----:B------:R-:W3:Y:S01]  /*2cea0*/  LDL.LU R118, [R1+0x1094] ;  /* 0x0010940001767983 */ /* 0x000ee20000300800 */
[----:B------:R-:W-:-:S02]  /*2ceb0*/  LOP3.LUT R68, R68, 0xffff, RZ, 0xc0, !PT ;  /* 0x0000ffff44447812 */ /* 0x000fc400078ec0ff */
[----:B------:R-:W-:Y:S02]  /*2cec0*/  LOP3.LUT R93, R93, 0xffff, RZ, 0xc0, !PT ;  /* 0x0000ffff5d5d7812 */ /* 0x000fe400078ec0ff */
[----:B------:R-:W-:Y:S02]  /*2ced0*/  PRMT R128, R70, 0x3340, R69 ;  /* 0x0000334046807816 */ /* 0x000fe40000000045 */
[----:B------:R-:W-:Y:S02]  /*2cee0*/  PRMT R93, R68, 0x3340, R93 ;  /* 0x00003340445d7816 */ /* 0x000fe4000000005d */
[----:B------:R-:W-:Y:S02]  /*2cef0*/  PRMT R68, R72, 0x3340, R1 ;  /* 0x0000334048447816 */ /* 0x000fe40000000001 */
[----:B------:R-:W-:Y:S02]  /*2cf00*/  SHF.R.U32.HI R96, RZ, 0x8, R69 ;  /* 0x00000008ff607819 */ /* 0x000fe40000011645 */
[----:B------:R-:W-:-:S02]  /*2cf10*/  PRMT R128, R128, 0x5410, R68 ;  /* 0x0000541080807816 */ /* 0x000fc40000000044 */
[----:B------:R-:W-:Y:S02]  /*2cf20*/  SHF.R.U32.HI R68, RZ, 0x8, R70 ;  /* 0x00000008ff447819 */ /* 0x000fe40000011646 */
[----:B------:R-:W-:Y:S02]  /*2cf30*/  SHF.R.U32.HI R80, RZ, 0x8, R71 ;  /* 0x00000008ff507819 */ /* 0x000fe40000011647 */
[----:B------:R-:W-:Y:S02]  /*2cf40*/  LOP3.LUT R68, R68, 0xffff, RZ, 0xc0, !PT ;  /* 0x0000ffff44447812 */ /* 0x000fe400078ec0ff */
[----:B------:R-:W-:Y:S02]  /*2cf50*/  LOP3.LUT R96, R96, 0xffff, RZ, 0xc0, !PT ;  /* 0x0000ffff60607812 */ /* 0x000fe400078ec0ff */
[----:B--2---:R-:W-:Y:S02]  /*2cf60*/  LOP3.LUT R71, R120, 0xffff, RZ, 0xc0, !PT ;  /* 0x0000ffff78477812 */ /* 0x004fe400078ec0ff */
[----:B------:R-:W-:-:S02]  /*2cf70*/  PRMT R96, R68, 0x3340, R96 ;  /* 0x0000334044607816 */ /* 0x000fc40000000060 */
[----:B----4-:R-:W-:Y:S02]  /*2cf80*/  LOP3.LUT R69, R121, 0xffff, RZ, 0xc0, !PT ;  /* 0x0000ffff79457812 */ /* 0x010fe400078ec0ff */
[----:B------:R-:W2:Y:S02]  /*2cf90*/  LDL.LU R121, [R1+0xf90] ;  /* 0x000f900001797983 */ /* 0x000ea40000300800 */
[----:B------:R-:W-:Y:S02]  /*2cfa0*/  PRMT R68, R69, 0x3340, R1 ;  /* 0x0000334045447816 */ /* 0x000fe40000000001 */
[----:B------:R-:W4:Y:S01]  /*2cfb0*/  LDL.LU R120, [R1+0x1054] ;  /* 0x0010540001787983 */ /* 0x000f220000300800 */
[----:B------:R-:W-:Y:S02]  /*2cfc0*/  SHF.R.U32.HI R79, RZ, 0x8, R69 ;  /* 0x00000008ff4f7819 */ /* 0x000fe40000011645 */
[----:B------:R-:W-:Y:S01]  /*2cfd0*/  SHF.R.U32.HI R82, RZ, 0x8, R78 ;  /* 0x00000008ff527819 */ /* 0x000fe2000001164e */
[----:B------:R-:W4:Y:S01]  /*2cfe0*/  LDL.LU R87, [R1+0xf24] ;  /* 0x000f240001577983 */ /* 0x000f220000300800 */
[----:B------:R-:W-:-:S02]  /*2cff0*/  SHF.R.U32.HI R78, RZ, 0x8, R72 ;  /* 0x00000008ff4e7819 */ /* 0x000fc40000011648 */
[----:B------:R-:W-:-:S04]  /*2d000*/  LOP3.LUT R70, R123, 0xffff, RZ, 0xc0, !PT ;  /* 0x0000ffff7b467812 */ /* 0x000fc800078ec0ff */
[--C-:B------:R-:W-:Y:S02]  /*2d010*/  PRMT R123, R71, 0x3340, R70.reuse ;  /* 0x00003340477b7816 */ /* 0x100fe40000000046 */
[----:B------:R-:W-:Y:S02]  /*2d020*/  SHF.R.U32.HI R94, RZ, 0x8, R70 ;  /* 0x00000008ff5e7819 */ /* 0x000fe40000011646 */
[----:B------:R-:W-:Y:S02]  /*2d030*/  PRMT R151, R97, 0x5410, R151 ;  /* 0x0000541061977816 */ /* 0x000fe40000000097 */
[----:B------:R-:W-:Y:S02]  /*2d040*/  LOP3.LUT R70, R106, 0xffff, RZ, 0xc0, !PT ;  /* 0x0000ffff6a467812 */ /* 0x000fe400078ec0ff */
[----:B------:R-:W-:Y:S02]  /*2d050*/  PRMT R140, R100, 0x5410, R140 ;  /* 0x00005410648c7816 */ /* 0x000fe4000000008c */
[----:B------:R-:W-:-:S02]  /*2d060*/  LOP3.LUT R100, R108, 0xffff, RZ, 0xc0, !PT ;  /* 0x0000ffff6c647812 */ /* 0x000fc400078ec0ff */
[----:B---3--:R-:W-:-:S04]  /*2d070*/  LOP3.LUT R69, R122, 0xffff, RZ, 0xc0, !PT ;  /* 0x0000ffff7a457812 */ /* 0x008fc800078ec0ff */
[--C-:B------:R-:W-:Y:S02]  /*2d080*/  PRMT R122, R70, 0x3340, R69.reuse ;  /* 0x00003340467a7816 */ /* 0x100fe40000000045 */
[----:B------:R-:W-:Y:S02]  /*2d090*/  SHF.R.U32.HI R97, RZ, 0x8, R69 ;  /* 0x00000008ff617819 */ /* 0x000fe40000011645 */
[----:B------:R-:W-:Y:S02]  /*2d0a0*/  PRMT R142, R109, 0x5410, R142 ;  /* 0x000054106d8e7816 */ /* 0x000fe4000000008e */
[----:B------:R-:W-:Y:S02]  /*2d0b0*/  PRMT R141, R110, 0x5410, R141 ;  /* 0x000054106e8d7816 */ /* 0x000fe4000000008d */
[----:B------:R-:W-:Y:S02]  /*2d0c0*/  PRMT R133, R112, 0x5410, R133 ;  /* 0x0000541070857816 */ /* 0x000fe40000000085 */
[----:B------:R-:W-:-:S02]  /*2d0d0*/  LOP3.LUT R73, R116, 0xffff, RZ, 0xc0, !PT ;  /* 0x0000ffff74497812 */ /* 0x000fc400078ec0ff */
[----:B------:R-:W-:Y:S02]  /*2d0e0*/  LOP3.LUT R69, R117, 0xffff, RZ, 0xc0, !PT ;  /* 0x0000ffff75457812 */ /* 0x000fe400078ec0ff */
[----:B------:R-:W3:Y:S01]  /*2d0f0*/  LDL.LU R117, [R1+0xf20] ;  /* 0x000f200001757983 */ /* 0x000ee20000300800 */
[----:B------:R-:W-:-:S03]  /*2d100*/  LOP3.LUT R72, R118, 0xffff, RZ, 0xc0, !PT ;  /* 0x0000ffff76487812 */ /* 0x000fc600078ec0ff */
[----:B------:R-:W3:Y:S04]  /*2d110*/  LDL.LU R118, [R1+0xf28] ;  /* 0x000f280001767983 */ /* 0x000ee80000300800 */
[----:B------:R-:W3:Y:S04]  /*2d120*/  LDL.LU R90, [R1+0xf18] ;  /* 0x000f1800015a7983 */ /* 0x000ee80000300800 */
[----:B------:R-:W3:Y:S04]  /*2d130*/  LDL.LU R106, [R1+0xf1c] ;  /* 0x000f1c00016a7983 */ /* 0x000ee80000300800 */
[----:B------:R-:W3:Y:S04]  /*2d140*/  LDL.LU R116, [R1+0xeb8] ;  /* 0x000eb80001747983 */ /* 0x000ee80000300800 */
[----:B------:R-:W3:Y:S04]  /*2d150*/  LDL.LU R108, [R1+0x1088] ;  /* 0x00108800016c7983 */ /* 0x000ee80000300800 */
[----:B------:R-:W3:Y:S04]  /*2d160*/  LDL.LU R109, [R1+0xf60] ;  /* 0x000f6000016d7983 */ /* 0x000ee80000300800 */
[----:B------:R-:W3:Y:S04]  /*2d170*/  LDL.LU R110, [R1+0x102c] ;  /* 0x00102c00016e7983 */ /* 0x000ee80000300800 */
[----:B------:R-:W3:Y:S01]  /*2d180*/  LDL.LU R112, [R1+0x108c] ;  /* 0x00108c0001707983 */ /* 0x000ee20000300800 */
[----:B------:R-:W-:-:S02]  /*2d190*/  PRMT R123, R123, 0x5410, R68 ;  /* 0x000054107b7b7816 */ /* 0x000fc40000000044 */
[----:B------:R-:W-:Y:S02]  /*2d1a0*/  SHF.R.U32.HI R68, RZ, 0x8, R71 ;  /* 0x00000008ff447819 */ /* 0x000fe40000011647 */
[----:B------:R-:W-:Y:S02]  /*2d1b0*/  LOP3.LUT R94, R94, 0xffff, RZ, 0xc0, !PT ;  /* 0x0000ffff5e5e7812 */ /* 0x000fe400078ec0ff */
[----:B------:R-:W-:-:S04]  /*2d1c0*/  LOP3.LUT R68, R68, 0xffff, RZ, 0xc0, !PT ;  /* 0x0000ffff44447812 */ /* 0x000fc800078ec0ff */
[----:B------:R-:W-:Y:S02]  /*2d1d0*/  PRMT R94, R68, 0x3340, R94 ;  /* 0x00003340445e7816 */ /* 0x000fe4000000005e */
[----:B------:R-:W-:-:S04]  /*2d1e0*/  PRMT R68, R100, 0x3340, R1 ;  /* 0x0000334064447816 */ /* 0x000fc80000000001 */
[----:B------:R-:W-:Y:S02]  /*2d1f0*/  PRMT R122, R122, 0x5410, R68 ;  /* 0x000054107a7a7816 */ /* 0x000fe40000000044 */
[----:B------:R-:W-:Y:S02]  /*2d200*/  SHF.R.U32.HI R68, RZ, 0x8, R70 ;  /* 0x00000008ff447819 */ /* 0x000fe40000011646 */
[----:B------:R-:W-:Y:S02]  /*2d210*/  LOP3.LUT R97, R97, 0xffff, RZ, 0xc0, !PT ;  /* 0x0000ffff61617812 */ /* 0x000fe400078ec0ff */
[----:B------:R-:W-:Y:S02]  /*2d220*/  LOP3.LUT R68, R68, 0xffff, RZ, 0xc0, !PT ;  /* 0x0000ffff44447812 */ /* 0x000fe400078ec0ff */
[----:B------:R-:W-:Y:S02]  /*2d230*/  LOP3.LUT R71, R115, 0xffff, RZ, 0xc0, !PT ;  /* 0x0000ffff73477812 */ /* 0x000fe400078ec0ff */
[----:B------:R-:W-:-:S02]  /*2d240*/  PRMT R97, R68, 0x3340, R97 ;  /* 0x0000334044617816 */ /* 0x000fc40000000061 */
[----:B--2---:R-:W-:Y:S02]  /*2d250*/  LOP3.LUT R74, R121, 0xffff, RZ, 0xc0, !PT ;  /* 0x0000ffff794a7812 */ /* 0x004fe400078ec0ff */
[----:B----4-:R-:W-:Y:S02]  /*2d260*/  LOP3.LUT R70, R120, 0xffff, RZ, 0xc0, !PT ;  /* 0x0000ffff78467812 */ /* 0x010fe400078ec0ff */
[----:B------:R-:W-:Y:S01]  /*2d270*/  PRMT R68, R73, 0x3340, R1 ;  /* 0x0000334049447816 */ /* 0x000fe20000000001 */
[----:B------:R-:W2:Y:S01]  /*2d280*/  LDL.LU R120, [R1+0xf64] ;  /* 0x000f640001787983 */ /* 0x000ea20000300800 */
[----:B------:R-:W-:Y:S02]  /*2d290*/  PRMT R121, R71, 0x3340, R69 ;  /* 0x0000334047797816 */ /* 0x000fe40000000045 */
[----:B------:R-:W-:Y:S02]  /*2d2a0*/  PRMT R115, R72, 0x3340, R70 ;  /* 0x0000334048737816 */ /* 0x000fe40000000046 */
[----:B------:R-:W-:-:S02]  /*2d2b0*/  PRMT R121, R121, 0x5410, R68 ;  /* 0x0000541079797816 */ /* 0x000fc40000000044 */
[----:B------:R-:W-:Y:S02]  /*2d2c0*/  SHF.R.U32.HI R72, RZ, 0x8, R72 ;  /* 0x00000008ff487819 */ /* 0x000fe40000011648 */
[----:B------:R-:W-:Y:S02]  /*2d2d0*/  SHF.R.U32.HI R88, RZ, 0x8, R70 ;  /* 0x00000008ff587819 */ /* 0x000fe40000011646 */
[----:B------:R-:W-:Y:S02]  /*2d2e0*/  PRMT R68, R74, 0x3340, R1 ;  /* 0x000033404a447816 */ /* 0x000fe40000000001 */
[----:B------:R-:W-:Y:S02]  /*2d2f0*/  PRMT R150, R91, 0x5410, R150 ;  /* 0x000054105b967816 */ /* 0x000fe40000000096 */
[----:B------:R-:W-:Y:S02]  /*2d300*/  SHF.R.U32.HI R91, RZ, 0x8, R69 ;  /* 0x00000008ff5b7819 */ /* 0x000fe40000011645 */
[----:B------:R-:W-:-:S02]  /*2d310*/  PRMT R132, R114, 0x5410, R132 ;  /* 0x0000541072847816 */ /* 0x000fc40000000084 */
[----:B------:R-:W-:Y:S01]  /*2d320*/  LOP3.LUT R69, R72, 0xffff, RZ, 0xc0, !PT ;  /* 0x0000ffff48457812 */ /* 0x000fe200078ec0ff */
[----:B------:R-:W4:Y:S01]  /*2d330*/  LDL.LU R114, [R1+0x1030] ;  /* 0x0010300001727983 */ /* 0x000f220000300800 */
[----:B------:R-:W-:Y:S02]  /*2d340*/  LOP3.LUT R88, R88, 0xffff, RZ, 0xc0, !PT ;  /* 0x0000ffff58587812 */ /* 0x000fe400078ec0ff */
[----:B------:R-:W-:Y:S02]  /*2d350*/  PRMT R115, R115, 0x5410, R68 ;  /* 0x0000541073737816 */ /* 0x000fe40000000044 */
[----:B------:R-:W-:Y:S02]  /*2d360*/  SHF.R.U32.HI R85, RZ, 0x8, R76 ;  /* 0x00000008ff557819 */ /* 0x000fe4000001164c */
[----:B------:R-:W-:Y:S02]  /*2d370*/  SHF.R.U32.HI R68, RZ, 0x8, R71 ;  /* 0x00000008ff447819 */ /* 0x000fe40000011647 */
[----:B------:R-:W-:-:S02]  /*2d380*/  SHF.R.U32.HI R76, RZ, 0x8, R73 ;  /* 0x00000008ff4c7819 */ /* 0x000fc40000011649 */
[----:B------:R-:W-:Y:S01]  /*2d390*/  PRMT R88, R69, 0x3340, R88 ;  /* 0x0000334045587816 */ /* 0x000fe20000000058 */
[----:B------:R-:W-:Y:S01]  /*2d3a0*/  BAR.SYNC.DEFER_BLOCKING 0x0 ;  /* 0x0000000000007b1d */ /* 0x000fe20000010000 */
[----:B---3--:R-:W-:-:S05]  /*2d3b0*/  PRMT R135, R117, 0x5410, R135 ;  /* 0x0000541075877816 */ /* 0x008fca0000000087 */
[----:B------:R-:W3:Y:S01]  /*2d3c0*/  LDL.LU R117, [R1+0xf10] ;  /* 0x000f100001757983 */ /* 0x000ee20000300800 */
[----:B------:R-:W-:-:S03]  /*2d3d0*/  PRMT R124, R118, 0x5410, R124 ;  /* 0x00005410767c7816 */ /* 0x000fc6000000007c */
[----:B------:R-:W2:Y:S01]  /*2d3e0*/  LDL.LU R118, [R1+0xed4] ;  /* 0x000ed40001767983 */ /* 0x000ea20000300800 */
[----:B------:R-:W-:-:S03]  /*2d3f0*/  LOP3.LUT R71, R108, 0xffff, RZ, 0xc0, !PT ;  /* 0x0000ffff6c477812 */ /* 0x000fc600078ec0ff */
[----:B------:R-:W4:Y:S01]  /*2d400*/  LDL.LU R108, [R1+0xed0] ;  /* 0x000ed000016c7983 */ /* 0x000f220000300800 */
[----:B------:R-:W-:-:S03]  /*2d410*/  LOP3.LUT R73, R109, 0xffff, RZ, 0xc0, !PT ;  /* 0x0000ffff6d497812 */ /* 0x000fc600078ec0ff */
[----:B------:R-:W4:Y:S01]  /*2d420*/  LDL.LU R109, [R1+0xeb4] ;  /* 0x000eb400016d7983 */ /* 0x000f220000300800 */
[----:B------:R-:W-:-:S03]  /*2d430*/  LOP3.LUT R69, R110, 0xffff, RZ, 0xc0, !PT ;  /* 0x0000ffff6e457812 */ /* 0x000fc600078ec0ff */
[----:B------:R-:W4:Y:S01]  /*2d440*/  LDL.LU R110, [R1+0xea0] ;  /* 0x000ea000016e7983 */ /* 0x000f220000300800 */
[----:B------:R-:W-:-:S03]  /*2d450*/  LOP3.LUT R72, R112, 0xffff, RZ, 0xc0, !PT ;  /* 0x0000ffff70487812 */ /* 0x000fc600078ec0ff */
[----:B------:R-:W4:Y:S01]  /*2d460*/  LDL.LU R112, [R1+0xe94] ;  /* 0x000e940001707983 */ /* 0x000f220000300800 */
        /* <DEDUP_REMOVED lines=21> */
[----:B------:R-:W-:Y:S02]  /*2d5c0*/  LOP3.LUT R5, R5, 0xfffffffb, RZ, 0xc0, !PT ;  /* 0xfffffffb05057812 */ /* 0x000fe400078ec0ff */
[----:B------:R-:W-:-:S09]  /*2d5d0*/  PRMT R116, R116, 0x5410, R161 ;  /* 0x0000541074747816 */ /* 0x000fd200000000a1 */
[----:B------:R-:W-:Y:S02]  /*2d5e0*/  @P0 LOP3.LUT R5, R5, 0x4, RZ, 0xfc, !PT ;  /* 0x0000000405050812 */ /* 0x000fe400078efcff */
[----:B------:R-:W-:-:S04]  /*2d5f0*/  LOP3.LUT P0, RZ, R194, 0x4000000, RZ, 0xc0, !PT ;  /* 0x04000000c2ff7812 */ /* 0x000fc8000780c0ff */
[----:B------:R-:W-:Y:S02]  /*2d600*/  ISETP.LT.AND P0, PT, R218, UR30, !P0 ;  /* 0x0000001eda007c0c */ /* 0x000fe4000c701270 */
[----:B------:R-:W-:Y:S02]  /*2d610*/  PRMT R126, R106, 0x5410, R126 ;  /* 0x000054106a7e7816 */ /* 0x000fe4000000007e */
[----:B------:R-:W-:-:S09]  /*2d620*/  LOP3.LUT R5, R5, 0xfffffffd, RZ, 0xc0, !PT ;  /* 0xfffffffd05057812 */ /* 0x000fd200078ec0ff */
[----:B------:R-:W-:Y:S02]  /*2d630*/  @P0 LOP3.LUT R5, R5, 0x2, RZ, 0xfc, !PT ;  /* 0x0000000205050812 */ /* 0x000fe400078efcff */
[----:B------:R-:W-:-:S04]  /*2d640*/  LOP3.LUT P0, RZ, R194, 0x2000000, RZ, 0xc0, !PT ;  /* 0x02000000c2ff7812 */ /* 0x000fc8000780c0ff */
[----:B------:R-:W-:Y:S02]  /*2d650*/  ISETP.LT.AND P0, PT, R218, UR36, !P0 ;  /* 0x00000024da007c0c */ /* 0x000fe4000c701270 */
[----:B------:R-:W-:Y:S02]  /*2d660*/  LOP3.LUT R5, R5, 0xfffffffe, RZ, 0xc0, !PT ;  /* 0xfffffffe05057812 */ /* 0x000fe400078ec0ff */
[C---:B------:R-:W-:Y:S02]  /*2d670*/  LOP3.LUT P1, RZ, R6.reuse, 0x8000, RZ, 0xc0, !PT ;  /* 0x0000800006ff7812 */ /* 0x040fe4000782c0ff */
[C---:B------:R-:W-:Y:S02]  /*2d680*/  LOP3.LUT P2, RZ, R6.reuse, 0x10000, RZ, 0xc0, !PT ;  /* 0x0001000006ff7812 */ /* 0x040fe4000784c0ff */
[C---:B------:R-:W-:Y:S02]  /*2d690*/  LOP3.LUT P3, RZ, R6.reuse, 0x20000, RZ, 0xc0, !PT ;  /* 0x0002000006ff7812 */ /* 0x040fe4000786c0ff */
[----:B------:R-:W-:-:S02]  /*2d6a0*/  LOP3.LUT P4, RZ, R6, 0x40000, RZ, 0xc0, !PT ;  /* 0x0004000006ff7812 */ /* 0x000fc4000788c0ff */
[C---:B------:R-:W-:Y:S02]  /*2d6b0*/  LOP3.LUT P5, RZ, R6.reuse, 0x80000, RZ, 0xc0, !PT ;  /* 0x0008000006ff7812 */ /* 0x040fe400078ac0ff */
[----:B------:R-:W-:Y:S02]  /*2d6c0*/  @P0 LOP3.LUT R5, R5, 0x1, RZ, 0xfc, !PT ;  /* 0x0000000105050812 */ /* 0x000fe400078efcff */
[----:B------:R-:W-:Y:S02]  /*2d6d0*/  LOP3.LUT P6, RZ, R6, 0x100000, RZ, 0xc0, !PT ;  /* 0x0010000006ff7812 */ /* 0x000fe400078cc0ff */
[----:B------:R-:W-:Y:S02]  /*2d6e0*/  LOP3.LUT P0, RZ, R194, 0x1000000, RZ, 0xc0, !PT ;  /* 0x01000000c2ff7812 */ /* 0x000fe4000780c0ff */
[C---:B------:R-:W-:Y:S02]  /*2d6f0*/  ISETP.LT.AND P1, PT, R218.reuse, UR44, !P1 ;  /* 0x0000002cda007c0c */ /* 0x040fe4000cf21270 */
[----:B------:R-:W-:-:S02]  /*2d700*/  ISETP.LT.AND P0, PT, R218, UR40, !P0 ;  /* 0x00000028da007c0c */ /* 0x000fc4000c701270 */
[C---:B------:R-:W-:Y:S02]  /*2d710*/  ISETP.LT.AND P2, PT, R218.reuse, UR48, !P2 ;  /* 0x00000030da007c0c */ /* 0x040fe4000d741270 */
[C---:B------:R-:W-:Y:S02]  /*2d720*/  ISETP.LT.AND P3, PT, R218.reuse, UR52, !P3 ;  /* 0x00000034da007c0c */ /* 0x040fe4000df61270 */
[C---:B------:R-:W-:Y:S02]  /*2d730*/  ISETP.LT.AND P4, PT, R218.reuse, UR56, !P4 ;  /* 0x00000038da007c0c */ /* 0x040fe4000e781270 */
[C---:B------:R-:W-:Y:S02]  /*2d740*/  ISETP.LT.AND P5, PT, R218.reuse, UR60, !P5 ;  /* 0x0000003cda007c0c */ /* 0x040fe4000efa1270 */
[----:B------:R-:W-:Y:S02]  /*2d750*/  ISETP.LT.AND P6, PT, R218, UR4, !P6 ;  /* 0x00000004da007c0c */ /* 0x000fe4000f7c1270 */
[----:B---3--:R-:W-:-:S02]  /*2d760*/  PRMT R117, R117, 0x5410, R159 ;  /* 0x0000541075757816 */ /* 0x008fc4000000009f */
[----:B--2---:R-:W-:Y:S02]  /*2d770*/  PRMT R118, R118, 0x5410, R154 ;  /* 0x0000541076767816 */ /* 0x004fe4000000009a */
[----:B----4-:R-:W-:Y:S02]  /*2d780*/  PRMT R119, R108, 0x5410, R119 ;  /* 0x000054106c777816 */ /* 0x010fe40000000077 */
[----:B------:R-:W-:Y:S02]  /*2d790*/  PRMT R108, R109, 0x5410, R152 ;  /* 0x000054106d6c7816 */ /* 0x000fe40000000098 */
[----:B------:R-:W-:Y:S02]  /*2d7a0*/  PRMT R109, R110, 0x5410, R146 ;  /* 0x000054106e6d7816 */ /* 0x000fe40000000092 */
[----:B------:R-:W-:Y:S02]  /*2d7b0*/  PRMT R110, R112, 0x5410, R145 ;  /* 0x00005410706e7816 */ /* 0x000fe40000000091 */
[----:B------:R-:W2:Y:S04]  /*2d7c0*/  LDL.LU R145, [R1+0xed8] ;  /* 0x000ed80001917983 */ /* 0x000ea80000300800 */
[----:B------:R-:W3:Y:S04]  /*2d7d0*/  LDL.LU R146, [R1+0xef4] ;  /* 0x000ef40001927983 */ /* 0x000ee80000300800 */
[----:B------:R-:W4:Y:S04]  /*2d7e0*/  LDL.LU R152, [R1+0xf54] ;  /* 0x000f540001987983 */ /* 0x000f280000300800 */
        /* <DEDUP_REMOVED lines=12> */
[----:B------:R-:W2:Y:S01]  /*2d8b0*/  LDL.LU R216, [R1+0xf30] ;  /* 0x000f300001d87983 */ /* 0x000ea20000300800 */
[----:B------:R-:W-:-:S02]  /*2d8c0*/  LOP3.LUT R68, R68, 0xffff, RZ, 0xc0, !PT ;  /* 0x0000ffff44447812 */ /* 0x000fc400078ec0ff */
[----:B------:R-:W-:Y:S02]  /*2d8d0*/  LOP3.LUT R91, R91, 0xffff, RZ, 0xc0, !PT ;  /* 0x0000ffff5b5b7812 */ /* 0x000fe400078ec0ff */
[----:B------:R-:W-:Y:S02]  /*2d8e0*/  SHF.R.U32.HI R83, RZ, 0x8, R77 ;  /* 0x00000008ff537819 */ /* 0x000fe4000001164d */
[----:B------:R-:W-:Y:S02]  /*2d8f0*/  SHF.R.U32.HI R77, RZ, 0x8, R74 ;  /* 0x00000008ff4d7819 */ /* 0x000fe4000001164a */
[----:B------:R-:W-:Y:S02]  /*2d900*/  PRMT R91, R68, 0x3340, R91 ;  /* 0x00003340445b7816 */ /* 0x000fe4000000005b */
[----:B------:R-:W-:Y:S02]  /*2d910*/  LOP3.LUT R74, R120, 0xffff, RZ, 0xc0, !PT ;  /* 0x0000ffff784a7812 */ /* 0x000fe400078ec0ff */
[----:B------:R-:W-:-:S02]  /*2d920*/  PRMT R68, R73, 0x3340, R1 ;  /* 0x0000334049447816 */ /* 0x000fc40000000001 */
[----:B------:R-:W-:Y:S02]  /*2d930*/  PRMT R120, R71, 0x3340, R69 ;  /* 0x0000334047787816 */ /* 0x000fe40000000045 */
[----:B------:R-:W-:Y:S02]  /*2d940*/  LOP3.LUT R70, R114, 0xffff, RZ, 0xc0, !PT ;  /* 0x0000ffff72467812 */ /* 0x000fe400078ec0ff */
[----:B------:R-:W-:Y:S02]  /*2d950*/  PRMT R120, R120, 0x5410, R68 ;  /* 0x0000541078787816 */ /* 0x000fe40000000044 */
[----:B------:R-:W-:Y:S02]  /*2d960*/  PRMT R68, R74, 0x3340, R1 ;  /* 0x000033404a447816 */ /* 0x000fe40000000001 */
[----:B------:R-:W-:Y:S02]  /*2d970*/  PRMT R114, R72, 0x3340, R70 ;  /* 0x0000334048727816 */ /* 0x000fe40000000046 */
[----:B------:R-:W-:-:S02]  /*2d980*/  PRMT R134, R87, 0x5410, R134 ;  /* 0x0000541057867816 */ /* 0x000fc40000000086 */
[----:B------:R-:W-:Y:S02]  /*2d990*/  PRMT R125, R90, 0x5410, R125 ;  /* 0x000054105a7d7816 */ /* 0x000fe4000000007d */
[----:B------:R-:W-:Y:S02]  /*2d9a0*/  PRMT R114, R114, 0x5410, R68 ;  /* 0x0000541072727816 */ /* 0x000fe40000000044 */
[----:B------:R-:W-:Y:S02]  /*2d9b0*/  SHF.R.U32.HI R72, RZ, 0x8, R72 ;  /* 0x00000008ff487819 */ /* 0x000fe40000011648 */
[----:B------:R-:W-:Y:S02]  /*2d9c0*/  SHF.R.U32.HI R68, RZ, 0x8, R71 ;  /* 0x00000008ff447819 */ /* 0x000fe40000011647 */
[----:B------:R-:W-:Y:S02]  /*2d9d0*/  SHF.R.U32.HI R90, RZ, 0x8, R69 ;  /* 0x00000008ff5a7819 */ /* 0x000fe40000011645 */
[----:B------:R-:W-:-:S02]  /*2d9e0*/  SHF.R.U32.HI R87, RZ, 0x8, R70 ;  /* 0x00000008ff577819 */ /* 0x000fc40000011646 */
[----:B------:R-:W-:Y:S02]  /*2d9f0*/  LOP3.LUT R69, R72, 0xffff, RZ, 0xc0, !PT ;  /* 0x0000ffff48457812 */ /* 0x000fe400078ec0ff */
[----:B------:R-:W-:Y:S02]  /*2da00*/  LOP3.LUT R68, R68, 0xffff, RZ, 0xc0, !PT ;  /* 0x0000ffff44447812 */ /* 0x000fe400078ec0ff */
[----:B------:R-:W-:Y:S02]  /*2da10*/  LOP3.LUT R90, R90, 0xffff, RZ, 0xc0, !PT ;  /* 0x0000ffff5a5a7812 */ /* 0x000fe400078ec0ff */
[----:B------:R-:W-:Y:S02]  /*2da20*/  LOP3.LUT R87, R87, 0xffff, RZ, 0xc0, !PT ;  /* 0x0000ffff57577812 */ /* 0x000fe400078ec0ff */
[----:B------:R-:W-:Y:S02]  /*2da30*/  SHF.R.U32.HI R70, RZ, 0x8, R105 ;  /* 0x00000008ff467819 */ /* 0x000fe40000011669 */
[----:B------:R-:W-:-:S02]  /*2da40*/  PRMT R90, R68, 0x3340, R90 ;  /* 0x00003340445a7816 */ /* 0x000fc4000000005a */
[----:B------:R-:W-:Y:S02]  /*2da50*/  PRMT R87, R69, 0x3340, R87 ;  /* 0x0000334045577816 */ /* 0x000fe40000000057 */
[----:B------:R-:W-:Y:S02]  /*2da60*/  LOP3.LUT R70, R70, 0xffff, RZ, 0xc0, !PT ;  /* 0x0000ffff46467812 */ /* 0x000fe400078ec0ff */
[----:B------:R-:W-:Y:S02]  /*2da70*/  SHF.R.U32.HI R69, RZ, 0x8, R104 ;  /* 0x00000008ff457819 */ /* 0x000fe40000011668 */
[----:B------:R-:W-:Y:S02]  /*2da80*/  SHF.R.U32.HI R68, RZ, 0x8, R102 ;  /* 0x00000008ff447819 */ /* 0x000fe40000011666 */
[----:B------:R-:W-:Y:S02]  /*2da90*/  PRMT R70, R70, 0x3340, R1 ;  /* 0x0000334046467816 */ /* 0x000fe40000000001 */
[----:B------:R-:W-:-:S02]  /*2daa0*/  LOP3.LUT R69, R69, 0xffff, RZ, 0xc0, !PT ;  /* 0x0000ffff45457812 */ /* 0x000fc400078ec0ff */
[----:B------:R-:W-:Y:S02]  /*2dab0*/  LOP3.LUT R68, R68, 0xffff, RZ, 0xc0, !PT ;  /* 0x0000ffff44447812 */ /* 0x000fe400078ec0ff */
[----:B------:R-:W-:Y:S02]  /*2dac0*/  SHF.R.U32.HI R71, RZ, 0x8, R170 ;  /* 0x00000008ff477819 */ /* 0x000fe400000116aa */
[----:B------:R-:W-:Y:S02]  /*2dad0*/  PRMT R102, R221, 0x5410, R143 ;  /* 0x00005410dd667816 */ /* 0x000fe4000000008f */
[--C-:B------:R-:W-:Y:S02]  /*2dae0*/  PRMT R69, R69, 0x3340, R1.reuse ;  /* 0x0000334045457816 */ /* 0x100fe40000000001 */
[----:B------:R-:W-:Y:S02]  /*2daf0*/  PRMT R68, R68, 0x3340, R1 ;  /* 0x0000334044447816 */ /* 0x000fe40000000001 */
[----:B------:R-:W-:-:S04]  /*2db00*/  LOP3.LUT R71, R71, 0xffff, RZ, 0xc0, !PT ;  /* 0x0000ffff47477812 */ /* 0x000fc800078ec0ff */
[----:B------:R-:W-:Y:S02]  /*2db10*/  PRMT R71, R71, 0x3340, R1 ;  /* 0x0000334047477816 */ /* 0x000fe40000000001 */
[----:B------:R-:W-:Y:S02]  /*2db20*/  SHF.R.U32.HI R72, RZ, 0x8, R101 ;  /* 0x00000008ff487819 */ /* 0x000fe40000011665 */
[----:B------:R-:W-:Y:S02]  /*2db30*/  PRMT R101, R162, 0x5410, R127 ;  /* 0x00005410a2657816 */ /* 0x000fe4000000007f */
[----:B------:R-:W-:Y:S02]  /*2db40*/  LOP3.LUT R82, R82, 0xffff, RZ, 0xc0, !PT ;  /* 0x0000ffff52527812 */ /* 0x000fe400078ec0ff */
[----:B------:R-:W-:Y:S02]  /*2db50*/  SHF.R.U32.HI R75, RZ, 0x8, R74 ;  /* 0x00000008ff4b7819 */ /* 0x000fe4000001164a */
[----:B------:R-:W-:-:S02]  /*2db60*/  LOP3.LUT R85, R85, 0xffff, RZ, 0xc0, !PT ;  /* 0x0000ffff55557812 */ /* 0x000fc400078ec0ff */
[----:B------:R-:W-:Y:S02]  /*2db70*/  SHF.R.U32.HI R81, RZ, 0x8, R81 ;  /* 0x00000008ff517819 */ /* 0x000fe40000011651 */
[----:B------:R-:W-:Y:S02]  /*2db80*/  LOP3.LUT R80, R80, 0xffff, RZ, 0xc0, !PT ;  /* 0x0000ffff50507812 */ /* 0x000fe400078ec0ff */
[----:B------:R-:W-:Y:S02]  /*2db90*/  SHF.R.U32.HI R74, RZ, 0x8, R73 ;  /* 0x00000008ff4a7819 */ /* 0x000fe40000011649 */
[----:B------:R-:W-:Y:S02]  /*2dba0*/  LOP3.LUT R79, R79, 0xffff, RZ, 0xc0, !PT ;  /* 0x0000ffff4f4f7812 */ /* 0x000fe400078ec0ff */
[----:B------:R-:W-:Y:S02]  /*2dbb0*/  LOP3.LUT R78, R78, 0xffff, RZ, 0xc0, !PT ;  /* 0x0000ffff4e4e7812 */ /* 0x000fe400078ec0ff */
[----:B------:R-:W-:-:S02]  /*2dbc0*/  LOP3.LUT R77, R77, 0xffff, RZ, 0xc0, !PT ;  /* 0x0000ffff4d4d7812 */ /* 0x000fc400078ec0ff */
[----:B------:R-:W-:Y:S02]  /*2dbd0*/  LOP3.LUT R76, R76, 0xffff, RZ, 0xc0, !PT ;  /* 0x0000ffff4c4c7812 */ /* 0x000fe400078ec0ff */
[----:B------:R-:W-:Y:S02]  /*2dbe0*/  SHF.R.U32.HI R73, RZ, 0x8, R100 ;  /* 0x00000008ff497819 */ /* 0x000fe40000011664 */
[----:B------:R-:W-:Y:S02]  /*2dbf0*/  LOP3.LUT R84, R84, 0xffff, RZ, 0xc0, !PT ;  /* 0x0000ffff54547812 */ /* 0x000fe400078ec0ff */
[--C-:B------:R-:W-:Y:S02]  /*2dc00*/  PRMT R82, R82, 0x3340, R1.reuse ;  /* 0x0000334052527816 */ /* 0x100fe40000000001 */
[----:B------:R-:W-:Y:S02]  /*2dc10*/  PRMT R85, R85, 0x3340, R1 ;  /* 0x0000334055557816 */ /* 0x000fe40000000001 */
[----:B------:R-:W-:-:S02]  /*2dc20*/  LOP3.LUT R81, R81, 0xffff, RZ, 0xc0, !PT ;  /* 0x0000ffff51517812 */ /* 0x000fc400078ec0ff */
[--C-:B------:R-:W-:Y:S02]  /*2dc30*/  PRMT R80, R80, 0x3340, R1.reuse ;  /* 0x0000334050507816 */ /* 0x100fe40000000001 */
[----:B------:R-:W-:Y:S02]  /*2dc40*/  LOP3.LUT R75, R75, 0xffff, RZ, 0xc0, !PT ;  /* 0x0000ffff4b4b7812 */ /* 0x000fe400078ec0ff */
[--C-:B------:R-:W-:Y:S02]  /*2dc50*/  PRMT R79, R79, 0x3340, R1.reuse ;  /* 0x000033404f4f7816 */ /* 0x100fe40000000001 */
[--C-:B------:R-:W-:Y:S02]  /*2dc60*/  PRMT R78, R78, 0x3340, R1.reuse ;  /* 0x000033404e4e7816 */ /* 0x100fe40000000001 */
[--C-:B------:R-:W-:Y:S02]  /*2dc70*/  PRMT R77, R77, 0x3340, R1.reuse ;  /* 0x000033404d4d7816 */ /* 0x100fe40000000001 */
[----:B------:R-:W-:-:S02]  /*2dc80*/  PRMT R76, R76, 0x3340, R1 ;  /* 0x000033404c4c7816 */ /* 0x000fc40000000001 */
[----:B------:R-:W-:Y:S02]  /*2dc90*/  LOP3.LUT R74, R74, 0xffff, RZ, 0xc0, !PT ;  /* 0x0000ffff4a4a7812 */ /* 0x000fe400078ec0ff */
[----:B------:R-:W-:Y:S02]  /*2dca0*/  LOP3.LUT R73, R73, 0xffff, RZ, 0xc0, !PT ;  /* 0x0000ffff49497812 */ /* 0x000fe400078ec0ff */
[----:B------:R-:W-:Y:S02]  /*2dcb0*/  LOP3.LUT R72, R72, 0xffff, RZ, 0xc0, !PT ;  /* 0x0000ffff48487812 */ /* 0x000fe400078ec0ff */
[----:B------:R-:W-:Y:S02]  /*2dcc0*/  LOP3.LUT R83, R83, 0xffff, RZ, 0xc0, !PT ;  /* 0x0000ffff53537812 */ /* 0x000fe400078ec0ff */
[----:B------:R-:W-:Y:S02]  /*2dcd0*/  PRMT R84, R84, 0x3340, R1 ;  /* 0x0000334054547816 */ /* 0x000fe40000000001 */
[----:B------:R-:W-:-:S02]  /*2dce0*/  PRMT R82, R92, 0x5410, R82 ;  /* 0x000054105c527816 */ /* 0x000fc40000000052 */
[--C-:B------:R-:W-:Y:S02]  /*2dcf0*/  PRMT R81, R81, 0x3340, R1.reuse ;  /* 0x0000334051517816 */ /* 0x100fe40000000001 */
[----:B------:R-:W-:Y:S02]  /*2dd00*/  PRMT R75, R75, 0x3340, R1 ;  /* 0x000033404b4b7816 */ /* 0x000fe40000000001 */
[----:B------:R-:W-:Y:S02]  /*2dd10*/  PRMT R103, R103, 0x5410, R85 ;  /* 0x0000541067677816 */ /* 0x000fe40000000055 */
[----:B------:R-:W-:Y:S02]  /*2dd20*/  PRMT R92, R93, 0x5410, R80 ;  /* 0x000054105d5c7816 */ /* 0x000fe40000000050 */
[--C-:B------:R-:W-:Y:S02]  /*2dd30*/  PRMT R74, R74, 0x3340, R1.reuse ;  /* 0x000033404a4a7816 */ /* 0x100fe40000000001 */
        /* <DEDUP_REMOVED lines=15> */
[----:B---3--:R-:W-:Y:S02]  /*2de30*/  PRMT R143, R146, 0x5410, R70 ;  /* 0x00005410928f7816 */ /* 0x008fe40000000046 */
[----:B----4-:R-:W-:Y:S02]  /*2de40*/  LOP3.LUT R70, R152, 0xffff, RZ, 0xc0, !PT ;  /* 0x0000ffff98467812 */ /* 0x010fe400078ec0ff */
[----:B--2---:R-:W-:Y:S02]  /*2de50*/  PRMT R159, R159, 0x5410, R69 ;  /* 0x000054109f9f7816 */ /* 0x004fe40000000045 */
[----:B------:R-:W-:-:S02]  /*2de60*/  PRMT R116, R116, 0x5210, R70 ;  /* 0x0000521074747816 */ /* 0x000fc40000000046 */
[----:B------:R-:W-:Y:S02]  /*2de70*/  PRMT R172, R172, 0x5410, R68 ;  /* 0x00005410acac7816 */ /* 0x000fe40000000044 */
[----:B------:R-:W-:Y:S02]  /*2de80*/  LOP3.LUT R69, R154, 0xffff, RZ, 0xc0, !PT ;  /* 0x0000ffff9a457812 */ /* 0x000fe400078ec0ff */
[----:B------:R-:W-:Y:S02]  /*2de90*/  PRMT R112, R112, 0x4210, R70 ;  /* 0x0000421070707816 */ /* 0x000fe40000000046 */
[----:B------:R-:W-:Y:S02]  /*2dea0*/  LOP3.LUT R68, R161, 0xffff, RZ, 0xc0, !PT ;  /* 0x0000ffffa1447812 */ /* 0x000fe400078ec0ff */
[----:B------:R-:W-:Y:S02]  /*2deb0*/  LOP3.LUT R70, R163, 0xffff, RZ, 0xc0, !PT ;  /* 0x0000ffffa3467812 */ /* 0x000fe400078ec0ff */
[----:B------:R-:W-:-:S02]  /*2dec0*/  PRMT R127, R145, 0x5410, R71 ;  /* 0x00005410917f7816 */ /* 0x000fc40000000047 */
[--C-:B------:R-:W-:Y:S02]  /*2ded0*/  PRMT R104, R169, 0x4210, R69.reuse ;  /* 0x00004210a9687816 */ /* 0x100fe40000000045 */
[----:B------:R-:W-:Y:S02]  /*2dee0*/  PRMT R108, R108, 0x5210, R69 ;  /* 0x000052106c6c7816 */ /* 0x000fe40000000045 */
[--C-:B------:R-:W-:Y:S02]  /*2def0*/  PRMT R105, R171, 0x4210, R68.reuse ;  /* 0x00004210ab697816 */ /* 0x100fe40000000044 */
[----:B------:R-:W-:Y:S02]  /*2df00*/  PRMT R109, R109, 0x5210, R68 ;  /* 0x000052106d6d7816 */ /* 0x000fe40000000044 */
[--C-:B------:R-:W-:Y:S02]  /*2df10*/  PRMT R106, R106, 0x4210, R70.reuse ;  /* 0x000042106a6a7816 */ /* 0x100fe40000000046 */
[----:B------:R-:W-:-:S02]  /*2df20*/  PRMT R110, R110, 0x5210, R70 ;  /* 0x000052106e6e7816 */ /* 0x000fc40000000046 */
[----:B------:R-:W0:Y:S01]  /*2df30*/  LDS.128 R68, [R2] ;  /* 0x0000000002447984 */ /* 0x000e220000000c00 */
[----:B------:R-:W-:Y:S02]  /*2df40*/  LOP3.LUT R76, R218, 0xffff, RZ, 0xc0, !PT ;  /* 0x0000ffffda4c7812 */ /* 0x000fe400078ec0ff */
[----:B------:R-:W-:Y:S02]  /*2df50*/  LOP3.LUT R77, R220, 0xffff, RZ, 0xc0, !PT ;  /* 0x0000ffffdc4d7812 */ /* 0x000fe400078ec0ff */
[----:B------:R-:W-:Y:S02]  /*2df60*/  LOP3.LUT R78, R217, 0xffff, RZ, 0xc0, !PT ;  /* 0x0000ffffd94e7812 */ /* 0x000fe400078ec0ff */
[----:B------:R-:W-:Y:S02]  /*2df70*/  LOP3.LUT R79, R216, 0xffff, RZ, 0xc0, !PT ;  /* 0x0000ffffd84f7812 */ /* 0x000fe400078ec0ff */
[----:B------:R-:W-:Y:S02]  /*2df80*/  PRMT R72, R99, 0x4210, R76 ;  /* 0x0000421063487816 */ /* 0x000fe4000000004c */
[----:B------:R-:W-:-:S02]  /*2df90*/  PRMT R73, R113, 0x4210, R77 ;  /* 0x0000421071497816 */ /* 0x000fc4000000004d */
[----:B------:R-:W-:Y:S02]  /*2dfa0*/  PRMT R74, R98, 0x4210, R78 ;  /* 0x00004210624a7816 */ /* 0x000fe4000000004e */
[----:B------:R-:W-:Y:S01]  /*2dfb0*/  PRMT R75, R107, 0x4210, R79 ;  /* 0x000042106b4b7816 */ /* 0x000fe2000000004f */
[----:B------:R-:W2:Y:S04]  /*2dfc0*/  LDL.LU R218, [R1+0xf9c] ;  /* 0x000f9c0001da7983 */ /* 0x000ea80000300800 */
[----:B------:R-:W3:Y:S04]  /*2dfd0*/  LDL.LU R220, [R1+0xf98] ;  /* 0x000f980001dc7983 */ /* 0x000ee80000300800 */
[----:B------:R-:W4:Y:S04]  /*2dfe0*/  LDL.LU R217, [R1+0xf40] ;  /* 0x000f400001d97983 */ /* 0x000f280000300800 */
[----:B------:R-:W4:Y:S04]  /*2dff0*/  LDL.LU R216, [R1+0xf3c] ;  /* 0x000f3c0001d87983 */ /* 0x000f280000300800 */
[----:B------:R-:W4:Y:S04]  /*2e000*/  LDL.LU R161, [R1+0xfc4] ;  /* 0x000fc40001a17983 */ /* 0x000f280000300800 */
[----:B------:R-:W4:Y:S04]  /*2e010*/  LDL.LU R163, [R1+0xfc0] ;  /* 0x000fc00001a37983 */ /* 0x000f280000300800 */
[----:B------:R-:W4:Y:S04]  /*2e020*/  LDL.LU R169, [R1+0xf50] ;  /* 0x000f500001a97983 */ /* 0x000f280000300800 */
[----:B------:R-:W4:Y:S01]  /*2e030*/  LDL.LU R171, [R1+0xf48] ;  /* 0x000f480001ab7983 */ /* 0x000f220000300800 */
[----:B------:R-:W-:-:S02]  /*2e040*/  PRMT R76, R84, 0x5210, R76 ;  /* 0x00005210544c7816 */ /* 0x000fc4000000004c */
[----:B------:R-:W-:Y:S01]  /*2e050*/  PRMT R78, R82, 0x5210, R78 ;  /* 0x00005210524e7816 */ /* 0x000fe2000000004e */
[----:B------:R-:W-:Y:S01]  /*2e060*/  BAR.SYNC.DEFER_BLOCKING 0x0 ;  /* 0x0000000000007b1d */ /* 0x000fe20000010000 */
[----:B------:R-:W-:Y:S02]  /*2e070*/  PRMT R77, R83, 0x5210, R77 ;  /* 0x00005210534d7816 */ /* 0x000fe4000000004d */
[----:B------:R-:W-:Y:S02]  /*2e080*/  PRMT R79, R81, 0x5210, R79 ;  /* 0x00005210514f7816 */ /* 0x000fe4000000004f */
[----:B------:R-:W-:Y:S02]  /*2e090*/  LOP3.LUT R7, R7, 0xbfffffff, RZ, 0xc0, !PT ;  /* 0xbfffffff07077812 */ /* 0x000fe400078ec0ff */
[----:B------:R-:W-:Y:S02]  /*2e0a0*/  LOP3.LUT R194, R194, 0xffffffef, RZ, 0xc0, !PT ;  /* 0xffffffefc2c27812 */ /* 0x000fe400078ec0ff */
[----:B------:R-:W-:-:S04]  /*2e0b0*/  @P0 LOP3.LUT R7, R7, 0x40000000, RZ, 0xfc, !PT ;  /* 0x4000000007070812 */ /* 0x000fc800078efcff */
[----:B------:R-:W-:Y:S01]  /*2e0c0*/  LOP3.LUT P0, RZ, R7, 0x10000, RZ, 0xc0, !PT ;  /* 0x0001000007ff7812 */ /* 0x000fe2000780c0ff */
[----:B------:R-:W-:-:S12]  /*2e0d0*/  STSM.16.M88.4 [R4], R72 ;  /* 0x0000004804007844 */ /* 0x000fd80000000200 */
[----:B------:R-:W-:Y:S01]  /*2e0e0*/  @P0 LOP3.LUT R194, R194, 0x10, RZ, 0xfc, !PT ;  /* 0x00000010c2c20812 */ /* 0x000fe200078efcff */
[----:B------:R-:W-:Y:S01]  /*2e0f0*/  BAR.SYNC.DEFER_BLOCKING 0x0 ;  /* 0x0000000000007b1d */ /* 0x000fe20000010000 */
[----:B------:R-:W-:Y:S02]  /*2e100*/  LOP3.LUT P0, RZ, R7, 0x100, RZ, 0xc0, !PT ;  /* 0x0000010007ff7812 */ /* 0x000fe4000780c0ff */
[----:B------:R-:W-:-:S11]  /*2e110*/  LOP3.LUT R194, R194, 0xffffffdf, RZ, 0xc0, !PT ;  /* 0xffffffdfc2c27812 */ /* 0x000fd600078ec0ff */
[----:B------:R-:W-:Y:S02]  /*2e120*/  @P0 LOP3.LUT R194, R194, 0x20, RZ, 0xfc, !PT ;  /* 0x00000020c2c20812 */ /* 0x000fe400078efcff */
[----:B------:R-:W-:Y:S02]  /*2e130*/  LOP3.LUT P0, RZ, R7, 0x400, RZ, 0xc0, !PT ;  /* 0x0000040007ff7812 */ /* 0x000fe4000780c0ff */
[----:B------:R-:W-:Y:S01]  /*2e140*/  LOP3.LUT R194, R194, 0xffffffbf, RZ, 0xc0, !PT ;  /* 0xffffffbfc2c27812 */ /* 0x000fe200078ec0ff */
[----:B------:R-:W1:Y:S01]  /*2e150*/  LDS.128 R72, [R2] ;  /* 0x0000000002487984 */ /* 0x000e620000000c00 */
[----:B------:R-:W-:Y:S09]  /*2e160*/  BAR.SYNC.DEFER_BLOCKING 0x0 ;  /* 0x0000000000007b1d */ /* 0x000ff20000010000 */
[----:B------:R-:W-:-:S02]  /*2e170*/  @P0 LOP3.LUT R194, R194, 0x40, RZ, 0xfc, !PT ;  /* 0x00000040c2c20812 */ /* 0x000fc400078efcff */
[----:B------:R-:W-:Y:S02]  /*2e180*/  LOP3.LUT P0, RZ, R7, 0x800, RZ, 0xc0, !PT ;  /* 0x0000080007ff7812 */ /* 0x000fe4000780c0ff */
[----:B------:R-:W-:-:S11]  /*2e190*/  LOP3.LUT R194, R194, 0xffffff7f, RZ, 0xc0, !PT ;  /* 0xffffff7fc2c27812 */ /* 0x000fd600078ec0ff */
[----:B------:R-:W-:Y:S02]  /*2e1a0*/  @P0 LOP3.LUT R194, R194, 0x80, RZ, 0xfc, !PT ;  /* 0x00000080c2c20812 */ /* 0x000fe400078efcff */
[C---:B------:R-:W-:Y:S02]  /*2e1b0*/  LOP3.LUT P0, RZ, R7.reuse, 0x80000, RZ, 0xc0, !PT ;  /* 0x0008000007ff7812 */ /* 0x040fe4000780c0ff */
[----:B------:R-:W-:Y:S02]  /*2e1c0*/  LOP3.LUT R7, R7, 0xdfffffff, RZ, 0xc0, !PT ;  /* 0xdfffffff07077812 */ /* 0x000fe400078ec0ff */
[----:B--2---:R-:W-:Y:S02]  /*2e1d0*/  LOP3.LUT R84, R218, 0xffff, RZ, 0xc0, !PT ;  /* 0x0000ffffda547812 */ /* 0x004fe400078ec0ff */
[----:B------:R-:W2:Y:S01]  /*2e1e0*/  LDL.LU R218, [R1+0xfd8] ;  /* 0x000fd80001da7983 */ /* 0x000ea20000300800 */
[----:B------:R-:W-:Y:S02]  /*2e1f0*/  @P1 LOP3.LUT R7, R7, 0x20000000, RZ, 0xfc, !PT ;  /* 0x2000000007071812 */ /* 0x000fe400078efcff */
[----:B---3--:R-:W-:-:S02]  /*2e200*/  LOP3.LUT R89, R220, 0xffff, RZ, 0xc0, !PT ;  /* 0x0000ffffdc597812 */ /* 0x008fc400078ec0ff */
[----:B------:R-:W3:Y:S01]  /*2e210*/  LDL.LU R220, [R1+0xfd4] ;  /* 0x000fd40001dc7983 */ /* 0x000ee20000300800 */
[----:B----4-:R-:W-:Y:S02]  /*2e220*/  LOP3.LUT R90, R217, 0xffff, RZ, 0xc0, !PT ;  /* 0x0000ffffd95a7812 */ /* 0x010fe400078ec0ff */
[----:B------:R-:W-:Y:S01]  /*2e230*/  LOP3.LUT R91, R216, 0xffff, RZ, 0xc0, !PT ;  /* 0x0000ffffd85b7812 */ /* 0x000fe200078ec0ff */
[----:B------:R-:W4:Y:S01]  /*2e240*/  LDL.LU R217, [R1+0xf70] ;  /* 0x000f700001d97983 */ /* 0x000f220000300800 */
[----:B------:R-:W-:-:S03]  /*2e250*/  LOP3.LUT R99, R171, 0xffff, RZ, 0xc0, !PT ;  /* 0x0000ffffab637812 */ /* 0x000fc600078ec0ff */
[----:B------:R-:W4:Y:S01]  /*2e260*/  LDL.LU R216, [R1+0xf68] ;  /* 0x000f680001d87983 */ /* 0x000f220000300800 */
[----:B------:R-:W-:Y:S02]  /*2e270*/  PRMT R80, R115, 0x4210, R84 ;  /* 0x0000421073507816 */ /* 0x000fe40000000054 */
[----:B------:R-:W-:Y:S01]  /*2e280*/  LOP3.LUT R96, R161, 0xffff, RZ, 0xc0, !PT ;  /* 0x0000ffffa1607812 */ /* 0x000fe200078ec0ff */
[----:B------:R-:W4:Y:S01]  /*2e290*/  LDL.LU R171, [R1+0xf74] ;  /* 0x000f740001ab7983 */ /* 0x000f220000300800 */
[----:B------:R-:W-:Y:S02]  /*2e2a0*/  PRMT R82, R114, 0x4210, R90 ;  /* 0x0000421072527816 */ /* 0x000fe4000000005a */
[----:B------:R-:W-:Y:S02]  /*2e2b0*/  PRMT R83, R120, 0x4210, R91 ;  /* 0x0000421078537816 */ /* 0x000fe4000000005b */
[----:B------:R-:W-:Y:S02]  /*2e2c0*/  LOP3.LUT R97, R163, 0xffff, RZ, 0xc0, !PT ;  /* 0x0000ffffa3617812 */ /* 0x000fe400078ec0ff */
[----:B------:R-:W-:Y:S01]  /*2e2d0*/  LOP3.LUT R98, R169, 0xffff, RZ, 0xc0, !PT ;  /* 0x0000ffffa9627812 */ /* 0x000fe200078ec0ff */
[----:B------:R-:W-:Y:S01]  /*2e2e0*/  STSM.16.M88.4 [R4], R76 ;  /* 0x0000004c04007844 */ /* 0x000fe20000000200 */
[----:B------:R-:W-:-:S02]  /*2e2f0*/  LOP3.LUT P1, RZ, R7, 0x20000, RZ, 0xc0, !PT ;  /* 0x0002000007ff7812 */ /* 0x000fc4000782c0ff */
[----:B--2---:R-:W-:Y:S01]  /*2e300*/  LOP3.LUT R107, R218, 0xffff, RZ, 0xc0, !PT ;  /* 0x0000ffffda6b7812 */ /* 0x004fe200078ec0ff */
[----:B------:R-:W-:Y:S01]  /*2e310*/  BAR.SYNC.DEFER_BLOCKING 0x0 ;  /* 0x0000000000007b1d */ /* 0x000fe20000010000 */
[----:B---3--:R-:W-:Y:S02]  /*2e320*/  LOP3.LUT R114, R220, 0xffff, RZ, 0xc0, !PT ;  /* 0x0000ffffdc727812 */ /* 0x008fe400078ec0ff */
[----:B----4-:R-:W-:-:S03]  /*2e330*/  LOP3.LUT R115, R217, 0xffff, RZ, 0xc0, !PT ;  /* 0x0000ffffd9737812 */ /* 0x010fc600078ec0ff */
[----:B------:R-:W2:Y:S01]  /*2e340*/  LDL.LU R218, [R1+0xff0] ;  /* 0x000ff00001da7983 */ /* 0x000ea20000300800 */
[----:B------:R-:W-:-:S03]  /*2e350*/  LOP3.LUT R120, R216, 0xffff, RZ, 0xc0, !PT ;  /* 0x0000ffffd8787812 */ /* 0x000fc600078ec0ff */
[----:B------:R-:W3:Y:S01]  /*2e360*/  LDL.LU R146, [R1+0xf88] ;  /* 0x000f880001927983 */ /* 0x000ee20000300800 */
[----:B------:R-:W-:-:S03]  /*2e370*/  LOP3.LUT R113, R171, 0xffff, RZ, 0xc0, !PT ;  /* 0x0000ffffab717812 */ /* 0x000fc600078ec0ff */
[----:B------:R-:W4:Y:S01]  /*2e380*/  LDL.LU R220, [R1+0xf84] ;  /* 0x000f840001dc7983 */ /* 0x000f220000300800 */
[----:B------:R-:W-:Y:S02]  /*2e390*/  PRMT R87, R87, 0x5210, R91 ;  /* 0x0000521057577816 */ /* 0x000fe4000000005b */
[----:B------:R-:W-:Y:S01]  /*2e3a0*/  PRMT R95, R95, 0x5210, R99 ;  /* 0x000052105f5f7816 */ /* 0x000fe20000000063 */
[----:B------:R-:W4:Y:S01]  /*2e3b0*/  LDL.LU R217, [R1+0x10b8] ;  /* 0x0010b80001d97983 */ /* 0x000f220000300800 */
[--C-:B------:R-:W-:Y:S02]  /*2e3c0*/  PRMT R81, R121, 0x4210, R89.reuse ;  /* 0x0000421079517816 */ /* 0x100fe40000000059 */
[----:B------:R-:W-:Y:S01]  /*2e3d0*/  PRMT R84, R88, 0x5210, R84 ;  /* 0x0000521058547816 */ /* 0x000fe20000000054 */
[----:B------:R-:W4:Y:S01]  /*2e3e0*/  LDL.LU R216, [R1+0x10b4] ;  /* 0x0010b40001d87983 */ /* 0x000f220000300800 */
[----:B------:R-:W-:Y:S02]  /*2e3f0*/  PRMT R92, R92, 0x5210, R96 ;  /* 0x000052105c5c7816 */ /* 0x000fe40000000060 */
[----:B------:R-:W-:Y:S01]  /*2e400*/  PRMT R85, R85, 0x5210, R89 ;  /* 0x0000521055557816 */ /* 0x000fe20000000059 */
[----:B------:R-:W4:Y:S01]  /*2e410*/  LDL.LU R152, [R1+0x1008] ;  /* 0x0010080001987983 */ /* 0x000f220000300800 */
[----:B------:R-:W-:-:S02]  /*2e420*/  PRMT R93, R93, 0x5210, R97 ;  /* 0x000052105d5d7816 */ /* 0x000fc40000000061 */
[----:B------:R-:W-:Y:S01]  /*2e430*/  PRMT R86, R86, 0x5210, R90 ;  /* 0x0000521056567816 */ /* 0x000fe2000000005a */
[----:B------:R-:W4:Y:S01]  /*2e440*/  LDL.LU R154, [R1+0x1004] ;  /* 0x00100400019a7983 */ /* 0x000f220000300800 */
[----:B------:R-:W-:Y:S02]  /*2e450*/  PRMT R94, R94, 0x5210, R98 ;  /* 0x000052105e5e7816 */ /* 0x000fe40000000062 */
[----:B------:R-:W-:Y:S01]  /*2e460*/  LOP3.LUT R7, R7, 0xefffffff, RZ, 0xc0, !PT ;  /* 0xefffffff07077812 */ /* 0x000fe200078ec0ff */
[----:B------:R-:W4:Y:S04]  /*2e470*/  LDL.LU R161, [R1+0xfb8] ;  /* 0x000fb80001a17983 */ /* 0x000f280000300800 */
[----:B------:R-:W1:Y:S01]  /*2e480*/  LDS.128 R76, [R2] ;  /* 0x00000000024c7984 */ /* 0x000e620000000c00 */
[----:B------:R-:W-:-:S02]  /*2e490*/  PRMT R91, R122, 0x4210, R99 ;  /* 0x000042107a5b7816 */ /* 0x000fc40000000063 */
[----:B------:R-:W-:Y:S01]  /*2e4a0*/  PRMT R103, R103, 0x5210, R120 ;  /* 0x0000521067677816 */ /* 0x000fe20000000078 */
[----:B------:R-:W4:Y:S01]  /*2e4b0*/  LDL.LU R163, [R1+0xfa0] ;  /* 0x000fa00001a37983 */ /* 0x000f220000300800 */
[----:B------:R-:W-:Y:S02]  /*2e4c0*/  PRMT R88, R129, 0x4210, R96 ;  /* 0x0000421081587816 */ /* 0x000fe40000000060 */
[----:B------:R-:W-:Y:S01]  /*2e4d0*/  PRMT R100, R100, 0x5210, R107 ;  /* 0x0000521064647816 */ /* 0x000fe2000000006b */
[----:B------:R-:W4:Y:S01]  /*2e4e0*/  LDL.LU R169, [R1+0x10c8] ;  /* 0x0010c80001a97983 */ /* 0x000f220000300800 */
[----:B------:R-:W-:Y:S02]  /*2e4f0*/  PRMT R89, R128, 0x4210, R97 ;  /* 0x0000421080597816 */ /* 0x000fe40000000061 */
[----:B------:R-:W-:Y:S01]  /*2e500*/  PRMT R111, R111, 0x5210, R113 ;  /* 0x000052106f6f7816 */ /* 0x000fe20000000071 */
[----:B------:R-:W4:Y:S01]  /*2e510*/  LDL.LU R171, [R1+0x10c4] ;  /* 0x0010c40001ab7983 */ /* 0x000f220000300800 */
[----:B------:R-:W-:-:S02]  /*2e520*/  PRMT R101, R101, 0x5210, R114 ;  /* 0x0000521065657816 */ /* 0x000fc40000000072 */
[----:B------:R-:W-:Y:S01]  /*2e530*/  PRMT R90, R123, 0x4210, R98 ;  /* 0x000042107b5a7816 */ /* 0x000fe20000000062 */
[----:B------:R-:W-:Y:S01]  /*2e540*/  BAR.SYNC.DEFER_BLOCKING 0x0 ;  /* 0x0000000000007b1d */ /* 0x000fe20000010000 */
[----:B------:R-:W-:Y:S02]  /*2e550*/  PRMT R99, R130, 0x4210, R120 ;  /* 0x0000421082637816 */ /* 0x000fe40000000078 */
[----:B------:R-:W-:Y:S02]  /*2e560*/  PRMT R96, R137, 0x4210, R107 ;  /* 0x0000421089607816 */ /* 0x000fe4000000006b */
[----:B------:R-:W-:Y:S02]  /*2e570*/  PRMT R107, R138, 0x4210, R113 ;  /* 0x000042108a6b7816 */ /* 0x000fe40000000071 */
[----:B------:R-:W-:Y:S02]  /*2e580*/  PRMT R97, R136, 0x4210, R114 ;  /* 0x0000421088617816 */ /* 0x000fe40000000072 */
[----:B------:R-:W-:-:S02]  /*2e590*/  PRMT R102, R102, 0x5210, R115 ;  /* 0x0000521066667816 */ /* 0x000fc40000000073 */
[----:B------:R-:W-:Y:S02]  /*2e5a0*/  @P2 LOP3.LUT R7, R7, 0x10000000, RZ, 0xfc, !PT ;  /* 0x1000000007072812 */ /* 0x000fe400078efcff */
[----:B------:R-:W-:Y:S02]  /*2e5b0*/  PRMT R98, R131, 0x4210, R115 ;  /* 0x0000421083627816 */ /* 0x000fe40000000073 */
[C---:B------:R-:W-:Y:S02]  /*2e5c0*/  LOP3.LUT P2, RZ, R7.reuse, 0x40000, RZ, 0xc0, !PT ;  /* 0x0004000007ff7812 */ /* 0x040fe4000784c0ff */
[----:B------:R-:W-:-:S04]  /*2e5d0*/  LOP3.LUT R7, R7, 0xf7ffffff, RZ, 0xc0, !PT ;  /* 0xf7ffffff07077812 */ /* 0x000fc800078ec0ff */
[----:B------:R-:W-:Y:S01]  /*2e5e0*/  @P3 LOP3.LUT R7, R7, 0x8000000, RZ, 0xfc, !PT ;  /* 0x0800000007073812 */ /* 0x000fe200078efcff */
[----:B------:R-:W-:Y:S03]  /*2e5f0*/  STSM.16.M88.4 [R4], R80 ;  /* 0x0000005004007844 */ /* 0x000fe60000000200 */
[C---:B------:R-:W-:Y:S02]  /*2e600*/  LOP3.LUT P3, RZ, R7.reuse, 0x200, RZ, 0xc0, !PT ;  /* 0x0000020007ff7812 */ /* 0x040fe4000786c0ff */
[----:B------:R-:W-:Y:S01]  /*2e610*/  LOP3.LUT R7, R7, 0xfbffffff, RZ, 0xc0, !PT ;  /* 0xfbffffff07077812 */ /* 0x000fe200078ec0ff */
[----:B------:R-:W-:Y:S03]  /*2e620*/  BAR.SYNC.DEFER_BLOCKING 0x0 ;  /* 0x0000000000007b1d */ /* 0x000fe60000010000 */
[----:B------:R-:W-:-:S04]  /*2e630*/  @P4 LOP3.LUT R7, R7, 0x4000000, RZ, 0xfc, !PT ;  /* 0x0400000007074812 */ /* 0x000fc800078efcff */
[C---:B------:R-:W-:Y:S02]  /*2e640*/  LOP3.LUT P4, RZ, R7.reuse, 0x2000, RZ, 0xc0, !PT ;  /* 0x0000200007ff7812 */ /* 0x040fe4000788c0ff */
[----:B------:R-:W-:-:S04]  /*2e650*/  LOP3.LUT R7, R7, 0xfdffffff, RZ, 0xc0, !PT ;  /* 0xfdffffff07077812 */ /* 0x000fc800078ec0ff */
[----:B------:R-:W-:-:S04]  /*2e660*/  @P5 LOP3.LUT R7, R7, 0x2000000, RZ, 0xfc, !PT ;  /* 0x0200000007075812 */ /* 0x000fc800078efcff */
[C---:B------:R-:W-:Y:S02]  /*2e670*/  LOP3.LUT P5, RZ, R7.reuse, 0x4000, RZ, 0xc0, !PT ;  /* 0x0000400007ff7812 */ /* 0x040fe400078ac0ff */
[----:B------:R-:W-:-:S04]  /*2e680*/  LOP3.LUT R7, R7, 0xfeffffff, RZ, 0xc0, !PT ;  /* 0xfeffffff07077812 */ /* 0x000fc800078ec0ff */
[----:B------:R-:W-:Y:S01]  /*2e690*/  @P6 LOP3.LUT R7, R7, 0x1000000, RZ, 0xfc, !PT ;  /* 0x0100000007076812 */ /* 0x000fe200078efcff */
[----:B------:R-:W1:Y:S03]  /*2e6a0*/  LDS.128 R80, [R2] ;  /* 0x0000000002507984 */ /* 0x000e660000000c00 */
[----:B------:R-:W-:Y:S01]  /*2e6b0*/  LOP3.LUT P6, RZ, R7, 0x8000, RZ, 0xc0, !PT ;  /* 0x0000800007ff7812 */ /* 0x000fe200078cc0ff */
[----:B------:R-:W-:Y:S06]  /*2e6c0*/  BAR.SYNC.DEFER_BLOCKING 0x0 ;  /* 0x0000000000007b1d */ /* 0x000fec0000010000 */
[----:B------:R-:W-:Y:S02]  /*2e6d0*/  STSM.16.M88.4 [R4], R84 ;  /* 0x0000005404007844 */ /* 0x000fe40000000200 */
[----:B------:R-:W-:Y:S06]  /*2e6e0*/  BAR.SYNC.DEFER_BLOCKING 0x0 ;  /* 0x0000000000007b1d */ /* 0x000fec0000010000 */
[----:B------:R-:W1:Y:S02]  /*2e6f0*/  LDS.128 R84, [R2] ;  /* 0x0000000002547984 */ /* 0x000e640000000c00 */
[----:B------:R-:W-:Y:S01]  /*2e700*/  BAR.SYNC.DEFER_BLOCKING 0x0 ;  /* 0x0000000000007b1d */ /* 0x000fe20000010000 */
[----:B--2---:R-:W-:-:S05]  /*2e710*/  LOP3.LUT R120, R218, 0xffff, RZ, 0xc0, !PT ;  /* 0x0000ffffda787812 */ /* 0x004fca00078ec0ff */
[----:B------:R-:W2:Y:S01]  /*2e720*/  LDL.LU R218, [R1+0x10c0] ;  /* 0x0010c00001da7983 */ /* 0x000ea20000300800 */
[----:B---3--:R-:W-:Y:S02]  /*2e730*/  LOP3.LUT R121, R146, 0xffff, RZ, 0xc0, !PT ;  /* 0x0000ffff92797812 */ /* 0x008fe400078ec0ff */
[----:B----4-:R-:W-:Y:S02]  /*2e740*/  LOP3.LUT R122, R220, 0xffff, RZ, 0xc0, !PT ;  /* 0x0000ffffdc7a7812 */ /* 0x010fe400078ec0ff */
[----:B------:R-:W3:Y:S01]  /*2e750*/  LDL.LU R220, [R1+0x1020] ;  /* 0x0010200001dc7983 */ /* 0x000ee20000300800 */
[----:B------:R-:W-:-:S03]  /*2e760*/  PRMT R113, R217, 0x4210, R120 ;  /* 0x00004210d9717816 */ /* 0x000fc60000000078 */
[----:B------:R-:W4:Y:S01]  /*2e770*/  LDL.LU R217, [R1+0x101c] ;  /* 0x00101c0001d97983 */ /* 0x000f220000300800 */
[----:B------:R-:W-:-:S03]  /*2e780*/  PRMT R114, R216, 0x4210, R121 ;  /* 0x00004210d8727816 */ /* 0x000fc60000000079 */
[----:B------:R-:W4:Y:S01]  /*2e790*/  LDL.LU R216, [R1+0xfd0] ;  /* 0x000fd00001d87983 */ /* 0x000f220000300800 */
[----:B------:R-:W-:-:S03]  /*2e7a0*/  LOP3.LUT R128, R152, 0xffff, RZ, 0xc0, !PT ;  /* 0x0000ffff98807812 */ /* 0x000fc600078ec0ff */
[----:B------:R-:W4:Y:S01]  /*2e7b0*/  LDL.LU R146, [R1+0xfcc] ;  /* 0x000fcc0001927983 */ /* 0x000f220000300800 */
[----:B------:R-:W-:-:S03]  /*2e7c0*/  LOP3.LUT R129, R154, 0xffff, RZ, 0xc0, !PT ;  /* 0x0000ffff9a817812 */ /* 0x000fc600078ec0ff */
[----:B------:R-:W4:Y:S04]  /*2e7d0*/  LDL.LU R152, [R1+0x10d8] ;  /* 0x0010d80001987983 */ /* 0x000f280000300800 */
[----:B------:R-:W4:Y:S01]  /*2e7e0*/  LDL.LU R154, [R1+0x10d4] ;  /* 0x0010d400019a7983 */ /* 0x000f220000300800 */
[----:B------:R-:W-:Y:S02]  /*2e7f0*/  LOP3.LUT R130, R161, 0xffff, RZ, 0xc0, !PT ;  /* 0x0000ffffa1827812 */ /* 0x000fe400078ec0ff */
[----:B------:R-:W-:Y:S01]  /*2e800*/  PRMT R117, R117, 0x5210, R120 ;  /* 0x0000521075757816 */ /* 0x000fe20000000078 */
[----:B------:R-:W4:Y:S01]  /*2e810*/  LDL.LU R161, [R1+0x10d0] ;  /* 0x0010d00001a17983 */ /* 0x000f220000300800 */
[----:B------:R-:W-:-:S03]  /*2e820*/  LOP3.LUT R131, R163, 0xffff, RZ, 0xc0, !PT ;  /* 0x0000ffffa3837812 */ /* 0x000fc600078ec0ff */
[----:B------:R-:W4:Y:S01]  /*2e830*/  LDL.LU R163, [R1+0x1038] ;  /* 0x0010380001a37983 */ /* 0x000f220000300800 */
[----:B------:R-:W-:Y:S02]  /*2e840*/  PRMT R118, R118, 0x5210, R121 ;  /* 0x0000521076767816 */ /* 0x000fe40000000079 */
[----:B------:R-:W-:Y:S02]  /*2e850*/  PRMT R120, R169, 0x4210, R128 ;  /* 0x00004210a9787816 */ /* 0x000fe40000000080 */
[----:B------:R-:W4:Y:S01]  /*2e860*/  LDL.LU R169, [R1+0x1034] ;  /* 0x0010340001a97983 */ /* 0x000f220000300800 */
[----:B------:R-:W-:-:S03]  /*2e870*/  PRMT R121, R171, 0x4210, R129 ;  /* 0x00004210ab797816 */ /* 0x000fc60000000081 */
[----:B------:R-:W4:Y:S04]  /*2e880*/  LDL.LU R171, [R1+0xfe8] ;  /* 0x000fe80001ab7983 */ /* 0x000f280000300800 */
[----:B------:R-:W-:Y:S01]  /*2e890*/  STSM.16.M88.4 [R4], R88 ;  /* 0x0000005804007844 */ /* 0x000fe20000000200 */
[----:B------:R-:W-:Y:S06]  /*2e8a0*/  BAR.SYNC.DEFER_BLOCKING 0x0 ;  /* 0x0000000000007b1d */ /* 0x000fec0000010000 */
[----:B------:R-:W1:Y:S02]  /*2e8b0*/  LDS.128 R88, [R2] ;  /* 0x0000000002587984 */ /* 0x000e640000000c00 */
[----:B------:R-:W-:Y:S06]  /*2e8c0*/  BAR.SYNC.DEFER_BLOCKING 0x0 ;  /* 0x0000000000007b1d */ /* 0x000fec0000010000 */
[----:B------:R-:W-:Y:S02]  /*2e8d0*/  STSM.16.M88.4 [R4], R92 ;  /* 0x0000005c04007844 */ /* 0x000fe40000000200 */
        /* <DEDUP_REMOVED lines=8> */
[----:B------:R-:W-:Y:S01]  /*2e960*/  BAR.SYNC.DEFER_BLOCKING 0x0 ;  /* 0x0000000000007b1d */ /* 0x000fe20000010000 */
[----:B------:R-:W-:-:S02]  /*2e970*/  PRMT R115, R144, 0x4210, R122 ;  /* 0x0000421090737816 */ /* 0x000fc4000000007a */
[----:B------:R-:W-:-:S03]  /*2e980*/  PRMT R119, R119, 0x5210, R122 ;  /* 0x0000521077777816 */ /* 0x000fc6000000007a */
[----:B------:R-:W1:Y:S02]  /*2e990*/  LDS.128 R100, [R2] ;  /* 0x0000000002647984 */ /* 0x000e640000000c00 */
[----:B------:R-:W-:Y:S01]  /*2e9a0*/  BAR.SYNC.DEFER_BLOCKING 0x0 ;  /* 0x0000000000007b1d */ /* 0x000fe20000010000 */
[----:B------:R-:W-:Y:S02]  /*2e9b0*/  PRMT R124, R124, 0x5210, R128 ;  /* 0x000052107c7c7816 */ /* 0x000fe40000000080 */
[----:B------:R-:W-:Y:S02]  /*2e9c0*/  PRMT R125, R125, 0x5210, R129 ;  /* 0x000052107d7d7816 */ /* 0x000fe40000000081 */
[--C-:B------:R-:W-:Y:S01]  /*2e9d0*/  PRMT R126, R126, 0x5210, R130.reuse ;  /* 0x000052107e7e7816 */ /* 0x100fe20000000082 */
[----:B------:R-:W-:Y:S02]  /*2e9e0*/  STSM.16.M88.4 [R4], R104 ;  /* 0x0000006804007844 */ /* 0x000fe40000000200 */
[----:B------:R-:W-:Y:S01]  /*2e9f0*/  BAR.SYNC.DEFER_BLOCKING 0x0 ;  /* 0x0000000000007b1d */ /* 0x000fe20000010000 */
[----:B--2---:R-:W-:-:S05]  /*2ea00*/  PRMT R122, R218, 0x4210, R130 ;  /* 0x00004210da7a7816 */ /* 0x004fca0000000082 */
[----:B------:R-:W2:Y:S04]  /*2ea10*/  LDL.LU R218, [R1+0xfe4] ;  /* 0x000fe40001da7983 */ /* 0x000ea80000300800 */
[----:B------:R-:W1:Y:S01]  /*2ea20*/  LDS.128 R104, [R2] ;  /* 0x0000000002687984 */ /* 0x000e620000000c00 */
[----:B------:R-:W-:Y:S01]  /*2ea30*/  BAR.SYNC.DEFER_BLOCKING 0x0 ;  /* 0x0000000000007b1d */ /* 0x000fe20000010000 */
[----:B---3--:R-:W-:Y:S02]  /*2ea40*/  LOP3.LUT R137, R220, 0xffff, RZ, 0xc0, !PT ;  /* 0x0000ffffdc897812 */ /* 0x008fe400078ec0ff */
[----:B----4-:R-:W-:-:S03]  /*2ea50*/  LOP3.LUT R136, R217, 0xffff, RZ, 0xc0, !PT ;  /* 0x0000ffffd9887812 */ /* 0x010fc600078ec0ff */
[----:B------:R-:W3:Y:S01]  /*2ea60*/  LDL.LU R220, [R1+0x10e4] ;  /* 0x0010e40001dc7983 */ /* 0x000ee20000300800 */
[----:B------:R-:W-:-:S03]  /*2ea70*/  LOP3.LUT R138, R216, 0xffff, RZ, 0xc0, !PT ;  /* 0x0000ffffd88a7812 */ /* 0x000fc600078ec0ff */
[----:B------:R-:W4:Y:S04]  /*2ea80*/  LDL.LU R217, [R1+0x10e0] ;  /* 0x0010e00001d97983 */ /* 0x000f280000300800 */
[----:B------:R-:W4:Y:S01]  /*2ea90*/  LDL.LU R216, [R1+0x10dc] ;  /* 0x0010dc0001d87983 */ /* 0x000f220000300800 */
[----:B------:R-:W-:-:S03]  /*2eaa0*/  PRMT R128, R152, 0x4210, R137 ;  /* 0x0000421098807816 */ /* 0x000fc60000000089 */
[----:B------:R-:W4:Y:S01]  /*2eab0*/  LDL.LU R221, [R1+0x1048] ;  /* 0x0010480001dd7983 */ /* 0x000f220000300800 */
[----:B------:R-:W-:-:S03]  /*2eac0*/  PRMT R129, R154, 0x4210, R136 ;  /* 0x000042109a817816 */ /* 0x000fc60000000088 */
[----:B------:R-:W4:Y:S04]  /*2ead0*/  LDL.LU R152, [R1+0x1044] ;  /* 0x0010440001987983 */ /* 0x000f280000300800 */
[----:B------:R-:W4:Y:S01]  /*2eae0*/  LDL.LU R154, [R1+0xff8] ;  /* 0x000ff800019a7983 */ /* 0x000f220000300800 */
[----:B------:R-:W-:-:S03]  /*2eaf0*/  LOP3.LUT R139, R146, 0xffff, RZ, 0xc0, !PT ;  /* 0x0000ffff928b7812 */ /* 0x000fc600078ec0ff */
[----:B------:R-:W4:Y:S01]  /*2eb00*/  LDL.LU R170, [R1+0xff4] ;  /* 0x000ff40001aa7983 */ /* 0x000f220000300800 */
[----:B------:R-:W-:-:S03]  /*2eb10*/  PRMT R130, R161, 0x4210, R138 ;  /* 0x00004210a1827816 */ /* 0x000fc6000000008a */
[----:B------:R-:W4:Y:S01]  /*2eb20*/  LDL.LU R162, [R1+0x10f0] ;  /* 0x0010f00001a27983 */ /* 0x000f220000300800 */
[----:B------:R-:W-:-:S03]  /*2eb30*/  LOP3.LUT R146, R169, 0xffff, RZ, 0xc0, !PT ;  /* 0x0000ffffa9927812 */ /* 0x000fc600078ec0ff */
[----:B------:R-:W4:Y:S01]  /*2eb40*/  LDL.LU R252, [R1+0x10ec] ;  /* 0x0010ec0001fc7983 */ /* 0x000f220000300800 */
[----:B------:R-:W-:-:S03]  /*2eb50*/  LOP3.LUT R145, R171, 0xffff, RZ, 0xc0, !PT ;  /* 0x0000ffffab917812 */ /* 0x000fc600078ec0ff */
[----:B------:R-:W4:Y:S04]  /*2eb60*/  LDL.LU R161, [R1+0x10e8] ;  /* 0x0010e80001a17983 */ /* 0x000f280000300800 */
[----:B------:R-:W4:Y:S04]  /*2eb70*/  LDL.LU R169, [R1+0x1060] ;  /* 0x0010600001a97983 */ /* 0x000f280000300800 */
        /* <DEDUP_REMOVED lines=11> */
[----:B------:R-:W-:-:S05]  /*2ec30*/  PRMT R123, R147, 0x4210, R131 ;  /* 0x00004210937b7816 */ /* 0x000fca0000000083 */
        /* <DEDUP_REMOVED lines=9> */
[----:B------:R-:W-:-:S02]  /*2ecd0*/  LOP3.LUT R144, R163, 0xffff, RZ, 0xc0, !PT ;  /* 0x0000ffffa3907812 */ /* 0x000fc400078ec0ff */
[----:B------:R-:W-:Y:S02]  /*2ece0*/  PRMT R133, R133, 0x5210, R136 ;  /* 0x0000521085857816 */ /* 0x000fe40000000088 */
[----:B--2---:R-:W-:Y:S02]  /*2ecf0*/  LOP3.LUT R147, R218, 0xffff, RZ, 0xc0, !PT ;  /* 0x0000ffffda937812 */ /* 0x004fe400078ec0ff */
[----:B------:R-:W-:Y:S01]  /*2ed00*/  PRMT R132, R132, 0x5210, R137 ;  /* 0x0000521084847816 */ /* 0x000fe20000000089 */
[----:B------:R-:W2:Y:S01]  /*2ed10*/  LDL.LU R163, [R1+0x1010] ;  /* 0x0010100001a37983 */ /* 0x000ea20000300800 */
[----:B------:R-:W-:-:S03]  /*2ed20*/  PRMT R134, R134, 0x5210, R138 ;  /* 0x0000521086867816 */ /* 0x000fc6000000008a */
[----:B------:R-:W2:Y:S04]  /*2ed30*/  LDL.LU R218, [R1+0x100c] ;  /* 0x00100c0001da7983 */ /* 0x000ea80000300800 */
[----:B------:R-:W1:Y:S01]  /*2ed40*/  LDS.128 R124, [R2] ;  /* 0x00000000027c7984 */ /* 0x000e620000000c00 */
[----:B---3--:R-:W-:Y:S02]  /*2ed50*/  PRMT R136, R220, 0x4210, R144 ;  /* 0x00004210dc887816 */ /* 0x008fe40000000090 */
[----:B----4-:R-:W-:Y:S01]  /*2ed60*/  PRMT R137, R217, 0x4210, R146 ;  /* 0x00004210d9897816 */ /* 0x010fe20000000092 */
[----:B------:R-:W3:Y:S01]  /*2ed70*/  LDL.LU R220, [R1+0x10fc] ;  /* 0x0010fc0001dc7983 */ /* 0x000ee20000300800 */
[----:B------:R-:W-:-:S03]  /*2ed80*/  PRMT R138, R216, 0x4210, R145 ;  /* 0x00004210d88a7816 */ /* 0x000fc60000000091 */
[----:B------:R-:W4:Y:S01]  /*2ed90*/  LDL.LU R217, [R1+0x10f8] ;  /* 0x0010f80001d97983 */ /* 0x000f220000300800 */
[--C-:B------:R-:W-:Y:S01]  /*2eda0*/  PRMT R131, R153, 0x4210, R139.reuse ;  /* 0x0000421099837816 */ /* 0x100fe2000000008b */
[----:B------:R-:W-:Y:S06]  /*2edb0*/  BAR.SYNC.DEFER_BLOCKING 0x0 ;  /* 0x0000000000007b1d */ /* 0x000fec0000010000 */
[----:B------:R-:W3:Y:S01]  /*2edc0*/  LDL.LU R216, [R1+0x10f4] ;  /* 0x0010f40001d87983 */ /* 0x000ee20000300800 */
[----:B------:R-:W-:-:S03]  /*2edd0*/  PRMT R135, R135, 0x5210, R139 ;  /* 0x0000521087877816 */ /* 0x000fc6000000008b */
[----:B------:R-:W-:Y:S01]  /*2ede0*/  STSM.16.M88.4 [R4], R128 ;  /* 0x0000008004007844 */ /* 0x000fe20000000200 */
[----:B------:R-:W-:Y:S01]  /*2edf0*/  BAR.SYNC.DEFER_BLOCKING 0x0 ;  /* 0x0000000000007b1d */ /* 0x000fe20000010000 */
[--C-:B------:R-:W-:Y:S02]  /*2ee00*/  PRMT R139, R155, 0x4210, R147.reuse ;  /* 0x000042109b8b7816 */ /* 0x100fe40000000093 */
[----:B------:R-:W-:Y:S02]  /*2ee10*/  LOP3.LUT R155, R170, 0xffff, RZ, 0xc0, !PT ;  /* 0x0000ffffaa9b7812 */ /* 0x000fe400078ec0ff */
[----:B------:R-:W-:Y:S02]  /*2ee20*/  LOP3.LUT R153, R221, 0xffff, RZ, 0xc0, !PT ;  /* 0x0000ffffdd997812 */ /* 0x000fe400078ec0ff */
[----:B------:R-:W-:Y:S02]  /*2ee30*/  PRMT R143, R143, 0x5210, R147 ;  /* 0x000052108f8f7816 */ /* 0x000fe40000000093 */
[----:B------:R-:W-:-:S02]  /*2ee40*/  PRMT R147, R160, 0x4210, R155 ;  /* 0x00004210a0937816 */ /* 0x000fc4000000009b */
[----:B------:R-:W-:Y:S02]  /*2ee50*/  PRMT R140, R140, 0x5210, R144 ;  /* 0x000052108c8c7816 */ /* 0x000fe40000000090 */
[----:B------:R-:W-:Y:S02]  /*2ee60*/  LOP3.LUT R160, R169, 0xffff, RZ, 0xc0, !PT ;  /* 0x0000ffffa9a07812 */ /* 0x000fe400078ec0ff */
[----:B------:R-:W-:Y:S01]  /*2ee70*/  PRMT R144, R162, 0x4210, R153 ;  /* 0x00004210a2907816 */ /* 0x000fe20000000099 */
[----:B------:R-:W3:Y:S01]  /*2ee80*/  LDL.LU R169, [R1+0x106c] ;  /* 0x00106c0001a97983 */ /* 0x000ee20000300800 */
[----:B------:R-:W-:-:S03]  /*2ee90*/  LOP3.LUT R162, R171, 0xffff, RZ, 0xc0, !PT ;  /* 0x0000ffffaba27812 */ /* 0x000fc600078ec0ff */
[----:B------:R-:W3:Y:S04]  /*2eea0*/  LDL.LU R170, [R1+0x1028] ;  /* 0x0010280001aa7983 */ /* 0x000ee80000300800 */
[----:B------:R-:W3:Y:S04]  /*2eeb0*/  LDL.LU R171, [R1+0x1024] ;  /* 0x0010240001ab7983 */ /* 0x000ee80000300800 */
[----:B------:R-:W1:Y:S01]  /*2eec0*/  LDS.128 R128, [R2] ;  /* 0x0000000002807984 */ /* 0x000e620000000c00 */
        /* <DEDUP_REMOVED lines=10> */
[----:B------:R-:W-:Y:S06]  /*2ef70*/  BAR.SYNC.DEFER_BLOCKING 0x0 ;  /* 0x0000000000007b1d */ /* 0x000fec0000010000 */
[----:B------:R-:W-:Y:S02]  /*2ef80*/  STSM.16.M88.4 [R4], R140 ;  /* 0x0000008c04007844 */ /* 0x000fe40000000200 */
[----:B------:R-:W-:Y:S01]  /*2ef90*/  BAR.SYNC.DEFER_BLOCKING 0x0 ;  /* 0x0000000000007b1d */ /* 0x000fe20000010000 */
[----:B------:R-:W-:-:S02]  /*2efa0*/  LOP3.LUT R152, R152, 0xffff, RZ, 0xc0, !PT ;  /* 0x0000ffff98987812 */ /* 0x000fc400078ec0ff */
[----:B------:R-:W-:-:S03]  /*2efb0*/  LOP3.LUT R154, R154, 0xffff, RZ, 0xc0, !PT ;  /* 0x0000ffff9a9a7812 */ /* 0x000fc600078ec0ff */
[----:B------:R-:W1:Y:S01]  /*2efc0*/  LDS.128 R140, [R2] ;  /* 0x00000000028c7984 */ /* 0x000e620000000c00 */
[----:B------:R-:W-:Y:S02]  /*2efd0*/  PRMT R145, R252, 0x4210, R152 ;  /* 0x00004210fc917816 */ /* 0x000fe40000000098 */
[----:B------:R-:W-:Y:S01]  /*2efe0*/  PRMT R146, R161, 0x4210, R154 ;  /* 0x00004210a1927816 */ /* 0x000fe2000000009a */
[----:B------:R-:W-:Y:S06]  /*2eff0*/  BAR.SYNC.DEFER_BLOCKING 0x0 ;  /* 0x0000000000007b1d */ /* 0x000fec0000010000 */
[----:B------:R-:W-:Y:S02]  /*2f000*/  STSM.16.M88.4 [R4], R144 ;  /* 0x0000009004007844 */ /* 0x000fe40000000200 */
[----:B------:R-:W-:Y:S01]  /*2f010*/  BAR.SYNC.DEFER_BLOCKING 0x0 ;  /* 0x0000000000007b1d */ /* 0x000fe20000010000 */
[----:B------:R-:W-:-:S02]  /*2f020*/  PRMT R149, R149, 0x5210, R152 ;  /* 0x0000521095957816 */ /* 0x000fc40000000098 */
[----:B------:R-:W-:-:S03]  /*2f030*/  PRMT R148, R148, 0x5210, R153 ;  /* 0x0000521094947816 */ /* 0x000fc60000000099 */
[----:B------:R-:W1:Y:S01]  /*2f040*/  LDS.128 R144, [R2] ;  /* 0x0000000002907984 */ /* 0x000e620000000c00 */
[----:B------:R-:W-:Y:S02]  /*2f050*/  PRMT R150, R150, 0x5210, R154 ;  /* 0x0000521096967816 */ /* 0x000fe4000000009a */
[----:B------:R-:W-:Y:S01]  /*2f060*/  PRMT R151, R151, 0x5210, R155 ;  /* 0x0000521097977816 */ /* 0x000fe2000000009b */
[----:B------:R-:W-:Y:S06]  /*2f070*/  BAR.SYNC.DEFER_BLOCKING 0x0 ;  /* 0x0000000000007b1d */ /* 0x000fec0000010000 */
[----:B------:R-:W-:Y:S02]  /*2f080*/  STSM.16.M88.4 [R4], R148 ;  /* 0x0000009404007844 */ /* 0x000fe40000000200 */
[----:B------:R-:W-:Y:S01]  /*2f090*/  BAR.SYNC.DEFER_BLOCKING 0x0 ;  /* 0x0000000000007b1d */ /* 0x000fe20000010000 */
[----:B--2---:R-:W-:-:S02]  /*2f0a0*/  LOP3.LUT R161, R163, 0xffff, RZ, 0xc0, !PT ;  /* 0x0000ffffa3a17812 */ /* 0x004fc400078ec0ff */
[----:B------:R-:W-:Y:S02]  /*2f0b0*/  LOP3.LUT R163, R218, 0xffff, RZ, 0xc0, !PT ;  /* 0x0000ffffdaa37812 */ /* 0x000fe400078ec0ff */
[----:B----4-:R-:W-:Y:S01]  /*2f0c0*/  PRMT R153, R217, 0x4210, R162 ;  /* 0x00004210d9997816 */ /* 0x010fe200000000a2 */
[----:B------:R-:W2:Y:S01]  /*2f0d0*/  LDS.128 R148, [R2] ;  /* 0x0000000002947984 */ /* 0x000ea20000000c00 */
[----:B---3--:R-:W-:-:S03]  /*2f0e0*/  PRMT R154, R216, 0x4210, R161 ;  /* 0x00004210d89a7816 */ /* 0x008fc600000000a1 */
[----:B------:R-:W3:Y:S01]  /*2f0f0*/  LDL.LU R217, [R1+0x1074] ;  /* 0x0010740001d97983 */ /* 0x000ee20000300800 */
[----:B------:R-:W-:Y:S02]  /*2f100*/  PRMT R152, R220, 0x4210, R160 ;  /* 0x00004210dc987816 */ /* 0x000fe400000000a0 */
[----:B------:R-:W-:Y:S01]  /*2f110*/  PRMT R155, R168, 0x4210, R163 ;  /* 0x00004210a89b7816 */ /* 0x000fe200000000a3 */
[----:B------:R-:W-:Y:S06]  /*2f120*/  BAR.SYNC.DEFER_BLOCKING 0x0 ;  /* 0x0000000000007b1d */ /* 0x000fec0000010000 */
[----:B------:R-:W4:Y:S04]  /*2f130*/  LDL.LU R216, [R1+0x1040] ;  /* 0x0010400001d87983 */ /* 0x000f280000300800 */
[----:B------:R-:W2:Y:S04]  /*2f140*/  LDL.LU R218, [R1+0x103c] ;  /* 0x00103c0001da7983 */ /* 0x000ea80000300800 */
[----:B------:R-:W3:Y:S04]  /*2f150*/  LDL.LU R221, [R1+0x1114] ;  /* 0x0011140001dd7983 */ /* 0x000ee80000300800 */
[----:B------:R-:W2:Y:S04]  /*2f160*/  LDL.LU R252, [R1+0x1110] ;  /* 0x0011100001fc7983 */ /* 0x000ea80000300800 */
[----:B------:R-:W2:Y:S04]  /*2f170*/  LDL.LU R220, [R1+0x110c] ;  /* 0x00110c0001dc7983 */ /* 0x000ea80000300800 */
[----:B------:R-:W4:Y:S04]  /*2f180*/  LDL.LU R168, [R1+0x1068] ;  /* 0x0010680001a87983 */ /* 0x000f280000300800 */
[----:B------:R0:W-:Y:S04]  /*2f190*/  STSM.16.M88.4 [R4], R152 ;  /* 0x0000009804007844 */ /* 0x0001e80000000200 */
[----:B0-----:R-:W3:Y:S04]  /*2f1a0*/  LDL.LU R153, [R1+0x1108] ;  /* 0x0011080001997983 */ /* 0x001ee80000300800 */
[----:B------:R-:W2:Y:S04]  /*2f1b0*/  LDL.LU R154, [R1+0x1104] ;  /* 0x00110400019a7983 */ /* 0x000ea80000300800 */
[----:B------:R-:W2:Y:S01]  /*2f1c0*/  LDL.LU R155, [R1+0x1100] ;  /* 0x00110000019b7983 */ /* 0x000ea20000300800 */
[----:B------:R-:W-:-:S02]  /*2f1d0*/  LOP3.LUT R171, R171, 0xffff, RZ, 0xc0, !PT ;  /* 0x0000ffffabab7812 */ /* 0x000fc400078ec0ff */
[----:B------:R-:W-:Y:S02]  /*2f1e0*/  PRMT R159, R159, 0x5210, R163 ;  /* 0x000052109f9f7816 */ /* 0x000fe400000000a3 */
[----:B------:R-:W-:Y:S02]  /*2f1f0*/  PRMT R163, R195, 0x4210, R171 ;  /* 0x00004210c3a37816 */ /* 0x000fe400000000ab */
[----:B------:R-:W2:Y:S01]  /*2f200*/  LDL.LU R195, [R1+0x1078] ;  /* 0x0010780001c37983 */ /* 0x000ea20000300800 */
[----:B------:R-:W-:Y:S02]  /*2f210*/  LOP3.LUT R169, R169, 0xffff, RZ, 0xc0, !PT ;  /* 0x0000ffffa9a97812 */ /* 0x000fe400078ec0ff */
[----:B------:R-:W-:Y:S02]  /*2f220*/  LOP3.LUT R170, R170, 0xffff, RZ, 0xc0, !PT ;  /* 0x0000ffffaaaa7812 */ /* 0x000fe400078ec0ff */
[----:B------:R-:W-:Y:S02]  /*2f230*/  PRMT R156, R156, 0x5210, R160 ;  /* 0x000052109c9c7816 */ /* 0x000fe400000000a0 */
[----:B------:R-:W-:-:S02]  /*2f240*/  PRMT R158, R158, 0x5210, R161 ;  /* 0x000052109e9e7816 */ /* 0x000fc400000000a1 */
[----:B------:R-:W-:Y:S01]  /*2f250*/  PRMT R157, R157, 0x5210, R162 ;  /* 0x000052109d9d7816 */ /* 0x000fe200000000a2 */
[----:B------:R-:W-:Y:S01]  /*2f260*/  BAR.SYNC.DEFER_BLOCKING 0x0 ;  /* 0x0000000000007b1d */ /* 0x000fe20000010000 */
[----:B------:R-:W-:Y:S02]  /*2f270*/  PRMT R166, R166, 0x5210, R170 ;  /* 0x00005210a6a67816 */ /* 0x000fe400000000aa */
[----:B------:R-:W-:Y:S02]  /*2f280*/  PRMT R164, R164, 0x5210, R169 ;  /* 0x00005210a4a47816 */ /* 0x000fe400000000a9 */
[----:B------:R-:W-:Y:S02]  /*2f290*/  PRMT R167, R167, 0x5210, R171 ;  /* 0x00005210a7a77816 */ /* 0x000fe400000000ab */
[----:B----4-:R-:W-:Y:S02]  /*2f2a0*/  LOP3.LUT R168, R168, 0xffff, RZ, 0xc0, !PT ;  /* 0x0000ffffa8a87812 */ /* 0x010fe400078ec0ff */
[----:B---3--:R-:W-:-:S02]  /*2f2b0*/  PRMT R160, R153, 0x4210, R169 ;  /* 0x0000421099a07816 */ /* 0x008fc400000000a9 */
[----:B--2---:R-:W-:Y:S02]  /*2f2c0*/  PRMT R161, R154, 0x4210, R168 ;  /* 0x000042109aa17816 */ /* 0x004fe400000000a8 */
[----:B------:R-:W-:Y:S02]  /*2f2d0*/  PRMT R162, R155, 0x4210, R170 ;  /* 0x000042109ba27816 */ /* 0x000fe400000000aa */
[----:B------:R-:W0:Y:S01]  /*2f2e0*/  LDS.128 R152, [R2] ;  /* 0x0000000002987984 */ /* 0x000e220000000c00 */
[----:B------:R-:W-:Y:S01]  /*2f2f0*/  BAR.SYNC.DEFER_BLOCKING 0x0 ;  /* 0x0000000000007b1d */ /* 0x000fe20000010000 */
[----:B------:R-:W-:Y:S02]  /*2f300*/  LOP3.LUT R195, R195, 0xffff, RZ, 0xc0, !PT ;  /* 0x0000ffffc3c37812 */ /* 0x000fe400078ec0ff */
[----:B------:R-:W-:Y:S02]  /*2f310*/  LOP3.LUT R216, R216, 0xffff, RZ, 0xc0, !PT ;  /* 0x0000ffffd8d87812 */ /* 0x000fe400078ec0ff */
[----:B------:R-:W-:-:S02]  /*2f320*/  PRMT R165, R165, 0x5210, R168 ;  /* 0x00005210a5a57816 */ /* 0x000fc400000000a8 */
[----:B------:R-:W-:Y:S02]  /*2f330*/  PRMT R168, R221, 0x4210, R195 ;  /* 0x00004210dda87816 */ /* 0x000fe400000000c3 */
[----:B------:R-:W-:Y:S02]  /*2f340*/  PRMT R170, R220, 0x4210, R216 ;  /* 0x00004210dcaa7816 */ /* 0x000fe400000000d8 */
[----:B------:R-:W2:Y:S04]  /*2f350*/  LDL.LU.64 R220, [R1+0xe78] ;  /* 0x000e780001dc7983 */ /* 0x000ea80000300a00 */
[----:B------:R-:W-:Y:S01]  /*2f360*/  STSM.16.M88.4 [R4], R156 ;  /* 0x0000009c04007844 */ /* 0x000fe20000000200 */
[----:B------:R-:W-:Y:S06]  /*2f370*/  BAR.SYNC.DEFER_BLOCKING 0x0 ;  /* 0x0000000000007b1d */ /* 0x000fec0000010000 */
[----:B------:R-:W3:Y:S02]  /*2f380*/  LDS.128 R156, [R2] ;  /* 0x00000000029c7984 */ /* 0x000ee40000000c00 */
[----:B------:R-:W-:Y:S06]  /*2f390*/  BAR.SYNC.DEFER_BLOCKING 0x0 ;  /* 0x0000000000007b1d */ /* 0x000fec0000010000 */
[----:B------:R-:W-:Y:S02]  /*2f3a0*/  STSM.16.M88.4 [R4], R160 ;  /* 0x000000a004007844 */ /* 0x000fe40000000200 */
[----:B------:R-:W-:Y:S06]  /*2f3b0*/  BAR.SYNC.DEFER_BLOCKING 0x0 ;  /* 0x0000000000007b1d */ /* 0x000fec0000010000 */
[----:B------:R-:W4:Y:S02]  /*2f3c0*/  LDS.128 R160, [R2] ;  /* 0x0000000002a07984 */ /* 0x000f240000000c00 */
[----:B------:R-:W-:Y:S06]  /*2f3d0*/  BAR.SYNC.DEFER_BLOCKING 0x0 ;  /* 0x0000000000007b1d */ /* 0x000fec0000010000 */
[----:B------:R-:W-:Y:S02]  /*2f3e0*/  STSM.16.M88.4 [R4], R164 ;  /* 0x000000a404007844 */ /* 0x000fe40000000200 */
[----:B------:R-:W-:Y:S01]  /*2f3f0*/  BAR.SYNC.DEFER_BLOCKING 0x0 ;  /* 0x0000000000007b1d */ /* 0x000fe20000010000 */
[----:B------:R-:W-:-:S02]  /*2f400*/  LOP3.LUT R217, R217, 0xffff, RZ, 0xc0, !PT ;  /* 0x0000ffffd9d97812 */ /* 0x000fc400078ec0ff */
[----:B------:R-:W-:-:S03]  /*2f410*/  LOP3.LUT R218, R218, 0xffff, RZ, 0xc0, !PT ;  /* 0x0000ffffdada7812 */ /* 0x000fc600078ec0ff */
[----:B------:R-:W4:Y:S01]  /*2f420*/  LDS.128 R164, [R2] ;  /* 0x0000000002a47984 */ /* 0x000f220000000c00 */
[----:B------:R-:W-:Y:S02]  /*2f430*/  PRMT R169, R252, 0x4210, R217 ;  /* 0x00004210fca97816 */ /* 0x000fe400000000d9 */
[----:B------:R-:W-:Y:S01]  /*2f440*/  PRMT R171, R219, 0x4210, R218 ;  /* 0x00004210dbab7816 */ /* 0x000fe200000000da */
[----:B------:R-:W-:Y:S06]  /*2f450*/  BAR.SYNC.DEFER_BLOCKING 0x0 ;  /* 0x0000000000007b1d */ /* 0x000fec0000010000 */
[----:B------:R1:W-:Y:S02]  /*2f460*/  STSM.16.M88.4 [R4], R168 ;  /* 0x000000a804007844 */ /* 0x0003e40000000200 */
[----:B-1----:R-:W-:-:S02]  /*2f470*/  PRMT R168, R173, 0x5210, R195 ;  /* 0x00005210ada87816 */ /* 0x002fc400000000c3 */
[----:B------:R-:W-:Y:S02]  /*2f480*/  PRMT R170, R174, 0x5210, R216 ;  /* 0x00005210aeaa7816 */ /* 0x000fe400000000d8 */
[----:B------:R-:W-:Y:S02]  /*2f490*/  PRMT R169, R175, 0x5210, R217 ;  /* 0x00005210afa97816 */ /* 0x000fe400000000d9 */
[----:B------:R-:W-:Y:S01]  /*2f4a0*/  PRMT R171, R172, 0x5210, R218 ;  /* 0x00005210acab7816 */ /* 0x000fe200000000da */
[----:B------:R-:W-:Y:S01]  /*2f4b0*/  BAR.SYNC.DEFER_BLOCKING 0x0 ;  /* 0x0000000000007b1d */ /* 0x000fe20000010000 */
[----:B------:R-:W-:-:S05]  /*2f4c0*/  PRMT R195, R64, 0x7770, RZ ;  /* 0x0000777040c37816 */ /* 0x000fca00000000ff */
[----:B------:R-:W3:Y:S04]  /*2f4d0*/  LDL.LU.64 R216, [R1+0xe50] ;  /* 0x000e500001d87983 */ /* 0x000ee80000300a00 */
[----:B------:R-:W4:Y:S04]  /*2f4e0*/  LDL.LU.64 R218, [R1+0xe58] ;  /* 0x000e580001da7983 */ /* 0x000f280000300a00 */
[----:B------:R-:W1:Y:S01]  /*2f4f0*/  LDS.128 R172, [R2] ;  /* 0x0000000002ac7984 */ /* 0x000e620000000c00 */
[----:B------:R-:W-:Y:S06]  /*2f500*/  BAR.SYNC.DEFER_BLOCKING 0x0 ;  /* 0x0000000000007b1d */ /* 0x000fec0000010000 */
[----:B------:R0:W-:Y:S02]  /*2f510*/  STSM.16.M88.4 [R4], R168 ;  /* 0x000000a804007844 */ /* 0x0001e40000000200 */
[----:B------:R-:W-:Y:S01]  /*2f520*/  BAR.SYNC.DEFER_BLOCKING 0x0 ;  /* 0x0000000000007b1d */ /* 0x000fe20000010000 */
[----:B0-----:R-:W-:-:S05]  /*2f530*/  PRMT R168, R64, 0x7771, RZ ;  /* 0x0000777140a87816 */ /* 0x001fca00000000ff */
[----:B------:R-:W3:Y:S04]  /*2f540*/  LDL.LU.64 R170, [R1+0xe60] ;  /* 0x000e600001aa7983 */ /* 0x000ee80000300a00 */
[----:B------:R0:W-:Y:S01]  /*2f550*/  @P0 STG.E.U8 desc[UR32][R200.64], R195 ;  /* 0x000000c3c8000986 */ /* 0x0001e2000c101120 */
[----:B------:R-:W-:-:S03]  /*2f560*/  LOP3.LUT P0, RZ, R194, 0x80, RZ, 0xc0, !PT ;  /* 0x00000080c2ff7812 */ /* 0x000fc6000780c0ff */
[----:B0-----:R-:W4:Y:S10]  /*2f570*/  LDL.LU.64 R200, [R1+0xe68] ;  /* 0x000e680001c87983 */ /* 0x001f340000300a00 */
[----:B------:R0:W-:Y:S01]  /*2f580*/  @P0 STG.E.U8 desc[UR32][R198.64], R168 ;  /* 0x000000a8c6000986 */ /* 0x0001e2000c101120 */
[----:B------:R-:W-:-:S02]  /*2f590*/  LOP3.LUT P0, RZ, R194, 0x40, RZ, 0xc0, !PT ;  /* 0x00000040c2ff7812 */ /* 0x000fc4000780c0ff */
[----:B0-----:R-:W-:Y:S01]  /*2f5a0*/  PRMT R168, R64, 0x7772, RZ ;  /* 0x0000777240a87816 */ /* 0x001fe200000000ff */
[----:B------:R-:W3:Y:S10]  /*2f5b0*/  LDL.LU.64 R198, [R1+0xe70] ;  /* 0x000e700001c67983 */ /* 0x000ef40000300a00 */
[----:B------:R-:W-:Y:S01]  /*2f5c0*/  @P0 STG.E.U8 desc[UR32][R196.64], R168 ;  /* 0x000000a8c4000986 */ /* 0x000fe2000c101120 */
[----:B------:R-:W-:-:S02]  /*2f5d0*/  LOP3.LUT P0, RZ, R194, 0x20, RZ, 0xc0, !PT ;  /* 0x00000020c2ff7812 */ /* 0x000fc4000780c0ff */
[----:B------:R-:W-:-:S11]  /*2f5e0*/  PRMT R64, R64, 0x7773, RZ ;  /* 0x0000777340407816 */ /* 0x000fd600000000ff */
[----:B------:R0:W-:Y:S02]  /*2f5f0*/  @P0 STG.E.U8 desc[UR32][R190.64], R64 ;  /* 0x00000040be000986 */ /* 0x0001e4000c101120 */
[----:B0-----:R-:W-:-:S05]  /*2f600*/  PRMT R64, R60, 0x7770, RZ ;  /* 0x000077703c407816 */ /* 0x001fca00000000ff */
[----:B------:R0:W-:Y:S02]  /*2f610*/  @P6 STG.E.U8 desc[UR32][R188.64], R64 ;  /* 0x00000040bc006986 */ /* 0x0001e4000c101120 */
[----:B0-----:R-:W-:-:S05]  /*2f620*/  PRMT R64, R60, 0x7771, RZ ;  /* 0x000077713c407816 */ /* 0x001fca00000000ff */
[----:B------:R0:W-:Y:S01]  /*2f630*/  @P5 STG.E.U8 desc[UR32][R186.64], R64 ;  /* 0x00000040ba005986 */ /* 0x0001e2000c101120 */
[----:B------:R-:W-:Y:S02]  /*2f640*/  LOP3.LUT P0, RZ, R194, 0x10, RZ, 0xc0, !PT ;  /* 0x00000010c2ff7812 */ /* 0x000fe4000780c0ff */
[C---:B0-----:R-:W-:Y:S02]  /*2f650*/  PRMT R64, R60.reuse, 0x7772, RZ ;  /* 0x000077723c407816 */ /* 0x041fe400000000ff */
[----:B------:R-:W-:-:S03]  /*2f660*/  PRMT R60, R60, 0x7773, RZ ;  /* 0x000077733c3c7816 */ /* 0x000fc600000000ff */
[----:B------:R-:W-:Y:S04]  /*2f670*/  @P4 STG.E.U8 desc[UR32][R184.64], R64 ;  /* 0x00000040b8004986 */ /* 0x000fe8000c101120 */
[----:B------:R0:W-:Y:S01]  /*2f680*/  @P3 STG.E.U8 desc[UR32][R182.64], R60 ;  /* 0x0000003cb6003986 */ /* 0x0001e2000c101120 */
[----:B------:R-:W-:Y:S02]  /*2f690*/  LOP3.LUT P3, RZ, R7, 0x1000, RZ, 0xc0, !PT ;  /* 0x0000100007ff7812 */ /* 0x000fe4000786c0ff */
[----:B0-----:R-:W-:-:S05]  /*2f6a0*/  PRMT R60, R65, 0x7770, RZ ;  /* 0x00007770413c7816 */ /* 0x001fca00000000ff */
[----:B------:R0:W-:Y:S02]  /*2f6b0*/  @P2 STG.E.U8 desc[UR32][R180.64], R60 ;  /* 0x0000003cb4002986 */ /* 0x0001e4000c101120 */
[----:B0-----:R-:W-:-:S05]  /*2f6c0*/  PRMT R60, R65, 0x7771, RZ ;  /* 0x00007771413c7816 */ /* 0x001fca00000000ff */
[----:B------:R0:W-:Y:S02]  /*2f6d0*/  @P1 STG.E.U8 desc[UR32][R178.64], R60 ;  /* 0x0000003cb2001986 */ /* 0x0001e4000c101120 */
[C---:B0-----:R-:W-:Y:S02]  /*2f6e0*/  PRMT R60, R65.reuse, 0x7772, RZ ;  /* 0x00007772413c7816 */ /* 0x041fe400000000ff */
[----:B------:R-:W-:-:S03]  /*2f6f0*/  PRMT R65, R65, 0x7773, RZ ;  /* 0x0000777341417816 */ /* 0x000fc600000000ff */
[----:B------:R-:W-:Y:S04]  /*2f700*/  @P0 STG.E.U8 desc[UR32][R176.64], R60 ;  /* 0x0000003cb0000986 */ /* 0x000fe8000c101120 */
[----:B--2---:R0:W-:Y:S04]  /*2f710*/  @P3 STG.E.U8 desc[UR32][R220.64], R65 ;  /* 0x00000041dc003986 */ /* 0x0041e8000c101120 */
[----:B0-----:R-:W2:Y:S01]  /*2f720*/  LDL.LU.64 R220, [R1+0xe48] ;  /* 0x000e480001dc7983 */ /* 0x001ea20000300a00 */
[----:B------:R-:W-:Y:S02]  /*2f730*/  LOP3.LUT P6, RZ, R193, 0x10000000, RZ, 0xc0, !PT ;  /* 0x10000000c1ff7812 */ /* 0x000fe400078cc0ff */
[----:B------:R-:W-:Y:S01]  /*2f740*/  LOP3.LUT R4, R4, 0xefffffff, RZ, 0xc0, !PT ;  /* 0xefffffff04047812 */ /* 0x000fe200078ec0ff */
[----:B------:R-:W2:Y:S01]  /*2f750*/  LDL.LU.64 R184, [R1+0xe40] ;  /* 0x000e400001b87983 */ /* 0x000ea20000300a00 */
[----:B------:R-:W-:-:S03]  /*2f760*/  LOP3.LUT R194, R194, 0xfffffffe, RZ, 0xc0, !PT ;  /* 0xfffffffec2c27812 */ /* 0x000fc600078ec0ff */
[----:B------:R-:W2:Y:S04]  /*2f770*/  LDL.LU.64 R186, [R1+0xe38] ;  /* 0x000e380001ba7983 */ /* 0x000ea80000300a00 */
[----:B------:R-:W2:Y:S02]  /*2f780*/  LDL.LU.64 R188, [R1+0xe30] ;  /* 0x000e300001bc7983 */ /* 0x000ea40000300a00 */
[----:B------:R-:W-:Y:S02]  /*2f790*/  @P6 LOP3.LUT R4, R4, 0x10000000, RZ, 0xfc, !PT ;  /* 0x1000000004046812 */ /* 0x000fe400078efcff */
[----:B------:R-:W-:Y:S01]  /*2f7a0*/  LOP3.LUT P6, RZ, R193, 0x20000000, RZ, 0xc0, !PT ;  /* 0x20000000c1ff7812 */ /* 0x000fe200078cc0ff */
[----:B------:R-:W2:Y:S01]  /*2f7b0*/  LDL.LU.64 R190, [R1+0xe28] ;  /* 0x000e280001be7983 */ /* 0x000ea20000300a00 */
[----:B------:R-:W-:-:S02]  /*2f7c0*/  LOP3.LUT R4, R4, 0xdfffffff, RZ, 0xc0, !PT ;  /* 0xdfffffff04047812 */ /* 0x000fc400078ec0ff */
[C---:B------:R-:W-:Y:S01]  /*2f7d0*/  LOP3.LUT P2, RZ, R7.reuse, 0x80, RZ, 0xc0, !PT ;  /* 0x0000008007ff7812 */ /* 0x040fe2000784c0ff */
[----:B------:R-:W2:Y:S01]  /*2f7e0*/  LDL.LU.64 R168, [R1+0xe20] ;  /* 0x000e200001a87983 */ /* 0x000ea20000300a00 */
[----:B------:R-:W-:Y:S02]  /*2f7f0*/  LOP3.LUT P1, RZ, R7, 0x40, RZ, 0xc0, !PT ;  /* 0x0000004007ff7812 */ /* 0x000fe4000782c0ff */
[----:B------:R-:W-:Y:S01]  /*2f800*/  PRMT R60, R61, 0x7770, RZ ;  /* 0x000077703d3c7816 */ /* 0x000fe200000000ff */
[----:B------:R-:W2:Y:S04]  /*2f810*/  LDL.LU.64 R196, [R1+0xe18] ;  /* 0x000e180001c47983 */ /* 0x000ea80000300a00 */
[----:B------:R-:W-:Y:S02]  /*2f820*/  @P6 LOP3.LUT R4, R4, 0x20000000, RZ, 0xfc, !PT ;  /* 0x2000000004046812 */ /* 0x000fe400078efcff */
[----:B------:R-:W-:-:S02]  /*2f830*/  LOP3.LUT P6, RZ, R193, 0x40000000, RZ, 0xc0, !PT ;  /* 0x40000000c1ff7812 */ /* 0x000fc400078cc0ff */
[----:B------:R-:W-:-:S11]  /*2f840*/  LOP3.LUT R4, R4, 0xbfffffff, RZ, 0xc0, !PT ;  /* 0xbfffffff04047812 */ /* 0x000fd600078ec0ff */
[----:B------:R-:W-:Y:S02]  /*2f850*/  @P6 LOP3.LUT R4, R4, 0x40000000, RZ, 0xfc, !PT ;  /* 0x4000000004046812 */ /* 0x000fe400078efcff */
[----:B------:R-:W-:Y:S02]  /*2f860*/  LOP3.LUT P6, RZ, R193, 0x80000000, RZ, 0xc0, !PT ;  /* 0x80000000c1ff7812 */ /* 0x000fe400078cc0ff */
[----:B------:R-:W-:-:S11]  /*2f870*/  LOP3.LUT R4, R4, 0x7fffffff, RZ, 0xc0, !PT ;  /* 0x7fffffff04047812 */ /* 0x000fd600078ec0ff */
[----:B------:R-:W-:Y:S02]  /*2f880*/  @P6 LOP3.LUT R4, R4, 0x80000000, RZ, 0xfc, !PT ;  /* 0x8000000004046812 */ /* 0x000fe400078efcff */
[----:B------:R-:W-:-:S13]  /*2f890*/  LOP3.LUT P6, RZ, R7, 0x1, RZ, 0xc0, !PT ;  /* 0x0000000107ff7812 */ /* 0x000fda00078cc0ff */
        /* <DEDUP_REMOVED lines=9> */
[----:B------:R-:W-:-:S09]  /*2f930*/  LOP3.LUT P0, RZ, R7, 0x20, RZ, 0xc0, !PT ;  /* 0x0000002007ff7812 */ /* 0x000fd2000780c0ff */
[----:B------:R-:W-:Y:S02]  /*2f940*/  @P6 LOP3.LUT R194, R194, 0x8, RZ, 0xfc, !PT ;  /* 0x00000008c2c26812 */ /* 0x000fe400078efcff */
[----:B------:R-:W-:Y:S01]  /*2f950*/  LOP3.LUT P6, RZ, R7, 0x10, RZ, 0xc0, !PT ;  /* 0x0000001007ff7812 */ /* 0x000fe200078cc0ff */
[----:B---3--:R0:W-:Y:S02]  /*2f960*/  @P2 STG.E.U8 desc[UR32][R198.64], R60 ;  /* 0x0000003cc6002986 */ /* 0x0081e4000c101120 */
[C---:B0-----:R-:W-:Y:S02]  /*2f970*/  PRMT R60, R61.reuse, 0x7771, RZ ;  /* 0x000077713d3c7816 */ /* 0x041fe400000000ff */
[----:B------:R-:W3:Y:S04]  /*2f980*/  LDL.LU.64 R198, [R1+0xe10] ;  /* 0x000e100001c67983 */ /* 0x000ee80000300a00 */
[----:B----4-:R0:W-:Y:S02]  /*2f990*/  @P1 STG.E.U8 desc[UR32][R200.64], R60 ;  /* 0x0000003cc8001986 */ /* 0x0101e4000c101120 */
[----:B0-----:R-:W-:-:S02]  /*2f9a0*/  PRMT R60, R61, 0x7772, RZ ;  /* 0x000077723d3c7816 */ /* 0x001fc400000000ff */
[----:B------:R-:W4:Y:S01]  /*2f9b0*/  LDL.LU.64 R200, [R1+0xe08] ;  /* 0x000e080001c87983 */ /* 0x000f220000300a00 */
[----:B------:R-:W-:-:S03]  /*2f9c0*/  PRMT R61, R61, 0x7773, RZ ;  /* 0x000077733d3d7816 */ /* 0x000fc600000000ff */
[----:B------:R0:W-:Y:S04]  /*2f9d0*/  @P0 STG.E.U8 desc[UR32][R170.64], R60 ;  /* 0x0000003caa000986 */ /* 0x0001e8000c101120 */
[----:B------:R1:W-:Y:S01]  /*2f9e0*/  @P6 STG.E.U8 desc[UR32][R218.64], R61 ;  /* 0x0000003dda006986 */ /* 0x0003e2000c101120 */
[----:B------:R-:W-:Y:S02]  /*2f9f0*/  LOP3.LUT P6, RZ, R194, 0x8, RZ, 0xc0, !PT ;  /* 0x00000008c2ff7812 */ /* 0x000fe400078cc0ff */
[----:B0-----:R-:W-:Y:S01]  /*2fa00*/  PRMT R60, R66, 0x7770, RZ ;  /* 0x00007770423c7816 */ /* 0x001fe200000000ff */
[----:B------:R-:W4:Y:S04]  /*2fa10*/  LDL.LU.64 R170, [R1+0xe00] ;  /* 0x000e000001aa7983 */ /* 0x000f280000300a00 */
[----:B-1----:R-:W4:Y:S06]  /*2fa20*/  LDL.LU.64 R218, [R1+0xdf8] ;  /* 0x000df80001da7983 */ /* 0x002f2c0000300a00 */
[----:B------:R0:W-:Y:S01]  /*2fa30*/  @P6 STG.E.U8 desc[UR32][R216.64], R60 ;  /* 0x0000003cd8006986 */ /* 0x0001e2000c101120 */
[----:B------:R-:W-:-:S03]  /*2fa40*/  LOP3.LUT P6, RZ, R194, 0x4, RZ, 0xc0, !PT ;  /* 0x00000004c2ff7812 */ /* 0x000fc600078cc0ff */
[----:B0-----:R-:W4:Y:S01]  /*2fa50*/  LDL.LU.64 R216, [R1+0xdf0] ;  /* 0x000df00001d87983 */ /* 0x001f220000300a00 */
[----:B------:R-:W-:-:S09]  /*2fa60*/  PRMT R60, R66, 0x7771, RZ ;  /* 0x00007771423c7816 */ /* 0x000fd200000000ff */
[----:B--2---:R0:W-:Y:S04]  /*2fa70*/  @P6 STG.E.U8 desc[UR32][R220.64], R60 ;  /* 0x0000003cdc006986 */ /* 0x0041e8000c101120 */
[----:B0-----:R-:W2:Y:S01]  /*2fa80*/  LDL.LU.64 R220, [R1+0xde8] ;  /* 0x000de80001dc7983 */ /* 0x001ea20000300a00 */
[----:B------:R-:W-:Y:S02]  /*2fa90*/  LOP3.LUT P6, RZ, R194, 0x2, RZ, 0xc0, !PT ;  /* 0x00000002c2ff7812 */ /* 0x000fe400078cc0ff */
[C---:B------:R-:W-:Y:S02]  /*2faa0*/  PRMT R60, R66.reuse, 0x7772, RZ ;  /* 0x00007772423c7816 */ /* 0x040fe400000000ff */
[----:B------:R-:W-:-:S09]  /*2fab0*/  PRMT R66, R66, 0x7773, RZ ;  /* 0x0000777342427816 */ /* 0x000fd200000000ff */
[----:B------:R0:W-:Y:S01]  /*2fac0*/  @P6 STG.E.U8 desc[UR32][R184.64], R60 ;  /* 0x0000003cb8006986 */ /* 0x0001e2000c101120 */
[----:B------:R-:W-:-:S13]  /*2fad0*/  LOP3.LUT P6, RZ, R194, 0x1, RZ, 0xc0, !PT ;  /* 0x00000001c2ff7812 */ /* 0x000fda00078cc0ff */
[----:B------:R-:W-:Y:S01]  /*2fae0*/  @P6 STG.E.U8 desc[UR32][R186.64], R66 ;  /* 0x00000042ba006986 */ /* 0x000fe2000c101120 */
[----:B------:R-:W-:Y:S02]  /*2faf0*/  LOP3.LUT P6, RZ, R4, 0x80000000, RZ, 0xc0, !PT ;  /* 0x8000000004ff7812 */ /* 0x000fe400078cc0ff */
[----:B0-----:R-:W-:-:S11]  /*2fb00*/  PRMT R60, R62, 0x7770, RZ ;  /* 0x000077703e3c7816 */ /* 0x001fd600000000ff */
[----:B------:R0:W-:Y:S01]  /*2fb10*/  @P6 STG.E.U8 desc[UR32][R188.64], R60 ;  /* 0x0000003cbc006986 */ /* 0x0001e2000c101120 */
[----:B------:R-:W-:Y:S02]  /*2fb20*/  LOP3.LUT P6, RZ, R4, 0x40000000, RZ, 0xc0, !PT ;  /* 0x4000000004ff7812 */ /* 0x000fe400078cc0ff */
[----:B0-----:R-:W-:-:S11]  /*2fb30*/  PRMT R60, R62, 0x7771, RZ ;  /* 0x000077713e3c7816 */ /* 0x001fd600000000ff */
[----:B------:R0:W-:Y:S01]  /*2fb40*/  @P6 STG.E.U8 desc[UR32][R190.64], R60 ;  /* 0x0000003cbe006986 */ /* 0x0001e2000c101120 */
[----:B------:R-:W-:Y:S02]  /*2fb50*/  LOP3.LUT P6, RZ, R4, 0x20000000, RZ, 0xc0, !PT ;  /* 0x2000000004ff7812 */ /* 0x000fe400078cc0ff */
[----:B------:R-:W-:Y:S02]  /*2fb60*/  LOP3.LUT P5, RZ, R193, 0x8000000, RZ, 0xc0, !PT ;  /* 0x08000000c1ff7812 */ /* 0x000fe400078ac0ff */
[----:B0-----:R-:W-:-:S09]  /*2fb70*/  PRMT R60, R62, 0x7772, RZ ;  /* 0x000077723e3c7816 */ /* 0x001fd200000000ff */
[----:B------:R0:W-:Y:S01]  /*2fb80*/  @P6 STG.E.U8 desc[UR32][R168.64], R60 ;  /* 0x0000003ca8006986 */ /* 0x0001e2000c101120 */
[----:B------:R-:W-:Y:S02]  /*2fb90*/  LOP3.LUT P6, RZ, R4, 0x10000000, RZ, 0xc0, !PT ;  /* 0x1000000004ff7812 */ /* 0x000fe400078cc0ff */
[C---:B------:R-:W-:Y:S02]  /*2fba0*/  LOP3.LUT P4, RZ, R193.reuse, 0x4000000, RZ, 0xc0, !PT ;  /* 0x04000000c1ff7812 */ /* 0x040fe4000788c0ff */
[----:B------:R-:W-:Y:S02]  /*2fbb0*/  PRMT R62, R62, 0x7773, RZ ;  /* 0x000077733e3e7816 */ /* 0x000fe400000000ff */
[----:B------:R-:W-:Y:S02]  /*2fbc0*/  LOP3.LUT P3, RZ, R193, 0x2000000, RZ, 0xc0, !PT ;  /* 0x02000000c1ff7812 */ /* 0x000fe4000786c0ff */
[----:B0-----:R-:W-:-:S05]  /*2fbd0*/  PRMT R60, R67, 0x7770, RZ ;  /* 0x00007770433c7816 */ /* 0x001fca00000000ff */
[----:B------:R-:W-:Y:S01]  /*2fbe0*/  @P6 STG.E.U8 desc[UR32][R196.64], R62 ;  /* 0x0000003ec4006986 */ /* 0x000fe2000c101120 */
[C---:B------:R-:W-:Y:S02]  /*2fbf0*/  LOP3.LUT P2, RZ, R193.reuse, 0x1000000, RZ, 0xc0, !PT ;  /* 0x01000000c1ff7812 */ /* 0x040fe4000784c0ff */
[C---:B------:R-:W-:Y:S02]  /*2fc00*/  LOP3.LUT P1, RZ, R193.reuse, 0x800000, RZ, 0xc0, !PT ;  /* 0x00800000c1ff7812 */ /* 0x040fe4000782c0ff */
[----:B------:R-:W-:Y:S01]  /*2fc10*/  LOP3.LUT P0, RZ, R193, 0x400000, RZ, 0xc0, !PT ;  /* 0x00400000c1ff7812 */ /* 0x000fe2000780c0ff */
[----:B---3--:R0:W-:Y:S02]  /*2fc20*/  @P5 STG.E.U8 desc[UR32][R198.64], R60 ;  /* 0x0000003cc6005986 */ /* 0x0081e4000c101120 */
[----:B0-----:R-:W-:-:S05]  /*2fc30*/  PRMT R60, R67, 0x7771, RZ ;  /* 0x00007771433c7816 */ /* 0x001fca00000000ff */
[----:B----4-:R0:W-:Y:S02]  /*2fc40*/  @P4 STG.E.U8 desc[UR32][R200.64], R60 ;  /* 0x0000003cc8004986 */ /* 0x0101e4000c101120 */
[C---:B0-----:R-:W-:Y:S02]  /*2fc50*/  PRMT R60, R67.reuse, 0x7772, RZ ;  /* 0x00007772433c7816 */ /* 0x041fe400000000ff */
[----:B------:R-:W-:-:S03]  /*2fc60*/  PRMT R67, R67, 0x7773, RZ ;  /* 0x0000777343437816 */ /* 0x000fc600000000ff */
[----:B------:R0:W-:Y:S04]  /*2fc70*/  @P3 STG.E.U8 desc[UR32][R170.64], R60 ;  /* 0x0000003caa003986 */ /* 0x0001e8000c101120 */
[----:B------:R-:W-:Y:S01]  /*2fc80*/  @P2 STG.E.U8 desc[UR32][R218.64], R67 ;  /* 0x00000043da002986 */ /* 0x000fe2000c101120 */
[----:B0-----:R-:W-:-:S05]  /*2fc90*/  PRMT R60, R63, 0x7770, RZ ;  /* 0x000077703f3c7816 */ /* 0x001fca00000000ff */
[----:B------:R0:W-:Y:S02]  /*2fca0*/  @P1 STG.E.U8 desc[UR32][R216.64], R60 ;  /* 0x0000003cd8001986 */ /* 0x0001e4000c101120 */
[----:B0-----:R-:W-:-:S05]  /*2fcb0*/  PRMT R60, R63, 0x7771, RZ ;  /* 0x000077713f3c7816 */ /* 0x001fca00000000ff */
[----:B--2---:R0:W-:Y:S04]  /*2fcc0*/  @P0 STG.E.U8 desc[UR32][R220.64], R60 ;  /* 0x0000003cdc000986 */ /* 0x0041e8000c101120 */
[----:B0-----:R-:W2:Y:S04]  /*2fcd0*/  LDL.LU.64 R220, [R1+0xde0] ;  /* 0x000de00001dc7983 */ /* 0x001ea80000300a00 */
[----:B------:R-:W3:Y:S04]  /*2fce0*/  LDL.LU.64 R198, [R1+0xdd8] ;  /* 0x000dd80001c67983 */ /* 0x000ee80000300a00 */
[----:B------:R-:W4:Y:S04]  /*2fcf0*/  LDL.LU.64 R200, [R1+0x120] ;  /* 0x0001200001c87983 */ /* 0x000f280000300a00 */
[----:B------:R-:W4:Y:S04]  /*2fd00*/  LDL.LU.64 R170, [R1+0x118] ;  /* 0x0001180001aa7983 */ /* 0x000f280000300a00 */
[----:B------:R-:W4:Y:S04]  /*2fd10*/  LDL.LU.64 R218, [R1+0x110] ;  /* 0x0001100001da7983 */ /* 0x000f280000300a00 */
[----:B------:R-:W4:Y:S01]  /*2fd20*/  LDL.LU.64 R216, [R1+0x108] ;  /* 0x0001080001d87983 */ /* 0x000f220000300a00 */
[----:B------:R-:W-:-:S02]  /*2fd30*/  LOP3.LUT P3, RZ, R193, 0x200000, RZ, 0xc0, !PT ;  /* 0x00200000c1ff7812 */ /* 0x000fc4000786c0ff */
[----:B------:R-:W-:Y:S02]  /*2fd40*/  PRMT R60, R63, 0x7772, RZ ;  /* 0x000077723f3c7816 */ /* 0x000fe400000000ff */
        /* <DEDUP_REMOVED lines=20> */
[C---:B------:R-:W-:Y:S02]  /*2fe90*/  LOP3.LUT P2, RZ, R193.reuse, 0x100000, RZ, 0xc0, !PT ;  /* 0x00100000c1ff7812 */ /* 0x040fe4000784c0ff */
[----:B------:R-:W-:-:S07]  /*2fea0*/  LOP3.LUT P1, RZ, R193, 0x80000, RZ, 0xc0, !PT ;  /* 0x00080000c1ff7812 */ /* 0x000fce000782c0ff */
[----:B------:R-:W-:Y:S02]  /*2feb0*/  @P6 LOP3.LUT R4, R4, 0x4000000, RZ, 0xfc, !PT ;  /* 0x0400000004046812 */ /* 0x000fe400078efcff */
[C---:B------:R-:W-:Y:S02]  /*2fec0*/  LOP3.LUT P6, RZ, R193.reuse, 0x10000, RZ, 0xc0, !PT ;  /* 0x00010000c1ff7812 */ /* 0x040fe400078cc0ff */
[----:B------:R-:W-:Y:S02]  /*2fed0*/  LOP3.LUT P0, RZ, R193, 0x40000, RZ, 0xc0, !PT ;  /* 0x00040000c1ff7812 */ /* 0x000fe4000780c0ff */
[----:B------:R-:W-:Y:S02]  /*2fee0*/  LOP3.LUT R4, R4, 0xf7ffffff, RZ, 0xc0, !PT ;  /* 0xf7ffffff04047812 */ /* 0x000fe400078ec0ff */
[----:B------:R-:W-:Y:S01]  /*2fef0*/  PRMT R63, R63, 0x7773, RZ ;  /* 0x000077733f3f7816 */ /* 0x000fe200000000ff */
[----:B--2---:R0:W-:Y:S04]  /*2ff00*/  @P3 STG.E.U8 desc[UR32][R220.64], R60 ;  /* 0x0000003cdc003986 */ /* 0x0041e8000c101120 */
[----:B0-----:R-:W2:Y:S04]  /*2ff10*/  LDL.LU.64 R220, [R1+0x100] ;  /* 0x0001000001dc7983 */ /* 0x001ea80000300a00 */
[----:B------:R-:W2:Y:S04]  /*2ff20*/  LDL.LU.64 R184, [R1+0xf8] ;  /* 0x0000f80001b87983 */ /* 0x000ea80000300a00 */
[----:B------:R-:W2:Y:S04]  /*2ff30*/  LDL.LU.64 R186, [R1+0xf0] ;  /* 0x0000f00001ba7983 */ /* 0x000ea80000300a00 */
[----:B------:R-:W2:Y:S04]  /*2ff40*/  LDL.LU.64 R188, [R1+0xe8] ;  /* 0x0000e80001bc7983 */ /* 0x000ea80000300a00 */
[----:B------:R-:W2:Y:S01]  /*2ff50*/  LDL.LU.64 R190, [R1+0xe0] ;  /* 0x0000e00001be7983 */ /* 0x000ea20000300a00 */
[----:B------:R-:W-:-:S03]  /*2ff60*/  PRMT R60, R56, 0x7770, RZ ;  /* 0x00007770383c7816 */ /* 0x000fc600000000ff */
[----:B------:R-:W2:Y:S01]  /*2ff70*/  LDL.LU.64 R168, [R1+0xd8] ;  /* 0x0000d80001a87983 */ /* 0x000ea20000300a00 */
[----:B------:R-:W-:Y:S02]  /*2ff80*/  @P6 LOP3.LUT R4, R4, 0x8000000, RZ, 0xfc, !PT ;  /* 0x0800000004046812 */ /* 0x000fe400078efcff */
[----:B------:R-:W-:Y:S01]  /*2ff90*/  LOP3.LUT P6, RZ, R193, 0x20000, RZ, 0xc0, !PT ;  /* 0x00020000c1ff7812 */ /* 0x000fe200078cc0ff */
[----:B---3--:R0:W-:Y:S04]  /*2ffa0*/  @P2 STG.E.U8 desc[UR32][R198.64], R63 ;  /* 0x0000003fc6002986 */ /* 0x0081e8000c101120 */
[----:B----4-:R1:W-:Y:S04]  /*2ffb0*/  @P1 STG.E.U8 desc[UR32][R200.64], R60 ;  /* 0x0000003cc8001986 */ /* 0x0103e8000c101120 */
[----:B------:R-:W3:Y:S04]  /*2ffc0*/  LDL.LU.64 R196, [R1+0xd0] ;  /* 0x0000d00001c47983 */ /* 0x000ee80000300a00 */
[----:B0-----:R-:W4:Y:S01]  /*2ffd0*/  LDL.LU.64 R198, [R1+0xc8] ;  /* 0x0000c80001c67983 */ /* 0x001f220000300a00 */
[----:B-1----:R-:W-:-:S03]  /*2ffe0*/  PRMT R60, R56, 0x7771, RZ ;  /* 0x00007771383c7816 */ /* 0x002fc600000000ff */
[----:B------:R-:W4:Y:S04]  /*2fff0*/  LDL.LU.64 R200, [R1+0xc0] ;  /* 0x0000c00001c87983 */ /* 0x000f280000300a00 */
[----:B------:R0:W-:Y:S02]  /*30000*/  @P0 STG.E.U8 desc[UR32][R170.64], R60 ;  /* 0x0000003caa000986 */ /* 0x0001e4000c101120 */
[----:B0-----:R-:W-:Y:S02]  /*30010*/  PRMT R60, R56, 0x7772, RZ ;  /* 0x00007772383c7816 */ /* 0x001fe400000000ff */
[----:B------:R-:W4:Y:S04]  /*30020*/  LDL.LU.64 R170, [R1+0xb8] ;  /* 0x0000b80001aa7983 */ /* 0x000f280000300a00 */
[----:B------:R0:W-:Y:S01]  /*30030*/  @P6 STG.E.U8 desc[UR32][R218.64], R60 ;  /* 0x0000003cda006986 */ /* 0x0001e2000c101120 */
[----:B------:R-:W-:-:S02]  /*30040*/  LOP3.LUT P6, RZ, R4, 0x8000000, RZ, 0xc0, !PT ;  /* 0x0800000004ff7812 */ /* 0x000fc400078cc0ff */
[----:B------:R-:W-:Y:S01]  /*30050*/  PRMT R56, R56, 0x7773, RZ ;  /* 0x0000777338387816 */ /* 0x000fe200000000ff */
[----:B0-----:R-:W4:Y:S10]  /*30060*/  LDL.LU.64 R218, [R1+0xb0] ;  /* 0x0000b00001da7983 */ /* 0x001f340000300a00 */
[----:B------:R0:W-:Y:S04]  /*30070*/  @P6 STG.E.U8 desc[UR32][R216.64], R56 ;  /* 0x00000038d8006986 */ /* 0x0001e8000c101120 */
[----:B0-----:R-:W4:Y:S01]  /*30080*/  LDL.LU.64 R216, [R1+0xa8] ;  /* 0x0000a80001d87983 */ /* 0x001f220000300a00 */
[----:B------:R-:W-:-:S02]  /*30090*/  LOP3.LUT P6, RZ, R4, 0x4000000, RZ, 0xc0, !PT ;  /* 0x0400000004ff7812 */ /* 0x000fc400078cc0ff */
[----:B------:R-:W-:Y:S02]  /*300a0*/  PRMT R56, R52, 0x7770, RZ ;  /* 0x0000777034387816 */ /* 0x000fe400000000ff */
[C---:B------:R-:W-:Y:S02]  /*300b0*/  LOP3.LUT P5, RZ, R193.reuse, 0x100, RZ, 0xc0, !PT ;  /* 0x00000100c1ff7812 */ /* 0x040fe400078ac0ff */
[C---:B------:R-:W-:Y:S02]  /*300c0*/  LOP3.LUT P4, RZ, R193.reuse, 0x80, RZ, 0xc0, !PT ;  /* 0x00000080c1ff7812 */ /* 0x040fe4000788c0ff */
[C---:B------:R-:W-:Y:S02]  /*300d0*/  LOP3.LUT P3, RZ, R193.reuse, 0x40, RZ, 0xc0, !PT ;  /* 0x00000040c1ff7812 */ /* 0x040fe4000786c0ff */
[C---:B------:R-:W-:Y:S02]  /*300e0*/  LOP3.LUT P2, RZ, R193.reuse, 0x20, RZ, 0xc0, !PT ;  /* 0x00000020c1ff7812 */ /* 0x040fe4000784c0ff */
[----:B------:R-:W-:Y:S01]  /*300f0*/  LOP3.LUT P1, RZ, R193, 0x10, RZ, 0xc0, !PT ;  /* 0x00000010c1ff7812 */ /* 0x000fe2000782c0ff */
[----:B--2---:R0:W-:Y:S04]  /*30100*/  @P6 STG.E.U8 desc[UR32][R220.64], R56 ;  /* 0x00000038dc006986 */ /* 0x0041e8000c101120 */
[----:B0-----:R-:W2:Y:S01]  /*30110*/  LDL.LU.64 R220, [R1+0xa0] ;  /* 0x0000a00001dc7983 */ /* 0x001ea20000300a00 */
[----:B------:R-:W-:-:S02]  /*30120*/  LOP3.LUT P6, RZ, R4, 0x2000000, RZ, 0xc0, !PT ;  /* 0x0200000004ff7812 */ /* 0x000fc400078cc0ff */
[----:B------:R-:W-:-:S11]  /*30130*/  PRMT R56, R52, 0x7771, RZ ;  /* 0x0000777134387816 */ /* 0x000fd600000000ff */
[----:B------:R0:W-:Y:S01]  /*30140*/  @P6 STG.E.U8 desc[UR32][R184.64], R56 ;  /* 0x00000038b8006986 */ /* 0x0001e2000c101120 */
[----:B------:R-:W-:Y:S02]  /*30150*/  LOP3.LUT P6, RZ, R4, 0x1000000, RZ, 0xc0, !PT ;  /* 0x0100000004ff7812 */ /* 0x000fe400078cc0ff */
[----:B0-----:R-:W-:-:S11]  /*30160*/  PRMT R56, R52, 0x7772, RZ ;  /* 0x0000777234387816 */ /* 0x001fd600000000ff */
[----:B------:R-:W-:Y:S01]  /*30170*/  @P6 STG.E.U8 desc[UR32][R186.64], R56 ;  /* 0x00000038ba006986 */ /* 0x000fe2000c101120 */
[----:B------:R-:W-:Y:S02]  /*30180*/  LOP3.LUT P6, RZ, R4, 0x800000, RZ, 0xc0, !PT ;  /* 0x0080000004ff7812 */ /* 0x000fe400078cc0ff */
[----:B------:R-:W-:-:S11]  /*30190*/  PRMT R52, R52, 0x7773, RZ ;  /* 0x0000777334347816 */ /* 0x000fd600000000ff */
[----:B------:R0:W-:Y:S01]  /*301a0*/  @P6 STG.E.U8 desc[UR32][R188.64], R52 ;  /* 0x00000034bc006986 */ /* 0x0001e2000c101120 */
[----:B------:R-:W-:Y:S02]  /*301b0*/  LOP3.LUT P6, RZ, R4, 0x400000, RZ, 0xc0, !PT ;  /* 0x0040000004ff7812 */ /* 0x000fe400078cc0ff */
[----:B0-----:R-:W-:-:S11]  /*301c0*/  PRMT R52, R57, 0x7770, RZ ;  /* 0x0000777039347816 */ /* 0x001fd600000000ff */
[----:B------:R0:W-:Y:S01]  /*301d0*/  @P6 STG.E.U8 desc[UR32][R190.64], R52 ;  /* 0x00000034be006986 */ /* 0x0001e2000c101120 */
[----:B------:R-:W-:Y:S02]  /*301e0*/  LOP3.LUT P6, RZ, R4, 0x200000, RZ, 0xc0, !PT ;  /* 0x0020000004ff7812 */ /* 0x000fe400078cc0ff */
[----:B0-----:R-:W-:-:S11]  /*301f0*/  PRMT R52, R57, 0x7771, RZ ;  /* 0x0000777139347816 */ /* 0x001fd600000000ff */
[----:B------:R0:W-:Y:S01]  /*30200*/  @P6 STG.E.U8 desc[UR32][R168.64], R52 ;  /* 0x00000034a8006986 */ /* 0x0001e2000c101120 */
[----:B------:R-:W-:Y:S02]  /*30210*/  LOP3.LUT P6, RZ, R4, 0x100000, RZ, 0xc0, !PT ;  /* 0x0010000004ff7812 */ /* 0x000fe400078cc0ff */
[C---:B0-----:R-:W-:Y:S02]  /*30220*/  PRMT R52, R57.reuse, 0x7772, RZ ;  /* 0x0000777239347816 */ /* 0x041fe400000000ff */
[----:B------:R-:W-:-:S09]  /*30230*/  PRMT R57, R57, 0x7773, RZ ;  /* 0x0000777339397816 */ /* 0x000fd200000000ff */
[----:B---3--:R0:W-:Y:S04]  /*30240*/  @P6 STG.E.U8 desc[UR32][R196.64], R52 ;  /* 0x00000034c4006986 */ /* 0x0081e8000c101120 */
[----:B----4-:R-:W-:Y:S01]  /*30250*/  @P5 STG.E.U8 desc[UR32][R198.64], R57 ;  /* 0x00000039c6005986 */ /* 0x010fe2000c101120 */
[----:B0-----:R-:W-:-:S05]  /*30260*/  PRMT R52, R53, 0x7770, RZ ;  /* 0x0000777035347816 */ /* 0x001fca00000000ff */
[----:B------:R0:W-:Y:S02]  /*30270*/  @P4 STG.E.U8 desc[UR32][R200.64], R52 ;  /* 0x00000034c8004986 */ /* 0x0001e4000c101120 */
[----:B0-----:R-:W-:-:S05]  /*30280*/  PRMT R52, R53, 0x7771, RZ ;  /* 0x0000777135347816 */ /* 0x001fca00000000ff */
[----:B------:R0:W-:Y:S02]  /*30290*/  @P3 STG.E.U8 desc[UR32][R170.64], R52 ;  /* 0x00000034aa003986 */ /* 0x0001e4000c101120 */
[C---:B0-----:R-:W-:Y:S02]  /*302a0*/  PRMT R52, R53.reuse, 0x7772, RZ ;  /* 0x0000777235347816 */ /* 0x041fe400000000ff */
[----:B------:R-:W-:-:S03]  /*302b0*/  PRMT R53, R53, 0x7773, RZ ;  /* 0x0000777335357816 */ /* 0x000fc600000000ff */
[----:B------:R-:W-:Y:S04]  /*302c0*/  @P2 STG.E.U8 desc[UR32][R218.64], R52 ;  /* 0x00000034da002986 */ /* 0x000fe8000c101120 */
[----:B------:R0:W-:Y:S04]  /*302d0*/  @P1 STG.E.U8 desc[UR32][R216.64], R53 ;  /* 0x00000035d8001986 */ /* 0x0001e8000c101120 */
[----:B0-----:R-:W3:Y:S04]  /*302e0*/  LDL.LU.64 R216, [R1+0x98] ;  /* 0x0000980001d87983 */ /* 0x001ee80000300a00 */
[----:B------:R-:W4:Y:S04]  /*302f0*/  LDL.LU.64 R198, [R1+0x90] ;  /* 0x0000900001c67983 */ /* 0x000f280000300a00 */
[----:B------:R-:W4:Y:S04]  /*30300*/  LDL.LU.64 R200, [R1+0x88] ;  /* 0x0000880001c87983 */ /* 0x000f280000300a00 */
[----:B------:R-:W4:Y:S01]  /*30310*/  LDL.LU.64 R170, [R1+0x80] ;  /* 0x0000800001aa7983 */ /* 0x000f220000300a00 */
[----:B------:R-:W-:-:S03]  /*30320*/  LOP3.LUT P0, RZ, R193, 0x8, RZ, 0xc0, !PT ;  /* 0x00000008c1ff7812 */ /* 0x000fc6000780c0ff */
[----:B------:R-:W4:Y:S01]  /*30330*/  LDL.LU.64 R218, [R1+0x78] ;  /* 0x0000780001da7983 */ /* 0x000f220000300a00 */
[----:B------:R-:W-:-:S09]  /*30340*/  PRMT R52, R58, 0x7770, RZ ;  /* 0x000077703a347816 */ /* 0x000fd200000000ff */
[----:B--2---:R0:W-:Y:S04]  /*30350*/  @P0 STG.E.U8 desc[UR32][R220.64], R52 ;  /* 0x00000034dc000986 */ /* 0x0041e8000c101120 */
[----:B0-----:R-:W2:Y:S01]  /*30360*/  LDL.LU.64 R220, [R1+0x70] ;  /* 0x0000700001dc7983 */ /* 0x001ea20000300a00 */
[----:B------:R-:W-:Y:S02]  /*30370*/  LOP3.LUT P6, RZ, R192, 0x400000, RZ, 0xc0, !PT ;  /* 0x00400000c0ff7812 */ /* 0x000fe400078cc0ff */
[----:B------:R-:W-:Y:S02]  /*30380*/  LOP3.LUT R4, R4, 0xffffefff, RZ, 0xc0, !PT ;  /* 0xffffefff04047812 */ /* 0x000fe400078ec0ff */
[----:B------:R-:W-:-:S09]  /*30390*/  LOP3.LUT P3, RZ, R193, 0x4, RZ, 0xc0, !PT ;  /* 0x00000004c1ff7812 */ /* 0x000fd2000786c0ff */
[----:B------:R-:W-:Y:S02]  /*303a0*/  @P6 LOP3.LUT R4, R4, 0x1000, RZ, 0xfc, !PT ;  /* 0x0000100004046812 */ /* 0x000fe400078efcff */
[----:B------:R-:W-:Y:S02]  /*303b0*/  LOP3.LUT P6, RZ, R192, 0x800000, RZ, 0xc0, !PT ;  /* 0x00800000c0ff7812 */ /* 0x000fe400078cc0ff */
[----:B------:R-:W-:Y:S02]  /*303c0*/  LOP3.LUT R4, R4, 0xffffdfff, RZ, 0xc0, !PT ;  /* 0xffffdfff04047812 */ /* 0x000fe400078ec0ff */
[----:B------:R-:W-:-:S09]  /*303d0*/  PRMT R52, R58, 0x7771, RZ ;  /* 0x000077713a347816 */ /* 0x000fd200000000ff */
        /* <DEDUP_REMOVED lines=13> */
[----:B------:R-:W-:Y:S01]  /*304b0*/  LOP3.LUT P6, RZ, R192, 0x10000000, RZ, 0xc0, !PT ;  /* 0x10000000c0ff7812 */ /* 0x000fe200078cc0ff */
[----:B---3--:R0:W-:Y:S04]  /*304c0*/  @P3 STG.E.U8 desc[UR32][R216.64], R52 ;  /* 0x00000034d8003986 */ /* 0x0081e8000c101120 */
[----:B0-----:R-:W3:Y:S04]  /*304d0*/  LDL.LU.64 R216, [R1+0x68] ;  /* 0x0000680001d87983 */ /* 0x001ee80000300a00 */
[----:B------:R-:W3:Y:S04]  /*304e0*/  LDL.LU.64 R184, [R1+0x60] ;  /* 0x0000600001b87983 */ /* 0x000ee80000300a00 */
[----:B------:R-:W3:Y:S04]  /*304f0*/  LDL.LU.64 R186, [R1+0x58] ;  /* 0x0000580001ba7983 */ /* 0x000ee80000300a00 */
[----:B------:R-:W3:Y:S04]  /*30500*/  LDL.LU.64 R188, [R1+0x50] ;  /* 0x0000500001bc7983 */ /* 0x000ee80000300a00 */
[----:B------:R-:W3:Y:S01]  /*30510*/  LDL.LU.64 R190, [R1+0x48] ;  /* 0x0000480001be7983 */ /* 0x000ee20000300a00 */
[----:B------:R-:W-:-:S02]  /*30520*/  LOP3.LUT R4, R4, 0xfffbffff, RZ, 0xc0, !PT ;  /* 0xfffbffff04047812 */ /* 0x000fc400078ec0ff */
[C---:B------:R-:W-:Y:S01]  /*30530*/  LOP3.LUT P2, RZ, R193.reuse, 0x2, RZ, 0xc0, !PT ;  /* 0x00000002c1ff7812 */ /* 0x040fe2000784c0ff */
[----:B------:R-:W3:Y:S01]  /*30540*/  LDL.LU.64 R168, [R1+0x40] ;  /* 0x0000400001a87983 */ /* 0x000ee20000300a00 */
[----:B------:R-:W-:Y:S02]  /*30550*/  @P6 LOP3.LUT R4, R4, 0x40000, RZ, 0xfc, !PT ;  /* 0x0004000004046812 */ /* 0x000fe400078efcff */
[C---:B------:R-:W-:Y:S01]  /*30560*/  LOP3.LUT P6, RZ, R192.reuse, 0x20000000, RZ, 0xc0, !PT ;  /* 0x20000000c0ff7812 */ /* 0x040fe200078cc0ff */
[----:B------:R-:W3:Y:S01]  /*30570*/  LDL.LU.64 R196, [R1+0x38] ;  /* 0x0000380001c47983 */ /* 0x000ee20000300a00 */
[----:B------:R-:W-:Y:S02]  /*30580*/  LOP3.LUT P1, RZ, R193, 0x1, RZ, 0xc0, !PT ;  /* 0x00000001c1ff7812 */ /* 0x000fe4000782c0ff */
[----:B------:R-:W-:Y:S02]  /*30590*/  LOP3.LUT P0, RZ, R192, 0x80000000, RZ, 0xc0, !PT ;  /* 0x80000000c0ff7812 */ /* 0x000fe4000780c0ff */
[----:B------:R-:W-:-:S02]  /*305a0*/  LOP3.LUT R4, R4, 0xfff7ffff, RZ, 0xc0, !PT ;  /* 0xfff7ffff04047812 */ /* 0x000fc400078ec0ff */
[C---:B------:R-:W-:Y:S02]  /*305b0*/  PRMT R52, R58.reuse, 0x7772, RZ ;  /* 0x000077723a347816 */ /* 0x040fe400000000ff */
[----:B------:R-:W-:-:S03]  /*305c0*/  PRMT R58, R58, 0x7773, RZ ;  /* 0x000077733a3a7816 */ /* 0x000fc600000000ff */
[----:B------:R-:W-:Y:S01]  /*305d0*/  @P6 LOP3.LUT R4, R4, 0x80000, RZ, 0xfc, !PT ;  /* 0x0008000004046812 */ /* 0x000fe200078efcff */
[----:B----4-:R0:W-:Y:S01]  /*305e0*/  @P2 STG.E.U8 desc[UR32][R198.64], R52 ;  /* 0x00000034c6002986 */ /* 0x0101e2000c101120 */
[----:B------:R-:W-:-:S03]  /*305f0*/  LOP3.LUT P6, RZ, R192, 0x40000000, RZ, 0xc0, !PT ;  /* 0x40000000c0ff7812 */ /* 0x000fc600078cc0ff */
[----:B------:R1:W-:Y:S01]  /*30600*/  @P1 STG.E.U8 desc[UR32][R200.64], R58 ;  /* 0x0000003ac8001986 */ /* 0x0003e2000c101120 */
[----:B0-----:R-:W-:-:S03]  /*30610*/  PRMT R52, R54, 0x7770, RZ ;  /* 0x0000777036347816 */ /* 0x001fc600000000ff */
[----:B------:R-:W4:Y:S04]  /*30620*/  LDL.LU.64 R198, [R1+0x30] ;  /* 0x0000300001c67983 */ /* 0x000f280000300a00 */
[----:B------:R0:W-:Y:S04]  /*30630*/  @P0 STG.E.U8 desc[UR32][R170.64], R52 ;  /* 0x00000034aa000986 */ /* 0x0001e8000c101120 */
[----:B-1----:R-:W4:Y:S01]  /*30640*/  LDL.LU.64 R200, [R1+0x28] ;  /* 0x0000280001c87983 */ /* 0x002f220000300a00 */
[----:B0-----:R-:W-:-:S03]  /*30650*/  PRMT R52, R54, 0x7771, RZ ;  /* 0x0000777136347816 */ /* 0x001fc600000000ff */
[----:B------:R-:W4:Y:S04]  /*30660*/  LDL.LU.64 R170, [R1+0x20] ;  /* 0x0000200001aa7983 */ /* 0x000f280000300a00 */
[----:B------:R0:W-:Y:S01]  /*30670*/  @P6 STG.E.U8 desc[UR32][R218.64], R52 ;  /* 0x00000034da006986 */ /* 0x0001e2000c101120 */
[----:B------:R-:W-:Y:S02]  /*30680*/  LOP3.LUT P6, RZ, R4, 0x80000, RZ, 0xc0, !PT ;  /* 0x0008000004ff7812 */ /* 0x000fe400078cc0ff */
[----:B0-----:R-:W-:Y:S01]  /*30690*/  PRMT R52, R54, 0x7772, RZ ;  /* 0x0000777236347816 */ /* 0x001fe200000000ff */
[----:B------:R-:W4:Y:S10]  /*306a0*/  LDL.LU.64 R218, [R1+0x18] ;  /* 0x0000180001da7983 */ /* 0x000f340000300a00 */
[----:B--2---:R0:W-:Y:S04]  /*306b0*/  @P6 STG.E.U8 desc[UR32][R220.64], R52 ;  /* 0x00000034dc006986 */ /* 0x0041e8000c101120 */
[----:B0-----:R-:W2:Y:S01]  /*306c0*/  LDL.LU.64 R220, [R1+0x10] ;  /* 0x0000100001dc7983 */ /* 0x001ea20000300a00 */
[----:B------:R-:W-:-:S02]  /*306d0*/  LOP3.LUT P6, RZ, R4, 0x40000, RZ, 0xc0, !PT ;  /* 0x0004000004ff7812 */ /* 0x000fc400078cc0ff */
[----:B------:R-:W-:Y:S02]  /*306e0*/  PRMT R54, R54, 0x7773, RZ ;  /* 0x0000777336367816 */ /* 0x000fe400000000ff */
[----:B------:R-:W-:Y:S02]  /*306f0*/  PRMT R52, R59, 0x7770, RZ ;  /* 0x000077703b347816 */ /* 0x000fe400000000ff */
[C---:B------:R-:W-:Y:S02]  /*30700*/  LOP3.LUT P5, RZ, R192.reuse, 0x200000, RZ, 0xc0, !PT ;  /* 0x00200000c0ff7812 */ /* 0x040fe400078ac0ff */
[C---:B------:R-:W-:Y:S02]  /*30710*/  LOP3.LUT P4, RZ, R192.reuse, 0x100000, RZ, 0xc0, !PT ;  /* 0x00100000c0ff7812 */ /* 0x040fe4000788c0ff */
[C---:B------:R-:W-:Y:S02]  /*30720*/  LOP3.LUT P3, RZ, R192.reuse, 0x80000, RZ, 0xc0, !PT ;  /* 0x00080000c0ff7812 */ /* 0x040fe4000786c0ff */
[----:B------:R-:W-:-:S02]  /*30730*/  LOP3.LUT P2, RZ, R192, 0x40000, RZ, 0xc0, !PT ;  /* 0x00040000c0ff7812 */ /* 0x000fc4000784c0ff */
[----:B------:R-:W-:Y:S01]  /*30740*/  LOP3.LUT P1, RZ, R192, 0x20000, RZ, 0xc0, !PT ;  /* 0x00020000c0ff7812 */ /* 0x000fe2000782c0ff */
[----:B---3--:R0:W-:Y:S01]  /*30750*/  @P6 STG.E.U8 desc[UR32][R216.64], R54 ;  /* 0x00000036d8006986 */ /* 0x0081e2000c101120 */
[----:B------:R-:W-:-:S03]  /*30760*/  LOP3.LUT P6, RZ, R4, 0x20000, RZ, 0xc0, !PT ;  /* 0x0002000004ff7812 */ /* 0x000fc600078cc0ff */
[----:B0-----:R-:W3:Y:S10]  /*30770*/  LDL.LU.64 R216, [R1+0x8] ;  /* 0x0000080001d87983 */ /* 0x001ef40000300a00 */
[----:B------:R0:W-:Y:S01]  /*30780*/  @P6 STG.E.U8 desc[UR32][R184.64], R52 ;  /* 0x00000034b8006986 */ /* 0x0001e2000c101120 */
[----:B------:R-:W-:-:S02]  /*30790*/  LOP3.LUT P6, RZ, R4, 0x10000, RZ, 0xc0, !PT ;  /* 0x0001000004ff7812 */ /* 0x000fc400078cc0ff */
[----:B0-----:R-:W-:-:S11]  /*307a0*/  PRMT R52, R59, 0x7771, RZ ;  /* 0x000077713b347816 */ /* 0x001fd600000000ff */
[----:B------:R0:W-:Y:S01]  /*307b0*/  @P6 STG.E.U8 desc[UR32][R186.64], R52 ;  /* 0x00000034ba006986 */ /* 0x0001e2000c101120 */
[----:B------:R-:W-:Y:S02]  /*307c0*/  LOP3.LUT P6, RZ, R4, 0x8000, RZ, 0xc0, !PT ;  /* 0x0000800004ff7812 */ /* 0x000fe400078cc0ff */
[----:B0-----:R-:W-:-:S11]  /*307d0*/  PRMT R52, R59, 0x7772, RZ ;  /* 0x000077723b347816 */ /* 0x001fd600000000ff */
[----:B------:R0:W-:Y:S01]  /*307e0*/  @P6 STG.E.U8 desc[UR32][R188.64], R52 ;  /* 0x00000034bc006986 */ /* 0x0001e2000c101120 */
[----:B------:R-:W-:Y:S02]  /*307f0*/  LOP3.LUT P6, RZ, R4, 0x4000, RZ, 0xc0, !PT ;  /* 0x0000400004ff7812 */ /* 0x000fe400078cc0ff */
[----:B------:R-:W-:-:S11]  /*30800*/  PRMT R59, R59, 0x7773, RZ ;  /* 0x000077733b3b7816 */ /* 0x000fd600000000ff */
[----:B------:R-:W-:Y:S01]  /*30810*/  @P6 STG.E.U8 desc[UR32][R190.64], R59 ;  /* 0x0000003bbe006986 */ /* 0x000fe2000c101120 */
[----:B------:R-:W-:Y:S02]  /*30820*/  LOP3.LUT P6, RZ, R4, 0x2000, RZ, 0xc0, !PT ;  /* 0x0000200004ff7812 */ /* 0x000fe400078cc0ff */
[----:B0-----:R-:W-:-:S11]  /*30830*/  PRMT R52, R55, 0x7770, RZ ;  /* 0x0000777037347816 */ /* 0x001fd600000000ff */
[----:B------:R0:W-:Y:S01]  /*30840*/  @P6 STG.E.U8 desc[UR32][R168.64], R52 ;  /* 0x00000034a8006986 */ /* 0x0001e2000c101120 */
[----:B------:R-:W-:Y:S02]  /*30850*/  LOP3.LUT P6, RZ, R4, 0x1000, RZ, 0xc0, !PT ;  /* 0x0000100004ff7812 */ /* 0x000fe400078cc0ff */
[----:B0-----:R-:W-:-:S11]  /*30860*/  PRMT R52, R55, 0x7771, RZ ;  /* 0x0000777137347816 */ /* 0x001fd600000000ff */
[----:B------:R0:W-:Y:S02]  /*30870*/  @P6 STG.E.U8 desc[UR32][R196.64], R52 ;  /* 0x00000034c4006986 */ /* 0x0001e4000c101120 */
[C---:B0-----:R-:W-:Y:S02]  /*30880*/  PRMT R52, R55.reuse, 0x7772, RZ ;  /* 0x0000777237347816 */ /* 0x041fe400000000ff */
[----:B------:R-:W-:-:S03]  /*30890*/  PRMT R55, R55, 0x7773, RZ ;  /* 0x0000777337377816 */ /* 0x000fc600000000ff */
[----:B----4-:R0:W-:Y:S04]  /*308a0*/  @P5 STG.E.U8 desc[UR32][R198.64], R52 ;  /* 0x00000034c6005986 */ /* 0x0101e8000c101120 */
[----:B------:R-:W-:Y:S01]  /*308b0*/  @P4 STG.E.U8 desc[UR32][R200.64], R55 ;  /* 0x00000037c8004986 */ /* 0x000fe2000c101120 */
[----:B0-----:R-:W-:-:S05]  /*308c0*/  PRMT R52, R48, 0x7770, RZ ;  /* 0x0000777030347816 */ /* 0x001fca00000000ff */
[----:B------:R0:W-:Y:S02]  /*308d0*/  @P3 STG.E.U8 desc[UR32][R170.64], R52 ;  /* 0x00000034aa003986 */ /* 0x0001e4000c101120 */
[----:B0-----:R-:W-:-:S05]  /*308e0*/  PRMT R52, R48, 0x7771, RZ ;  /* 0x0000777130347816 */ /* 0x001fca00000000ff */
[----:B------:R0:W-:Y:S02]  /*308f0*/  @P2 STG.E.U8 desc[UR32][R218.64], R52 ;  /* 0x00000034da002986 */ /* 0x0001e4000c101120 */
[----:B0-----:R-:W-:-:S05]  /*30900*/  PRMT R52, R48, 0x7772, RZ ;  /* 0x0000777230347816 */ /* 0x001fca00000000ff */
[----:B--2---:R0:W-:Y:S04]  /*30910*/  @P1 STG.E.U8 desc[UR32][R220.64], R52 ;  /* 0x00000034dc001986 */ /* 0x0041e8000c101120 */
[----:B0-----:R-:W2:Y:S01]  /*30920*/  LDL.LU.64 R220, [R1] ;  /* 0x0000000001dc7983 */ /* 0x001ea20000300a00 */
[C---:B------:R-:W-:Y:S02]  /*30930*/  LOP3.LUT P0, RZ, R192.reuse, 0x10000, RZ, 0xc0, !PT ;  /* 0x00010000c0ff7812 */ /* 0x040fe4000780c0ff */
[----:B------:R-:W-:Y:S02]  /*30940*/  LOP3.LUT P3, RZ, R192, 0x8000, RZ, 0xc0, !PT ;  /* 0x00008000c0ff7812 */ /* 0x000fe4000786c0ff */
[----:B------:R-:W-:Y:S02]  /*30950*/  PRMT R52, R48, 0x7773, RZ ;  /* 0x0000777330347816 */ /* 0x000fe400000000ff */
[----:B------:R-:W-:-:S02]  /*30960*/  LOP3.LUT P6, RZ, R192, 0x8, RZ, 0xc0, !PT ;  /* 0x00000008c0ff7812 */ /* 0x000fc400078cc0ff */
        /* <DEDUP_REMOVED lines=9> */
[----:B---3--:R0:W-:Y:S02]  /*30a00*/  @P0 STG.E.U8 desc[UR32][R216.64], R52 ;  /* 0x00000034d8000986 */ /* 0x0081e4000c101120 */
[----:B0-----:R-:W-:Y:S02]  /*30a10*/  PRMT R52, R68, 0x7770, RZ ;  /* 0x0000777044347816 */ /* 0x001fe400000000ff */
[----:B------:R-:W-:-:S08]  /*30a20*/  LOP3.LUT R4, R4, 0xffffff7f, RZ, 0xc0, !PT ;  /* 0xffffff7f04047812 */ /* 0x000fd000078ec0ff */
[----:B------:R-:W-:Y:S02]  /*30a30*/  @P6 LOP3.LUT R4, R4, 0x80, RZ, 0xfc, !PT ;  /* 0x0000008004046812 */ /* 0x000fe400078efcff */
[----:B------:R-:W-:Y:S02]  /*30a40*/  LOP3.LUT P6, RZ, R192, 0x80, RZ, 0xc0, !PT ;  /* 0x00000080c0ff7812 */ /* 0x000fe400078cc0ff */
[----:B------:R-:W-:-:S11]  /*30a50*/  LOP3.LUT R4, R4, 0xfffffeff, RZ, 0xc0, !PT ;  /* 0xfffffeff04047812 */ /* 0x000fd600078ec0ff */
[----:B------:R-:W-:Y:S02]  /*30a60*/  @P6 LOP3.LUT R4, R4, 0x100, RZ, 0xfc, !PT ;  /* 0x0000010004046812 */ /* 0x000fe400078efcff */
[----:B------:R-:W-:Y:S02]  /*30a70*/  LOP3.LUT P6, RZ, R192, 0x100, RZ, 0xc0, !PT ;  /* 0x00000100c0ff7812 */ /* 0x000fe400078cc0ff */
[----:B------:R-:W-:Y:S01]  /*30a80*/  LOP3.LUT R4, R4, 0xfffffdff, RZ, 0xc0, !PT ;  /* 0xfffffdff04047812 */ /* 0x000fe200078ec0ff */
[----:B--2---:R0:W-:Y:S04]  /*30a90*/  @P3 STG.E.U8 desc[UR32][R220.64], R52 ;  /* 0x00000034dc003986 */ /* 0x0041e8000c101120 */
[----:B0-----:R-:W2:Y:S06]  /*30aa0*/  LDL.LU.64 R220, [R1+0xdd0] ;  /* 0x000dd00001dc7983 */ /* 0x001eac0000300a00 */
[----:B------:R-:W-:-:S02]  /*30ab0*/  @P6 LOP3.LUT R4, R4, 0x200, RZ, 0xfc, !PT ;  /* 0x0000020004046812 */ /* 0x000fc400078efcff */
[----:B------:R-:W-:Y:S01]  /*30ac0*/  LOP3.LUT P6, RZ, R192, 0x200, RZ, 0xc0, !PT ;  /* 0x00000200c0ff7812 */ /* 0x000fe200078cc0ff */
[----:B------:R-:W3:Y:S01]  /*30ad0*/  LDL.LU.64 R198, [R1+0xdc8] ;  /* 0x000dc80001c67983 */ /* 0x000ee20000300a00 */
[----:B------:R-:W-:Y:S02]  /*30ae0*/  LOP3.LUT R4, R4, 0xfffffbff, RZ, 0xc0, !PT ;  /* 0xfffffbff04047812 */ /* 0x000fe400078ec0ff */
[C---:B------:R-:W-:Y:S01]  /*30af0*/  LOP3.LUT P2, RZ, R192.reuse, 0x4000, RZ, 0xc0, !PT ;  /* 0x00004000c0ff7812 */ /* 0x040fe2000784c0ff */
[----:B------:R-:W4:Y:S01]  /*30b00*/  LDL.LU.64 R200, [R1+0xdc0] ;  /* 0x000dc00001c87983 */ /* 0x000f220000300a00 */
[----:B------:R-:W-:Y:S02]  /*30b10*/  LOP3.LUT P1, RZ, R192, 0x2000, RZ, 0xc0, !PT ;  /* 0x00002000c0ff7812 */ /* 0x000fe4000782c0ff */
[----:B------:R-:W-:Y:S01]  /*30b20*/  PRMT R52, R68, 0x7771, RZ ;  /* 0x0000777144347816 */ /* 0x000fe200000000ff */
[----:B------:R-:W4:Y:S04]  /*30b30*/  LDL.LU.64 R170, [R1+0xdb8] ;  /* 0x000db80001aa7983 */ /* 0x000f280000300a00 */
[----:B------:R-:W-:Y:S01]  /*30b40*/  @P6 LOP3.LUT R4, R4, 0x400, RZ, 0xfc, !PT ;  /* 0x0000040004046812 */ /* 0x000fe200078efcff */
[----:B------:R-:W4:Y:S01]  /*30b50*/  LDL.LU.64 R218, [R1+0xdb0] ;  /* 0x000db00001da7983 */ /* 0x000f220000300a00 */
[----:B------:R-:W-:-:S02]  /*30b60*/  LOP3.LUT P6, RZ, R192, 0x400, RZ, 0xc0, !PT ;  /* 0x00000400c0ff7812 */ /* 0x000fc400078cc0ff */
[----:B------:R-:W-:Y:S02]  /*30b70*/  LOP3.LUT R4, R4, 0xfffff7ff, RZ, 0xc0, !PT ;  /* 0xfffff7ff04047812 */ /* 0x000fe400078ec0ff */
[C---:B------:R-:W-:Y:S01]  /*30b80*/  LOP3.LUT P0, RZ, R192.reuse, 0x1000, RZ, 0xc0, !PT ;  /* 0x00001000c0ff7812 */ /* 0x040fe2000780c0ff */
[----:B------:R0:W-:Y:S01]  /*30b90*/  @P2 STG.E.U8 desc[UR32][R250.64], R52 ;  /* 0x00000034fa002986 */ /* 0x0001e2000c101120 */
[C---:B------:R-:W-:Y:S02]  /*30ba0*/  LOP3.LUT P5, RZ, R192.reuse, 0x4, RZ, 0xc0, !PT ;  /* 0x00000004c0ff7812 */ /* 0x040fe400078ac0ff */
[----:B------:R-:W-:Y:S01]  /*30bb0*/  LOP3.LUT P4, RZ, R192, 0x2, RZ, 0xc0, !PT ;  /* 0x00000002c0ff7812 */ /* 0x000fe2000788c0ff */
[----:B------:R-:W4:Y:S04]  /*30bc0*/  LDL.LU.64 R216, [R1+0xda8] ;  /* 0x000da80001d87983 */ /* 0x000f280000300a00 */
[----:B------:R-:W-:-:S02]  /*30bd0*/  @P6 LOP3.LUT R4, R4, 0x800, RZ, 0xfc, !PT ;  /* 0x0000080004046812 */ /* 0x000fc400078efcff */
[----:B------:R-:W-:Y:S02]  /*30be0*/  LOP3.LUT P6, RZ, R192, 0x800, RZ, 0xc0, !PT ;  /* 0x00000800c0ff7812 */ /* 0x000fe400078cc0ff */
[C---:B0-----:R-:W-:Y:S02]  /*30bf0*/  PRMT R52, R68.reuse, 0x7772, RZ ;  /* 0x0000777244347816 */ /* 0x041fe400000000ff */
[----:B------:R-:W-:-:S03]  /*30c00*/  PRMT R68, R68, 0x7773, RZ ;  /* 0x0000777344447816 */ /* 0x000fc600000000ff */
[----:B------:R0:W-:Y:S04]  /*30c10*/  @P1 STG.E.U8 desc[UR32][R248.64], R52 ;  /* 0x00000034f8001986 */ /* 0x0001e8000c101120 */
[----:B------:R-:W-:Y:S01]  /*30c20*/  @P0 STG.E.U8 desc[UR32][R246.64], R68 ;  /* 0x00000044f6000986 */ /* 0x000fe2000c101120 */
[----:B0-----:R-:W-:-:S05]  /*30c30*/  PRMT R52, R49, 0x7770, RZ ;  /* 0x0000777031347816 */ /* 0x001fca00000000ff */
[----:B------:R0:W-:Y:S01]  /*30c40*/  @P6 STG.E.U8 desc[UR32][R244.64], R52 ;  /* 0x00000034f4006986 */ /* 0x0001e2000c101120 */
[----:B------:R-:W-:Y:S02]  /*30c50*/  LOP3.LUT P6, RZ, R4, 0x800, RZ, 0xc0, !PT ;  /* 0x0000080004ff7812 */ /* 0x000fe400078cc0ff */
[----:B0-----:R-:W-:-:S11]  /*30c60*/  PRMT R52, R49, 0x7771, RZ ;  /* 0x0000777131347816 */ /* 0x001fd600000000ff */
        /* <DEDUP_REMOVED lines=20> */
[----:B0-----:R-:W-:Y:S02]  /*30db0*/  PRMT R49, R50, 0x7770, RZ ;  /* 0x0000777032317816 */ /* 0x001fe400000000ff */
[----:B------:R-:W-:Y:S02]  /*30dc0*/  LOP3.LUT P3, RZ, R192, 0x1, RZ, 0xc0, !PT ;  /* 0x00000001c0ff7812 */ /* 0x000fe4000786c0ff */
[----:B------:R-:W-:-:S07]  /*30dd0*/  LOP3.LUT P2, RZ, R19, 0x80000000, RZ, 0xc0, !PT ;  /* 0x8000000013ff7812 */ /* 0x000fce000784c0ff */
[----:B------:R0:W-:Y:S01]  /*30de0*/  @P6 STG.E.U8 desc[UR32][R228.64], R49 ;  /* 0x00000031e4006986 */ /* 0x0001e2000c101120 */
[----:B------:R-:W-:Y:S02]  /*30df0*/  LOP3.LUT P1, RZ, R19, 0x40000000, RZ, 0xc0, !PT ;  /* 0x4000000013ff7812 */ /* 0x000fe4000782c0ff */
[----:B0-----:R-:W-:-:S05]  /*30e00*/  PRMT R49, R50, 0x7771, RZ ;  /* 0x0000777132317816 */ /* 0x001fca00000000ff */
[----:B------:R0:W-:Y:S01]  /*30e10*/  @P5 STG.E.U8 desc[UR32][R226.64], R49 ;  /* 0x00000031e2005986 */ /* 0x0001e2000c101120 */
[----:B------:R-:W-:Y:S02]  /*30e20*/  LOP3.LUT P0, RZ, R19, 0x20000000, RZ, 0xc0, !PT ;  /* 0x2000000013ff7812 */ /* 0x000fe4000780c0ff */
[C---:B0-----:R-:W-:Y:S02]  /*30e30*/  PRMT R49, R50.reuse, 0x7772, RZ ;  /* 0x0000777232317816 */ /* 0x041fe400000000ff */
[----:B------:R-:W-:-:S03]  /*30e40*/  PRMT R50, R50, 0x7773, RZ ;  /* 0x0000777332327816 */ /* 0x000fc600000000ff */
[----:B------:R0:W-:Y:S04]  /*30e50*/  @P4 STG.E.U8 desc[UR32][R224.64], R49 ;  /* 0x00000031e0004986 */ /* 0x0001e8000c101120 */
[----:B------:R-:W-:Y:S01]  /*30e60*/  @P3 STG.E.U8 desc[UR32][R222.64], R50 ;  /* 0x00000032de003986 */ /* 0x000fe2000c101120 */
        /* <DEDUP_REMOVED lines=41> */
[----:B------:R-:W-:Y:S01]  /*31100*/  LOP3.LUT R4, R4, 0xfffffff7, RZ, 0xc0, !PT ;  /* 0xfffffff704047812 */ /* 0x000fe200078ec0ff */
[----:B---3--:R0:W-:Y:S01]  /*31110*/  @P2 STG.E.U8 desc[UR32][R198.64], R49 ;  /* 0x00000031c6002986 */ /* 0x0081e2000c101120 */
[----:B------:R-:W-:-:S09]  /*31120*/  LOP3.LUT P0, RZ, R19, 0x2000000, RZ, 0xc0, !PT ;  /* 0x0200000013ff7812 */ /* 0x000fd2000780c0ff */
[----:B------:R-:W-:Y:S02]  /*31130*/  @P6 LOP3.LUT R4, R4, 0x8, RZ, 0xfc, !PT ;  /* 0x0000000804046812 */ /* 0x000fe400078efcff */
[----:B------:R-:W-:Y:S01]  /*31140*/  LOP3.LUT P6, RZ, R19, 0x1000000, RZ, 0xc0, !PT ;  /* 0x0100000013ff7812 */ /* 0x000fe200078cc0ff */
[----:B0-----:R-:W3:Y:S01]  /*31150*/  LDL.LU.64 R198, [R1+0xd68] ;  /* 0x000d680001c67983 */ /* 0x001ee20000300a00 */
[----:B------:R-:W-:-:S05]  /*31160*/  PRMT R49, R51, 0x7771, RZ ;  /* 0x0000777133317816 */ /* 0x000fca00000000ff */
[----:B----4-:R0:W-:Y:S02]  /*31170*/  @P1 STG.E.U8 desc[UR32][R200.64], R49 ;  /* 0x00000031c8001986 */ /* 0x0101e4000c101120 */
[C---:B0-----:R-:W-:Y:S02]  /*31180*/  PRMT R49, R51.reuse, 0x7772, RZ ;  /* 0x0000777233317816 */ /* 0x041fe400000000ff */
[----:B------:R-:W4:Y:S01]  /*31190*/  LDL.LU.64 R200, [R1+0xd60] ;  /* 0x000d600001c87983 */ /* 0x000f220000300a00 */
[----:B------:R-:W-:-:S03]  /*311a0*/  PRMT R51, R51, 0x7773, RZ ;  /* 0x0000777333337816 */ /* 0x000fc600000000ff */
[----:B------:R0:W-:Y:S04]  /*311b0*/  @P0 STG.E.U8 desc[UR32][R170.64], R49 ;  /* 0x00000031aa000986 */ /* 0x0001e8000c101120 */
[----:B------:R1:W-:Y:S01]  /*311c0*/  @P6 STG.E.U8 desc[UR32][R218.64], R51 ;  /* 0x00000033da006986 */ /* 0x0003e2000c101120 */
[C---:B------:R-:W-:Y:S02]  /*311d0*/  LOP3.LUT P6, RZ, R4.reuse, 0x8, RZ, 0xc0, !PT ;  /* 0x0000000804ff7812 */ /* 0x040fe400078cc0ff */
        /* <DEDUP_REMOVED lines=12> */
[----:B------:R-:W-:Y:S01]  /*312a0*/  @P6 STG.E.U8 desc[UR32][R184.64], R49 ;  /* 0x00000031b8006986 */ /* 0x000fe2000c101120 */
[----:B------:R-:W-:Y:S02]  /*312b0*/  LOP3.LUT P6, RZ, R4, 0x1, RZ, 0xc0, !PT ;  /* 0x0000000104ff7812 */ /* 0x000fe400078cc0ff */
[----:B------:R-:W-:-:S11]  /*312c0*/  PRMT R4, R72, 0x7770, RZ ;  /* 0x0000777048047816 */ /* 0x000fd600000000ff */
[----:B------:R-:W-:Y:S01]  /*312d0*/  @P6 STG.E.U8 desc[UR32][R186.64], R71 ;  /* 0x00000047ba006986 */ /* 0x000fe2000c101120 */
[----:B------:R-:W-:-:S13]  /*312e0*/  LOP3.LUT P6, RZ, R48, 0x80000000, RZ, 0xc0, !PT ;  /* 0x8000000030ff7812 */ /* 0x000fda00078cc0ff */
        /* <DEDUP_REMOVED lines=32> */
[----:B------:R-:W4:Y:S01]  /*314f0*/  LDL.LU.64 R218, [R1+0xd18] ;  /* 0x000d180001da7983 */ /* 0x000f220000300a00 */
[----:B------:R-:W-:-:S03]  /*31500*/  LOP3.LUT P3, RZ, R19, 0x200, RZ, 0xc0, !PT ;  /* 0x0000020013ff7812 */ /* 0x000fc6000786c0ff */
[----:B------:R-:W4:Y:S01]  /*31510*/  LDL.LU.64 R216, [R1+0xd10] ;  /* 0x000d100001d87983 */ /* 0x000f220000300a00 */
        /* <DEDUP_REMOVED lines=14> */
[----:B------:R-:W-:Y:S01]  /*31600*/  LOP3.LUT R48, R48, 0xfeffffff, RZ, 0xc0, !PT ;  /* 0xfeffffff30307812 */ /* 0x000fe200078ec0ff */
[----:B--2---:R0:W-:Y:S04]  /*31610*/  @P3 STG.E.U8 desc[UR32][R220.64], R4 ;  /* 0x00000004dc003986 */ /* 0x0041e8000c101120 */
[----:B0-----:R-:W2:Y:S04]  /*31620*/  LDL.LU.64 R220, [R1+0xd08] ;  /* 0x000d080001dc7983 */ /* 0x001ea80000300a00 */
[----:B------:R-:W2:Y:S02]  /*31630*/  LDL.LU.64 R184, [R1+0xd00] ;  /* 0x000d000001b87983 */ /* 0x000ea40000300a00 */
[----:B------:R-:W-:-:S02]  /*31640*/  @P6 LOP3.LUT R48, R48, 0x1000000, RZ, 0xfc, !PT ;  /* 0x0100000030306812 */ /* 0x000fc400078efcff */
[----:B------:R-:W-:Y:S01]  /*31650*/  LOP3.LUT P6, RZ, R19, 0x4, RZ, 0xc0, !PT ;  /* 0x0000000413ff7812 */ /* 0x000fe200078cc0ff */
[----:B------:R-:W2:Y:S01]  /*31660*/  LDL.LU.64 R186, [R1+0xcf8] ;  /* 0x000cf80001ba7983 */ /* 0x000ea20000300a00 */
[----:B------:R-:W-:-:S03]  /*31670*/  LOP3.LUT R48, R48, 0xfdffffff, RZ, 0xc0, !PT ;  /* 0xfdffffff30307812 */ /* 0x000fc600078ec0ff */
[----:B------:R-:W2:Y:S01]  /*31680*/  LDL.LU.64 R188, [R1+0xcf0] ;  /* 0x000cf00001bc7983 */ /* 0x000ea20000300a00 */
[C---:B------:R-:W-:Y:S02]  /*31690*/  LOP3.LUT P2, RZ, R19.reuse, 0x100, RZ, 0xc0, !PT ;  /* 0x0000010013ff7812 */ /* 0x040fe4000784c0ff */
[C---:B------:R-:W-:Y:S01]  /*316a0*/  LOP3.LUT P1, RZ, R19.reuse, 0x80, RZ, 0xc0, !PT ;  /* 0x0000008013ff7812 */ /* 0x040fe2000782c0ff */
[----:B------:R-:W2:Y:S04]  /*316b0*/  LDL.LU.64 R190, [R1+0xce8] ;  /* 0x000ce80001be7983 */ /* 0x000ea80000300a00 */
[----:B------:R-:W-:Y:S01]  /*316c0*/  @P6 LOP3.LUT R48, R48, 0x2000000, RZ, 0xfc, !PT ;  /* 0x0200000030306812 */ /* 0x000fe200078efcff */
[----:B------:R-:W2:Y:S01]  /*316d0*/  LDL.LU.64 R168, [R1+0xce0] ;  /* 0x000ce00001a87983 */ /* 0x000ea20000300a00 */
[----:B------:R-:W-:-:S02]  /*316e0*/  LOP3.LUT P6, RZ, R19, 0x8, RZ, 0xc0, !PT ;  /* 0x0000000813ff7812 */ /* 0x000fc400078cc0ff */
[----:B------:R-:W-:Y:S01]  /*316f0*/  LOP3.LUT R48, R48, 0xfbffffff, RZ, 0xc0, !PT ;  /* 0xfbffffff30307812 */ /* 0x000fe200078ec0ff */
[----:B------:R-:W2:Y:S01]  /*31700*/  LDL.LU.64 R196, [R1+0xcd8] ;  /* 0x000cd80001c47983 */ /* 0x000ea20000300a00 */
[----:B------:R-:W-:-:S09]  /*31710*/  LOP3.LUT P0, RZ, R19, 0x40, RZ, 0xc0, !PT ;  /* 0x0000004013ff7812 */ /* 0x000fd2000780c0ff */
[----:B------:R-:W-:Y:S02]  /*31720*/  @P6 LOP3.LUT R48, R48, 0x4000000, RZ, 0xfc, !PT ;  /* 0x0400000030306812 */ /* 0x000fe400078efcff */
[----:B------:R-:W-:Y:S02]  /*31730*/  LOP3.LUT P6, RZ, R19, 0x10, RZ, 0xc0, !PT ;  /* 0x0000001013ff7812 */ /* 0x000fe400078cc0ff */
[----:B------:R-:W-:Y:S02]  /*31740*/  LOP3.LUT R48, R48, 0xf7ffffff, RZ, 0xc0, !PT ;  /* 0xf7ffffff30307812 */ /* 0x000fe400078ec0ff */
[----:B------:R-:W-:Y:S02]  /*31750*/  PRMT R73, R73, 0x7773, RZ ;  /* 0x0000777349497816 */ /* 0x000fe400000000ff */
[----:B------:R-:W-:-:S03]  /*31760*/  PRMT R4, R77, 0x7770, RZ ;  /* 0x000077704d047816 */ /* 0x000fc600000000ff */
[----:B---3--:R0:W-:Y:S04]  /*31770*/  @P2 STG.E.U8 desc[UR32][R198.64], R73 ;  /* 0x00000049c6002986 */ /* 0x0081e8000c101120 */
[----:B------:R-:W-:Y:S01]  /*31780*/  @P6 LOP3.LUT R48, R48, 0x8000000, RZ, 0xfc, !PT ;  /* 0x0800000030306812 */ /* 0x000fe200078efcff */
[----:B----4-:R1:W-:Y:S01]  /*31790*/  @P1 STG.E.U8 desc[UR32][R200.64], R4 ;  /* 0x00000004c8001986 */ /* 0x0103e2000c101120 */
[----:B------:R-:W-:-:S03]  /*317a0*/  LOP3.LUT P6, RZ, R19, 0x20, RZ, 0xc0, !PT ;  /* 0x0000002013ff7812 */ /* 0x000fc600078cc0ff */
[----:B0-----:R-:W3:Y:S01]  /*317b0*/  LDL.LU.64 R198, [R1+0xcd0] ;  /* 0x000cd00001c67983 */ /* 0x001ee20000300a00 */
        /* <DEDUP_REMOVED lines=9> */
[----:B------:R0:W-:Y:S01]  /*31850*/  @P6 STG.E.U8 desc[UR32][R216.64], R77 ;  /* 0x0000004dd8006986 */ /* 0x0001e2000c101120 */
[----:B------:R-:W-:-:S02]  /*31860*/  LOP3.LUT P6, RZ, R48, 0x4000000, RZ, 0xc0, !PT ;  /* 0x0400000030ff7812 */ /* 0x000fc400078cc0ff */
[----:B------:R-:W-:Y:S01]  /*31870*/  PRMT R4, R74, 0x7770, RZ ;  /* 0x000077704a047816 */ /* 0x000fe200000000ff */
[----:B0-----:R-:W4:Y:S10]  /*31880*/  LDL.LU.64 R216, [R1+0xcb0] ;  /* 0x000cb00001d87983 */ /* 0x001f340000300a00 */
[----:B--2---:R0:W-:Y:S04]  /*31890*/  @P6 STG.E.U8 desc[UR32][R220.64], R4 ;  /* 0x00000004dc006986 */ /* 0x0041e8000c101120 */
[----:B0-----:R-:W2:Y:S01]  /*318a0*/  LDL.LU.64 R220, [R1+0xca8] ;  /* 0x000ca80001dc7983 */ /* 0x001ea20000300a00 */
[----:B------:R-:W-:-:S02]  /*318b0*/  LOP3.LUT P6, RZ, R48, 0x2000000, RZ, 0xc0, !PT ;  /* 0x0200000030ff7812 */ /* 0x000fc400078cc0ff */
[----:B------:R-:W-:-:S11]  /*318c0*/  PRMT R4, R74, 0x7771, RZ ;  /* 0x000077714a047816 */ /* 0x000fd600000000ff */
        /* <DEDUP_REMOVED lines=14> */
[C---:B------:R-:W-:Y:S02]  /*319b0*/  LOP3.LUT P5, RZ, R18.reuse, 0x10000000, RZ, 0xc0, !PT ;  /* 0x1000000012ff7812 */ /* 0x040fe400078ac0ff */
[C---:B------:R-:W-:Y:S02]  /*319c0*/  LOP3.LUT P4, RZ, R18.reuse, 0x8000000, RZ, 0xc0, !PT ;  /* 0x0800000012ff7812 */ /* 0x040fe4000788c0ff */
[----:B------:R-:W-:Y:S02]  /*319d0*/  LOP3.LUT P3, RZ, R18, 0x4000000, RZ, 0xc0, !PT ;  /* 0x0400000012ff7812 */ /* 0x000fe4000786c0ff */
[C---:B0-----:R-:W-:Y:S02]  /*319e0*/  PRMT R4, R78.reuse, 0x7772, RZ ;  /* 0x000077724e047816 */ /* 0x041fe400000000ff */
[----:B------:R-:W-:-:S03]  /*319f0*/  PRMT R78, R78, 0x7773, RZ ;  /* 0x000077734e4e7816 */ /* 0x000fc600000000ff */
[----:B------:R0:W-:Y:S01]  /*31a00*/  @P6 STG.E.U8 desc[UR32][R196.64], R4 ;  /* 0x00000004c4006986 */ /* 0x0001e2000c101120 */
[----:B------:R-:W-:-:S03]  /*31a10*/  LOP3.LUT P2, RZ, R18, 0x2000000, RZ, 0xc0, !PT ;  /* 0x0200000012ff7812 */ /* 0x000fc6000784c0ff */
[----:B---3--:R-:W-:Y:S01]  /*31a20*/  @P5 STG.E.U8 desc[UR32][R198.64], R78 ;  /* 0x0000004ec6005986 */ /* 0x008fe2000c101120 */
[----:B0-----:R-:W-:-:S05]  /*31a30*/  PRMT R4, R75, 0x7770, RZ ;  /* 0x000077704b047816 */ /* 0x001fca00000000ff */
[----:B----4-:R0:W-:Y:S01]  /*31a40*/  @P4 STG.E.U8 desc[UR32][R200.64], R4 ;  /* 0x00000004c8004986 */ /* 0x0101e2000c101120 */
[C---:B------:R-:W-:Y:S02]  /*31a50*/  LOP3.LUT P1, RZ, R18.reuse, 0x1000000, RZ, 0xc0, !PT ;  /* 0x0100000012ff7812 */ /* 0x040fe4000782c0ff */
[----:B------:R-:W-:Y:S02]  /*31a60*/  LOP3.LUT P0, RZ, R18, 0x800000, RZ, 0xc0, !PT ;  /* 0x0080000012ff7812 */ /* 0x000fe4000780c0ff */
[----:B0-----:R-:W-:-:S05]  /*31a70*/  PRMT R4, R75, 0x7771, RZ ;  /* 0x000077714b047816 */ /* 0x001fca00000000ff */
[----:B------:R0:W-:Y:S02]  /*31a80*/  @P3 STG.E.U8 desc[UR32][R170.64], R4 ;  /* 0x00000004aa003986 */ /* 0x0001e4000c101120 */
[C---:B0-----:R-:W-:Y:S02]  /*31a90*/  PRMT R4, R75.reuse, 0x7772, RZ ;  /* 0x000077724b047816 */ /* 0x041fe400000000ff */
[----:B------:R-:W-:-:S03]  /*31aa0*/  PRMT R75, R75, 0x7773, RZ ;  /* 0x000077734b4b7816 */ /* 0x000fc600000000ff */
[----:B------:R0:W-:Y:S04]  /*31ab0*/  @P2 STG.E.U8 desc[UR32][R218.64], R4 ;  /* 0x00000004da002986 */ /* 0x0001e8000c101120 */
[----:B------:R-:W-:Y:S01]  /*31ac0*/  @P1 STG.E.U8 desc[UR32][R216.64], R75 ;  /* 0x0000004bd8001986 */ /* 0x000fe2000c101120 */
        /* <DEDUP_REMOVED lines=32> */
[----:B------:R-:W-:-:S03]  /*31cd0*/  LOP3.LUT P2, RZ, R18, 0x200000, RZ, 0xc0, !PT ;  /* 0x0020000012ff7812 */ /* 0x000fc6000784c0ff */
[----:B------:R-:W2:Y:S04]  /*31ce0*/  LDL.LU.64 R190, [R1+0xc50] ;  /* 0x000c500001be7983 */ /* 0x000ea80000300a00 */
[----:B------:R-:W-:Y:S01]  /*31cf0*/  @P6 LOP3.LUT R48, R48, 0x20000, RZ, 0xfc, !PT ;  /* 0x0002000030306812 */ /* 0x000fe200078efcff */
[----:B------:R-:W2:Y:S01]  /*31d00*/  LDL.LU.64 R168, [R1+0xc48] ;  /* 0x000c480001a87983 */ /* 0x000ea20000300a00 */
[----:B------:R-:W-:Y:S02]  /*31d10*/  LOP3.LUT P6, RZ, R18, 0x10000, RZ, 0xc0, !PT ;  /* 0x0001000012ff7812 */ /* 0x000fe400078cc0ff */
[----:B------:R-:W-:Y:S01]  /*31d20*/  LOP3.LUT R48, R48, 0xfffbffff, RZ, 0xc0, !PT ;  /* 0xfffbffff30307812 */ /* 0x000fe200078ec0ff */
[----:B------:R-:W2:Y:S01]  /*31d30*/  LDL.LU.64 R196, [R1+0xc40] ;  /* 0x000c400001c47983 */ /* 0x000ea20000300a00 */
[----:B------:R-:W-:-:S09]  /*31d40*/  LOP3.LUT P1, RZ, R18, 0x100000, RZ, 0xc0, !PT ;  /* 0x0010000012ff7812 */ /* 0x000fd2000782c0ff */
[----:B------:R-:W-:Y:S02]  /*31d50*/  @P6 LOP3.LUT R48, R48, 0x40000, RZ, 0xfc, !PT ;  /* 0x0004000030306812 */ /* 0x000fe400078efcff */
[C---:B------:R-:W-:Y:S02]  /*31d60*/  LOP3.LUT P6, RZ, R18.reuse, 0x20000, RZ, 0xc0, !PT ;  /* 0x0002000012ff7812 */ /* 0x040fe400078cc0ff */
[----:B------:R-:W-:Y:S02]  /*31d70*/  LOP3.LUT P0, RZ, R18, 0x80000, RZ, 0xc0, !PT ;  /* 0x0008000012ff7812 */ /* 0x000fe4000780c0ff */
[----:B------:R-:W-:Y:S02]  /*31d80*/  LOP3.LUT R48, R48, 0xfff7ffff, RZ, 0xc0, !PT ;  /* 0xfff7ffff30307812 */ /* 0x000fe400078ec0ff */
[C---:B------:R-:W-:Y:S02]  /*31d90*/  PRMT R4, R79.reuse, 0x7772, RZ ;  /* 0x000077724f047816 */ /* 0x040fe400000000ff */
[----:B------:R-:W-:-:S03]  /*31da0*/  PRMT R79, R79, 0x7773, RZ ;  /* 0x000077734f4f7816 */ /* 0x000fc600000000ff */
[----:B---3--:R0:W-:Y:S02]  /*31db0*/  @P2 STG.E.U8 desc[UR32][R198.64], R4 ;  /* 0x00000004c6002986 */ /* 0x0081e4000c101120 */
[----:B------:R-:W-:Y:S02]  /*31dc0*/  @P6 LOP3.LUT R48, R48, 0x80000, RZ, 0xfc, !PT ;  /* 0x0008000030306812 */ /* 0x000fe400078efcff */
[----:B------:R-:W-:Y:S01]  /*31dd0*/  LOP3.LUT P6, RZ, R18, 0x40000, RZ, 0xc0, !PT ;  /* 0x0004000012ff7812 */ /* 0x000fe200078cc0ff */
[----:B----4-:R1:W-:Y:S01]  /*31de0*/  @P1 STG.E.U8 desc[UR32][R200.64], R79 ;  /* 0x0000004fc8001986 */ /* 0x0103e2000c101120 */
[----:B0-----:R-:W-:-:S03]  /*31df0*/  PRMT R4, R80, 0x7770, RZ ;  /* 0x0000777050047816 */ /* 0x001fc600000000ff */
[----:B------:R-:W3:Y:S04]  /*31e00*/  LDL.LU.64 R198, [R1+0xc38] ;  /* 0x000c380001c67983 */ /* 0x000ee80000300a00 */
        /* <DEDUP_REMOVED lines=28> */
[----:B------:R-:W-:-:S09]  /*31fd0*/  LOP3.LUT P5, RZ, R18, 0x200, RZ, 0xc0, !PT ;  /* 0x0000020012ff7812 */ /* 0x000fd200078ac0ff */
[----:B------:R0:W-:Y:S01]  /*31fe0*/  @P6 STG.E.U8 desc[UR32][R168.64], R4 ;  /* 0x00000004a8006986 */ /* 0x0001e2000c101120 */
[----:B------:R-:W-:Y:S02]  /*31ff0*/  LOP3.LUT P6, RZ, R48, 0x1000, RZ, 0xc0, !PT ;  /* 0x0000100030ff7812 */ /* 0x000fe400078cc0ff */
[C---:B------:R-:W-:Y:S02]  /*32000*/  LOP3.LUT P4, RZ, R18.reuse, 0x100, RZ, 0xc0, !PT ;  /* 0x0000010012ff7812 */ /* 0x040fe4000788c0ff */
[----:B------:R-:W-:Y:S02]  /*32010*/  LOP3.LUT P3, RZ, R18, 0x1, RZ, 0xc0, !PT ;  /* 0x0000000112ff7812 */ /* 0x000fe4000786c0ff */
[----:B0-----:R-:W-:-:S07]  /*32020*/  PRMT R4, R81, 0x7771, RZ ;  /* 0x0000777151047816 */ /* 0x001fce00000000ff */
[----:B------:R0:W-:Y:S01]  /*32030*/  @P6 STG.E.U8 desc[UR32][R196.64], R4 ;  /* 0x00000004c4006986 */ /* 0x0001e2000c101120 */
[----:B------:R-:W-:Y:S02]  /*32040*/  LOP3.LUT P2, RZ, R17, 0x80000000, RZ, 0xc0, !PT ;  /* 0x8000000011ff7812 */ /* 0x000fe4000784c0ff */
[C---:B0-----:R-:W-:Y:S02]  /*32050*/  PRMT R4, R81.reuse, 0x7772, RZ ;  /* 0x0000777251047816 */ /* 0x041fe400000000ff */
[----:B------:R-:W-:-:S03]  /*32060*/  PRMT R81, R81, 0x7773, RZ ;  /* 0x0000777351517816 */ /* 0x000fc600000000ff */
[----:B---3--:R0:W-:Y:S01]  /*32070*/  @P5 STG.E.U8 desc[UR32][R198.64], R4 ;  /* 0x00000004c6005986 */ /* 0x0081e2000c101120 */
[C---:B------:R-:W-:Y:S02]  /*32080*/  LOP3.LUT P1, RZ, R17.reuse, 0x40000000, RZ, 0xc0, !PT ;  /* 0x4000000011ff7812 */ /* 0x040fe4000782c0ff */
[----:B------:R-:W-:Y:S01]  /*32090*/  LOP3.LUT P0, RZ, R17, 0x4000000, RZ, 0xc0, !PT ;  /* 0x0400000011ff7812 */ /* 0x000fe2000780c0ff */
        /* <DEDUP_REMOVED lines=35> */
[----:B------:R-:W2:Y:S01]  /*322d0*/  LDL.LU.64 R186, [R1+0x180] ;  /* 0x0001800001ba7983 */ /* 0x000ea20000300a00 */
[C---:B------:R-:W-:Y:S02]  /*322e0*/  LOP3.LUT P6, RZ, R17.reuse, 0x80, RZ, 0xc0, !PT ;  /* 0x0000008011ff7812 */ /* 0x040fe400078cc0ff */
[----:B------:R-:W-:Y:S01]  /*322f0*/  LOP3.LUT R48, R48, 0xfffffdff, RZ, 0xc0, !PT ;  /* 0xfffffdff30307812 */ /* 0x000fe200078ec0ff */
[----:B------:R-:W2:Y:S04]  /*32300*/  LDL.LU.64 R188, [R1+0x178] ;  /* 0x0001780001bc7983 */ /* 0x000ea80000300a00 */
[----:B------:R-:W2:Y:S01]  /*32310*/  LDL.LU.64 R190, [R1+0x170] ;  /* 0x0001700001be7983 */ /* 0x000ea20000300a00 */
[C---:B------:R-:W-:Y:S02]  /*32320*/  LOP3.LUT P2, RZ, R17.reuse, 0x8000, RZ, 0xc0, !PT ;  /* 0x0000800011ff7812 */ /* 0x040fe4000784c0ff */
[----:B------:R-:W-:Y:S01]  /*32330*/  LOP3.LUT P1, RZ, R17, 0x4000, RZ, 0xc0, !PT ;  /* 0x0000400011ff7812 */ /* 0x000fe2000782c0ff */
[----:B------:R-:W2:Y:S02]  /*32340*/  LDL.LU.64 R168, [R1+0x168] ;  /* 0x0001680001a87983 */ /* 0x000ea40000300a00 */
[----:B------:R-:W-:-:S02]  /*32350*/  @P6 LOP3.LUT R48, R48, 0x200, RZ, 0xfc, !PT ;  /* 0x0000020030306812 */ /* 0x000fc400078efcff */
[----:B------:R-:W-:Y:S01]  /*32360*/  LOP3.LUT P6, RZ, R17, 0x40, RZ, 0xc0, !PT ;  /* 0x0000004011ff7812 */ /* 0x000fe200078cc0ff */
[----:B------:R-:W2:Y:S01]  /*32370*/  LDL.LU.64 R196, [R1+0x160] ;  /* 0x0001600001c47983 */ /* 0x000ea20000300a00 */
[----:B------:R-:W-:-:S11]  /*32380*/  LOP3.LUT R48, R48, 0xfffffbff, RZ, 0xc0, !PT ;  /* 0xfffffbff30307812 */ /* 0x000fd600078ec0ff */
[----:B------:R-:W-:Y:S02]  /*32390*/  @P6 LOP3.LUT R48, R48, 0x400, RZ, 0xfc, !PT ;  /* 0x0000040030306812 */ /* 0x000fe400078efcff */
[C---:B------:R-:W-:Y:S02]  /*323a0*/  LOP3.LUT P6, RZ, R17.reuse, 0x20, RZ, 0xc0, !PT ;  /* 0x0000002011ff7812 */ /* 0x040fe400078cc0ff */
[----:B------:R-:W-:Y:S02]  /*323b0*/  LOP3.LUT R48, R48, 0xfffff7ff, RZ, 0xc0, !PT ;  /* 0xfffff7ff30307812 */ /* 0x000fe400078ec0ff */
[----:B------:R-:W-:Y:S02]  /*323c0*/  PRMT R4, R82, 0x7771, RZ ;  /* 0x0000777152047816 */ /* 0x000fe400000000ff */
[----:B------:R-:W-:-:S03]  /*323d0*/  LOP3.LUT P0, RZ, R17, 0x200, RZ, 0xc0, !PT ;  /* 0x0000020011ff7812 */ /* 0x000fc6000780c0ff */
[----:B---3--:R0:W-:Y:S04]  /*323e0*/  @P2 STG.E.U8 desc[UR32][R198.64], R4 ;  /* 0x00000004c6002986 */ /* 0x0081e8000c101120 */
[----:B------:R-:W-:Y:S02]  /*323f0*/  @P6 LOP3.LUT R48, R48, 0x800, RZ, 0xfc, !PT ;  /* 0x0000080030306812 */ /* 0x000fe400078efcff */
[----:B------:R-:W-:Y:S02]  /*32400*/  LOP3.LUT P6, RZ, R17, 0x4, RZ, 0xc0, !PT ;  /* 0x0000000411ff7812 */ /* 0x000fe400078cc0ff */
[C---:B0-----:R-:W-:Y:S01]  /*32410*/  PRMT R4, R82.reuse, 0x7772, RZ ;  /* 0x0000777252047816 */ /* 0x041fe200000000ff */
[----:B------:R-:W3:Y:S01]  /*32420*/  LDL.LU.64 R198, [R1+0x158] ;  /* 0x0001580001c67983 */ /* 0x000ee20000300a00 */
[----:B------:R-:W-:-:S03]  /*32430*/  PRMT R82, R82, 0x7773, RZ ;  /* 0x0000777352527816 */ /* 0x000fc600000000ff */
[----:B----4-:R0:W-:Y:S04]  /*32440*/  @P1 STG.E.U8 desc[UR32][R200.64], R4 ;  /* 0x00000004c8001986 */ /* 0x0101e8000c101120 */
[----:B------:R1:W-:Y:S01]  /*32450*/  @P0 STG.E.U8 desc[UR32][R170.64], R82 ;  /* 0x00000052aa000986 */ /* 0x0003e2000c101120 */
[----:B0-----:R-:W-:-:S03]  /*32460*/  PRMT R4, R86, 0x7770, RZ ;  /* 0x0000777056047816 */ /* 0x001fc600000000ff */
[----:B------:R-:W4:Y:S04]  /*32470*/  LDL.LU.64 R200, [R1+0x150] ;  /* 0x0001500001c87983 */ /* 0x000f280000300a00 */
[----:B------:R0:W-:Y:S01]  /*32480*/  @P6 STG.E.U8 desc[UR32][R218.64], R4 ;  /* 0x00000004da006986 */ /* 0x0001e2000c101120 */
[----:B------:R-:W-:-:S03]  /*32490*/  LOP3.LUT P6, RZ, R48, 0x800, RZ, 0xc0, !PT ;  /* 0x0000080030ff7812 */ /* 0x000fc600078cc0ff */
[----:B-1----:R-:W4:Y:S01]  /*324a0*/  LDL.LU.64 R170, [R1+0x148] ;  /* 0x0001480001aa7983 */ /* 0x002f220000300a00 */
[----:B0-----:R-:W-:-:S03]  /*324b0*/  PRMT R4, R86, 0x7771, RZ ;  /* 0x0000777156047816 */ /* 0x001fc600000000ff */
[----:B------:R-:W4:Y:S06]  /*324c0*/  LDL.LU.64 R218, [R1+0x140] ;  /* 0x0001400001da7983 */ /* 0x000f2c0000300a00 */
[----:B------:R0:W-:Y:S01]  /*324d0*/  @P6 STG.E.U8 desc[UR32][R216.64], R4 ;  /* 0x00000004d8006986 */ /* 0x0001e2000c101120 */
[----:B------:R-:W-:-:S03]  /*324e0*/  LOP3.LUT P6, RZ, R48, 0x400, RZ, 0xc0, !PT ;  /* 0x0000040030ff7812 */ /* 0x000fc600078cc0ff */
[----:B0-----:R-:W4:Y:S01]  /*324f0*/  LDL.LU.64 R216, [R1+0x138] ;  /* 0x0001380001d87983 */ /* 0x001f220000300a00 */
[----:B------:R-:W-:-:S09]  /*32500*/  PRMT R4, R86, 0x7772, RZ ;  /* 0x0000777256047816 */ /* 0x000fd200000000ff */
[----:B--2---:R0:W-:Y:S04]  /*32510*/  @P6 STG.E.U8 desc[UR32][R220.64], R4 ;  /* 0x00000004dc006986 */ /* 0x0041e8000c101120 */
[----:B0-----:R-:W2:Y:S01]  /*32520*/  LDL.LU.64 R220, [R1+0x130] ;  /* 0x0001300001dc7983 */ /* 0x001ea20000300a00 */
[----:B------:R-:W-:Y:S02]  /*32530*/  LOP3.LUT P6, RZ, R48, 0x200, RZ, 0xc0, !PT ;  /* 0x0000020030ff7812 */ /* 0x000fe400078cc0ff */
[----:B------:R-:W-:Y:S02]  /*32540*/  PRMT R86, R86, 0x7773, RZ ;  /* 0x0000777356567816 */ /* 0x000fe400000000ff */
[----:B------:R-:W-:-:S09]  /*32550*/  PRMT R4, R83, 0x7770, RZ ;  /* 0x0000777053047816 */ /* 0x000fd200000000ff */
[----:B------:R-:W-:Y:S01]  /*32560*/  @P6 STG.E.U8 desc[UR32][R184.64], R86 ;  /* 0x00000056b8006986 */ /* 0x000fe2000c101120 */
[----:B------:R-:W-:-:S13]  /*32570*/  LOP3.LUT P6, RZ, R48, 0x100, RZ, 0xc0, !PT ;  /* 0x0000010030ff7812 */ /* 0x000fda00078cc0ff */
        /* <DEDUP_REMOVED lines=8> */
[----:B------:R-:W-:Y:S02]  /*32600*/  PRMT R83, R83, 0x7773, RZ ;  /* 0x0000777353537816 */ /* 0x000fe400000000ff */
[----:B------:R-:W-:-:S09]  /*32610*/  LOP3.LUT P5, RZ, R17, 0x20000, RZ, 0xc0, !PT ;  /* 0x0002000011ff7812 */ /* 0x000fd200078ac0ff */
[----:B------:R-:W-:Y:S01]  /*32620*/  @P6 STG.E.U8 desc[UR32][R168.64], R83 ;  /* 0x00000053a8006986 */ /* 0x000fe2000c101120 */
[----:B------:R-:W-:Y:S02]  /*32630*/  LOP3.LUT P6, RZ, R48, 0x10, RZ, 0xc0, !PT ;  /* 0x0000001030ff7812 */ /* 0x000fe400078cc0ff */
[----:B0-----:R-:W-:Y:S02]  /*32640*/  PRMT R4, R87, 0x7770, RZ ;  /* 0x0000777057047816 */ /* 0x001fe400000000ff */
[C---:B------:R-:W-:Y:S02]  /*32650*/  LOP3.LUT P4, RZ, R17.reuse, 0x40000, RZ, 0xc0, !PT ;  /* 0x0004000011ff7812 */ /* 0x040fe4000788c0ff */
[C---:B------:R-:W-:Y:S02]  /*32660*/  LOP3.LUT P3, RZ, R17.reuse, 0x80000, RZ, 0xc0, !PT ;  /* 0x0008000011ff7812 */ /* 0x040fe4000786c0ff */
[----:B------:R-:W-:-:S05]  /*32670*/  LOP3.LUT P2, RZ, R17, 0x100000, RZ, 0xc0, !PT ;  /* 0x0010000011ff7812 */ /* 0x000fca000784c0ff */
[----:B------:R0:W-:Y:S01]  /*32680*/  @P6 STG.E.U8 desc[UR32][R196.64], R4 ;  /* 0x00000004c4006986 */ /* 0x0001e2000c101120 */
[----:B------:R-:W-:Y:S02]  /*32690*/  LOP3.LUT P1, RZ, R17, 0x200000, RZ, 0xc0, !PT ;  /* 0x0020000011ff7812 */ /* 0x000fe4000782c0ff */
[----:B0-----:R-:W-:-:S05]  /*326a0*/  PRMT R4, R87, 0x7771, RZ ;  /* 0x0000777157047816 */ /* 0x001fca00000000ff */
[----:B---3--:R0:W-:Y:S01]  /*326b0*/  @P5 STG.E.U8 desc[UR32][R198.64], R4 ;  /* 0x00000004c6005986 */ /* 0x0081e2000c101120 */
[----:B------:R-:W-:Y:S02]  /*326c0*/  LOP3.LUT P0, RZ, R17, 0x400000, RZ, 0xc0, !PT ;  /* 0x0040000011ff7812 */ /* 0x000fe4000780c0ff */
        /* <DEDUP_REMOVED lines=57> */
[----:B------:R-:W3:Y:S04]  /*32a60*/  LDL.LU.64 R198, [R1+0xb68] ;  /* 0x000b680001c67983 */ /* 0x000ee80000300a00 */
[----:B----4-:R0:W-:Y:S02]  /*32a70*/  @P1 STG.E.U8 desc[UR32][R200.64], R4 ;  /* 0x00000004c8001986 */ /* 0x0101e4000c101120 */
[----:B0-----:R-:W-:-:S02]  /*32a80*/  PRMT R4, R92, 0x7772, RZ ;  /* 0x000077725c047816 */ /* 0x001fc400000000ff */
        /* <DEDUP_REMOVED lines=31> */
[----:B------:R-:W-:Y:S02]  /*32c80*/  LOP3.LUT P4, RZ, R17, 0x10, RZ, 0xc0, !PT ;  /* 0x0000001011ff7812 */ /* 0x000fe4000788c0ff */
[----:B------:R-:W-:Y:S02]  /*32c90*/  PRMT R93, R93, 0x7773, RZ ;  /* 0x000077735d5d7816 */ /* 0x000fe400000000ff */
[----:B------:R-:W-:Y:S02]  /*32ca0*/  LOP3.LUT P3, RZ, R17, 0x2, RZ, 0xc0, !PT ;  /* 0x0000000211ff7812 */ /* 0x000fe4000786c0ff */
[----:B0-----:R-:W-:-:S05]  /*32cb0*/  PRMT R4, R90, 0x7770, RZ ;  /* 0x000077705a047816 */ /* 0x001fca00000000ff */
[----:B------:R-:W-:Y:S04]  /*32cc0*/  @P6 STG.E.U8 desc[UR32][R196.64], R93 ;  /* 0x0000005dc4006986 */ /* 0x000fe8000c101120 */
[----:B---3--:R0:W-:Y:S01]  /*32cd0*/  @P5 STG.E.U8 desc[UR32][R198.64], R4 ;  /* 0x00000004c6005986 */ /* 0x0081e2000c101120 */
[----:B------:R-:W-:Y:S02]  /*32ce0*/  LOP3.LUT P2, RZ, R17, 0x1, RZ, 0xc0, !PT ;  /* 0x0000000111ff7812 */ /* 0x000fe4000784c0ff */
[----:B------:R-:W-:Y:S02]  /*32cf0*/  LOP3.LUT P1, RZ, R16, 0x80000000, RZ, 0xc0, !PT ;  /* 0x8000000010ff7812 */ /* 0x000fe4000782c0ff */
[----:B0-----:R-:W-:-:S05]  /*32d00*/  PRMT R4, R90, 0x7771, RZ ;  /* 0x000077715a047816 */ /* 0x001fca00000000ff */
[----:B----4-:R0:W-:Y:S01]  /*32d10*/  @P4 STG.E.U8 desc[UR32][R200.64], R4 ;  /* 0x00000004c8004986 */ /* 0x0101e2000c101120 */
[----:B------:R-:W-:Y:S02]  /*32d20*/  LOP3.LUT P0, RZ, R16, 0x40000000, RZ, 0xc0, !PT ;  /* 0x4000000010ff7812 */ /* 0x000fe4000780c0ff */
        /* <DEDUP_REMOVED lines=142> */
[C---:B------:R-:W-:Y:S02]  /*33610*/  LOP3.LUT P6, RZ, R16.reuse, 0x10, RZ, 0xc0, !PT ;  /* 0x0000001010ff7812 */ /* 0x040fe400078cc0ff */
        /* <DEDUP_REMOVED lines=92> */
[----:B------:R-:W-:Y:S02]  /*33be0*/  LOP3.LUT P6, RZ, R15, 0x10000, RZ, 0xc0, !PT ;  /* 0x000100000fff7812 */ /* 0x000fe400078cc0ff */
        /* <DEDUP_REMOVED lines=11> */
[----:B------:R-:W-:Y:S02]  /*33ca0*/  LOP3.LUT P6, RZ, R15, 0x40000, RZ, 0xc0, !PT ;  /* 0x000400000fff7812 */ /* 0x000fe400078cc0ff */
        /* <DEDUP_REMOVED lines=145> */
[----:B------:R-:W-:Y:S04]  /*345c0*/  @P6 STG.E.U8 desc[UR32][R196.64], R107 ;  /* 0x0000006bc4006986 */ /* 0x000fe8000c101120 */
[----:B---3--:R0:W-:Y:S01]  /*345d0*/  @P5 STG.E.U8 desc[UR32][R198.64], R4 ;  /* 0x00000004c6005986 */ /* 0x0081e2000c101120 */
[C---:B------:R-:W-:Y:S02]  /*345e0*/  LOP3.LUT P2, RZ, R14.reuse, 0x100000, RZ, 0xc0, !PT ;  /* 0x001000000eff7812 */ /* 0x040fe4000784c0ff */
        /* <DEDUP_REMOVED lines=43> */
[----:B------:R-:W-:Y:S01]  /*348a0*/  LOP3.LUT P1, RZ, R14, 0x8000, RZ, 0xc0, !PT ;  /* 0x000080000eff7812 */ /* 0x000fe2000782c0ff */
        /* <DEDUP_REMOVED lines=58> */
[----:B------:R-:W-:Y:S02]  /*34c50*/  LOP3.LUT P1, RZ, R14, 0x1, RZ, 0xc0, !PT ;  /* 0x000000010eff7812 */ /* 0x000fe4000782c0ff */
        /* <DEDUP_REMOVED lines=64> */
[C---:B------:R-:W-:Y:S02]  /*35060*/  LOP3.LUT P6, RZ, R16.reuse, 0x80000, RZ, 0xc0, !PT ;  /* 0x0008000010ff7812 */ /* 0x040fe400078cc0ff */
        /* <DEDUP_REMOVED lines=25> */
[----:B------:R-:W-:Y:S02]  /*35200*/  LOP3.LUT P4, RZ, R0, 0x8000, RZ, 0xc0, !PT ;  /* 0x0000800000ff7812 */ /* 0x000fe4000788c0ff */
[----:B------:R-:W-:Y:S02]  /*35210*/  LOP3.LUT P3, RZ, R13, 0x10000, RZ, 0xc0, !PT ;  /* 0x000100000dff7812 */ /* 0x000fe4000786c0ff */
[----:B0-----:R-:W-:-:S07]  /*35220*/  PRMT R4, R120, 0x7771, RZ ;  /* 0x0000777178047816 */ /* 0x001fce00000000ff */
[----:B------:R0:W-:Y:S01]  /*35230*/  @P6 STG.E.U8 desc[UR32][R196.64], R4 ;  /* 0x00000004c4006986 */ /* 0x0001e2000c101120 */
[----:B------:R-:W-:Y:S02]  /*35240*/  LOP3.LUT P2, RZ, R13, 0x8000, RZ, 0xc0, !PT ;  /* 0x000080000dff7812 */ /* 0x000fe4000784c0ff */
[C---:B0-----:R-:W-:Y:S02]  /*35250*/  PRMT R4, R120.reuse, 0x7772, RZ ;  /* 0x0000777278047816 */ /* 0x041fe400000000ff */
[----:B------:R-:W-:-:S03]  /*35260*/  PRMT R120, R120, 0x7773, RZ ;  /* 0x0000777378787816 */ /* 0x000fc600000000ff */
[----:B---3--:R0:W-:Y:S01]  /*35270*/  @P5 STG.E.U8 desc[UR32][R198.64], R4 ;  /* 0x00000004c6005986 */ /* 0x0081e2000c101120 */
[----:B------:R-:W-:Y:S02]  /*35280*/  LOP3.LUT P1, RZ, R13, 0x4000, RZ, 0xc0, !PT ;  /* 0x000040000dff7812 */ /* 0x000fe4000782c0ff */
        /* <DEDUP_REMOVED lines=93> */
[----:B------:R-:W-:Y:S02]  /*35860*/  LOP3.LUT P3, RZ, R0, 0x400, RZ, 0xc0, !PT ;  /* 0x0000040000ff7812 */ /* 0x000fe4000786c0ff */
        /* <DEDUP_REMOVED lines=146> */
[----:B------:R-:W-:Y:S02]  /*36190*/  LOP3.LUT P2, RZ, R0, 0x10, RZ, 0xc0, !PT ;  /* 0x0000001000ff7812 */ /* 0x000fe4000784c0ff */
        /* <DEDUP_REMOVED lines=155> */
[C---:B0-----:R-:W-:Y:S01]  /*36b50*/  PRMT R4, R141.reuse, 0x7772, RZ ;  /* 0x000077728d047816 */ /* 0x041fe200000000ff */
[----:B------:R-:W2:Y:S01]  /*36b60*/  LDL.LU.64 R196, [R1+0x7d8] ;  /* 0x0007d80001c47983 */ /* 0x000ea20000300a00 */
[----:B------:R-:W-:-:S03]  /*36b70*/  PRMT R141, R141, 0x7773, RZ ;  /* 0x000077738d8d7816 */ /* 0x000fc600000000ff */
[----:B---3--:R0:W-:Y:S01]  /*36b80*/  @P5 STG.E.U8 desc[UR32][R198.64], R4 ;  /* 0x00000004c6005986 */ /* 0x0081e2000c101120 */
[----:B------:R-:W-:Y:S02]  /*36b90*/  LOP3.LUT P1, RZ, R10, 0x200000, RZ, 0xc0, !PT ;  /* 0x002000000aff7812 */ /* 0x000fe4000782c0ff */
[----:B------:R-:W-:Y:S01]  /*36ba0*/  LOP3.LUT P0, RZ, R5, 0x8000000, RZ, 0xc0, !PT ;  /* 0x0800000005ff7812 */ /* 0x000fe2000780c0ff */
[----:B----4-:R-:W-:Y:S01]  /*36bb0*/  @P4 STG.E.U8 desc[UR32][R200.64], R141 ;  /* 0x0000008dc8004986 */ /* 0x010fe2000c101120 */
[----:B0-----:R-:W-:-:S03]  /*36bc0*/  PRMT R4, R138, 0x7770, RZ ;  /* 0x000077708a047816 */ /* 0x001fc600000000ff */
[----:B------:R-:W3:Y:S04]  /*36bd0*/  LDL.LU.64 R198, [R1+0x7f8] ;  /* 0x0007f80001c67983 */ /* 0x000ee80000300a00 */
        /* <DEDUP_REMOVED lines=8> */
[----:B------:R-:W4:Y:S04]  /*36c60*/  LDL.LU.64 R200, [R1+0x7e8] ;  /* 0x0007e80001c87983 */ /* 0x000f280000300a00 */
[----:B------:R-:W4:Y:S04]  /*36c70*/  LDL.LU.64 R218, [R1+0x820] ;  /* 0x0008200001da7983 */ /* 0x000f280000300a00 */
[----:B------:R-:W4:Y:S04]  /*36c80*/  LDL.LU.64 R170, [R1+0x838] ;  /* 0x0008380001aa7983 */ /* 0x000f280000300a00 */
[----:B------:R-:W4:Y:S01]  /*36c90*/  LDL.LU.64 R216, [R1+0x830] ;  /* 0x0008300001d87983 */ /* 0x000f220000300a00 */
[----:B------:R-:W-:-:S03]  /*36ca0*/  LOP3.LUT P5, RZ, R10, 0x100000, RZ, 0xc0, !PT ;  /* 0x001000000aff7812 */ /* 0x000fc600078ac0ff */
[----:B------:R-:W4:Y:S04]  /*36cb0*/  LDL.LU.64 R186, [R1+0x828] ;  /* 0x0008280001ba7983 */ /* 0x000f280000300a00 */
[----:B------:R-:W4:Y:S01]  /*36cc0*/  LDL.LU.64 R188, [R1+0x858] ;  /* 0x0008580001bc7983 */ /* 0x000f220000300a00 */
[----:B------:R-:W-:Y:S02]  /*36cd0*/  LOP3.LUT P4, RZ, R10, 0x80000, RZ, 0xc0, !PT ;  /* 0x000800000aff7812 */ /* 0x000fe4000788c0ff */
[----:B------:R-:W-:Y:S01]  /*36ce0*/  PRMT R4, R142, 0x7770, RZ ;  /* 0x000077708e047816 */ /* 0x000fe200000000ff */
[----:B------:R-:W4:Y:S01]  /*36cf0*/  LDL.LU.64 R190, [R1+0x878] ;  /* 0x0008780001be7983 */ /* 0x000f220000300a00 */
[----:B------:R-:W-:-:S03]  /*36d00*/  LOP3.LUT P3, RZ, R10, 0x40000, RZ, 0xc0, !PT ;  /* 0x000400000aff7812 */ /* 0x000fc6000786c0ff */
[----:B------:R0:W-:Y:S02]  /*36d10*/  @P5 STG.E.U8 desc[UR32][R196.64], R4 ;  /* 0x00000004c4005986 */ /* 0x0001e4000c101120 */
[----:B0-----:R-:W-:-:S05]  /*36d20*/  PRMT R4, R142, 0x7771, RZ ;  /* 0x000077718e047816 */ /* 0x001fca00000000ff */
[----:B---3--:R0:W-:Y:S02]  /*36d30*/  @P4 STG.E.U8 desc[UR32][R198.64], R4 ;  /* 0x00000004c6004986 */ /* 0x0081e4000c101120 */
[----:B0-----:R-:W-:Y:S02]  /*36d40*/  PRMT R4, R142, 0x7772, RZ ;  /* 0x000077728e047816 */ /* 0x001fe400000000ff */
[----:B------:R-:W-:Y:S02]  /*36d50*/  LOP3.LUT P0, RZ, R5, 0x2000000, RZ, 0xc0, !PT ;  /* 0x0200000005ff7812 */ /* 0x000fe4000780c0ff */
[----:B------:R-:W-:-:S11]  /*36d60*/  LOP3.LUT R13, R13, 0xfffffdff, RZ, 0xc0, !PT ;  /* 0xfffffdff0d0d7812 */ /* 0x000fd600078ec0ff */
[----:B------:R-:W-:Y:S02]  /*36d70*/  @P0 LOP3.LUT R13, R13, 0x200, RZ, 0xfc, !PT ;  /* 0x000002000d0d0812 */ /* 0x000fe400078efcff */
[C---:B------:R-:W-:Y:S01]  /*36d80*/  LOP3.LUT P0, RZ, R10.reuse, 0x8000, RZ, 0xc0, !PT ;  /* 0x000080000aff7812 */ /* 0x040fe2000780c0ff */
[----:B--2---:R0:W-:Y:S04]  /*36d90*/  @P3 STG.E.U8 desc[UR32][R220.64], R4 ;  /* 0x00000004dc003986 */ /* 0x0041e8000c101120 */
[----:B0-----:R-:W2:Y:S01]  /*36da0*/  LDL.LU.64 R220, [R1+0x870] ;  /* 0x0008700001dc7983 */ /* 0x001ea20000300a00 */
[----:B------:R-:W-:Y:S02]  /*36db0*/  LOP3.LUT R13, R13, 0xfffffbff, RZ, 0xc0, !PT ;  /* 0xfffffbff0d0d7812 */ /* 0x000fe400078ec0ff */
[----:B------:R-:W-:Y:S01]  /*36dc0*/  LOP3.LUT P1, RZ, R10, 0x800, RZ, 0xc0, !PT ;  /* 0x000008000aff7812 */ /* 0x000fe2000782c0ff */
[----:B------:R-:W3:Y:S04]  /*36dd0*/  LDL.LU.64 R168, [R1+0x868] ;  /* 0x0008680001a87983 */ /* 0x000ee80000300a00 */
[----:B------:R-:W-:-:S02]  /*36de0*/  @P0 LOP3.LUT R13, R13, 0x400, RZ, 0xfc, !PT ;  /* 0x000004000d0d0812 */ /* 0x000fc400078efcff */
[----:B------:R-:W-:Y:S01]  /*36df0*/  LOP3.LUT P0, RZ, R10, 0x10000, RZ, 0xc0, !PT ;  /* 0x000100000aff7812 */ /* 0x000fe2000780c0ff */
[----:B------:R-:W3:Y:S01]  /*36e00*/  LDL.LU.64 R196, [R1+0x8a0] ;  /* 0x0008a00001c47983 */ /* 0x000ee20000300a00 */
[----:B------:R-:W-:Y:S02]  /*36e10*/  LOP3.LUT R13, R13, 0xfffff7ff, RZ, 0xc0, !PT ;  /* 0xfffff7ff0d0d7812 */ /* 0x000fe400078ec0ff */
[----:B------:R-:W-:Y:S01]  /*36e20*/  LOP3.LUT P2, RZ, R5, 0x4000000, RZ, 0xc0, !PT ;  /* 0x0400000005ff7812 */ /* 0x000fe2000784c0ff */
[----:B------:R-:W3:Y:S08]  /*36e30*/  LDL.LU.64 R198, [R1+0x8b8] ;  /* 0x0008b80001c67983 */ /* 0x000ef00000300a00 */
[----:B------:R-:W-:-:S04]  /*36e40*/  @P0 LOP3.LUT R13, R13, 0x800, RZ, 0xfc, !PT ;  /* 0x000008000d0d0812 */ /* 0x000fc800078efcff */
[----:B------:R-:W-:-:S04]  /*36e50*/  LOP3.LUT R13, R13, 0xffffffdf, RZ, 0xc0, !PT ;  /* 0xffffffdf0d0d7812 */ /* 0x000fc800078ec0ff */
        /* <DEDUP_REMOVED lines=8> */
[----:B------:R-:W-:Y:S02]  /*36ee0*/  LOP3.LUT P1, RZ, R10, 0x2000, RZ, 0xc0, !PT ;  /* 0x000020000aff7812 */ /* 0x000fe4000782c0ff */
[----:B------:R-:W-:Y:S02]  /*36ef0*/  LOP3.LUT R13, R13, 0xfffffeff, RZ, 0xc0, !PT ;  /* 0xfffffeff0d0d7812 */ /* 0x000fe400078ec0ff */
[----:B------:R-:W-:Y:S02]  /*36f00*/  PRMT R142, R142, 0x7773, RZ ;  /* 0x000077738e8e7816 */ /* 0x000fe400000000ff */
[----:B------:R-:W-:-:S03]  /*36f10*/  PRMT R4, R139, 0x7770, RZ ;  /* 0x000077708b047816 */ /* 0x000fc600000000ff */
[----:B----4-:R-:W-:Y:S04]  /*36f20*/  @P2 STG.E.U8 desc[UR32][R200.64], R142 ;  /* 0x0000008ec8002986 */ /* 0x010fe8000c101120 */
[----:B------:R-:W-:Y:S01]  /*36f30*/  @P1 LOP3.LUT R13, R13, 0x100, RZ, 0xfc, !PT ;  /* 0x000001000d0d1812 */ /* 0x000fe200078efcff */
[----:B------:R0:W-:Y:S03]  /*36f40*/  @P0 STG.E.U8 desc[UR32][R218.64], R4 ;  /* 0x00000004da000986 */ /* 0x0001e6000c101120 */
[----:B------:R-:W-:Y:S02]  /*36f50*/  LOP3.LUT P0, RZ, R13, 0x800, RZ, 0xc0, !PT ;  /* 0x000008000dff7812 */ /* 0x000fe4000780c0ff */
[----:B0-----:R-:W-:Y:S01]  /*36f60*/  PRMT R4, R139, 0x7771, RZ ;  /* 0x000077718b047816 */ /* 0x001fe200000000ff */
[----:B------:R-:W4:Y:S10]  /*36f70*/  LDL.LU.64 R218, [R1+0x8b0] ;  /* 0x0008b00001da7983 */ /* 0x000f340000300a00 */
[----:B------:R0:W-:Y:S01]  /*36f80*/  @P0 STG.E.U8 desc[UR32][R170.64], R4 ;  /* 0x00000004aa000986 */ /* 0x0001e2000c101120 */
[----:B------:R-:W-:-:S02]  /*36f90*/  LOP3.LUT P0, RZ, R13, 0x400, RZ, 0xc0, !PT ;  /* 0x000004000dff7812 */ /* 0x000fc4000780c0ff */
[----:B------:R-:W-:Y:S01]  /*36fa0*/  LOP3.LUT P1, RZ, R10, 0x4000, RZ, 0xc0, !PT ;  /* 0x000040000aff7812 */ /* 0x000fe2000782c0ff */
[----:B------:R-:W4:Y:S01]  /*36fb0*/  LDL.LU.64 R200, [R1+0x8a8] ;  /* 0x0008a80001c87983 */ /* 0x000f220000300a00 */
[----:B0-----:R-:W-:-:S03]  /*36fc0*/  PRMT R4, R139, 0x7772, RZ ;  /* 0x000077728b047816 */ /* 0x001fc600000000ff */
[----:B------:R-:W4:Y:S06]  /*36fd0*/  LDL.LU.64 R170, [R1+0x8d8] ;  /* 0x0008d80001aa7983 */ /* 0x000f2c0000300a00 */
[----:B------:R0:W-:Y:S01]  /*36fe0*/  @P0 STG.E.U8 desc[UR32][R216.64], R4 ;  /* 0x00000004d8000986 */ /* 0x0001e2000c101120 */
[----:B------:R-:W-:Y:S02]  /*36ff0*/  LOP3.LUT P0, RZ, R13, 0x200, RZ, 0xc0, !PT ;  /* 0x000002000dff7812 */ /* 0x000fe4000780c0ff */
[----:B------:R-:W-:Y:S02]  /*37000*/  PRMT R139, R139, 0x7773, RZ ;  /* 0x000077738b8b7816 */ /* 0x000fe400000000ff */
[----:B0-----:R-:W-:Y:S01]  /*37010*/  PRMT R4, R143, 0x7770, RZ ;  /* 0x000077708f047816 */ /* 0x001fe200000000ff */
[----:B------:R-:W4:Y:S08]  /*37020*/  LDL.LU.64 R216, [R1+0x8f8] ;  /* 0x0008f80001d87983 */ /* 0x000f300000300a00 */
[----:B------:R-:W-:Y:S04]  /*37030*/  @P0 STG.E.U8 desc[UR32][R186.64], R139 ;  /* 0x0000008bba000986 */ /* 0x000fe8000c101120 */
[----:B------:R0:W-:Y:S01]  /*37040*/  @P1 STG.E.U8 desc[UR32][R188.64], R4 ;  /* 0x00000004bc001986 */ /* 0x0001e2000c101120 */
[----:B------:R-:W-:-:S02]  /*37050*/  LOP3.LUT P1, RZ, R13, 0x100, RZ, 0xc0, !PT ;  /* 0x000001000dff7812 */ /* 0x000fc4000782c0ff */
[----:B0-----:R-:W-:-:S11]  /*37060*/  PRMT R4, R143, 0x7771, RZ ;  /* 0x000077718f047816 */ /* 0x001fd600000000ff */
[----:B------:R0:W-:Y:S01]  /*37070*/  @P1 STG.E.U8 desc[UR32][R190.64], R4 ;  /* 0x00000004be001986 */ /* 0x0001e2000c101120 */
[----:B------:R-:W-:Y:S02]  /*37080*/  LOP3.LUT P1, RZ, R13, 0x80, RZ, 0xc0, !PT ;  /* 0x000000800dff7812 */ /* 0x000fe4000782c0ff */
[----:B0-----:R-:W-:-:S11]  /*37090*/  PRMT R4, R143, 0x7772, RZ ;  /* 0x000077728f047816 */ /* 0x001fd600000000ff */
[----:B--2---:R0:W-:Y:S04]  /*370a0*/  @P1 STG.E.U8 desc[UR32][R220.64], R4 ;  /* 0x00000004dc001986 */ /* 0x0041e8000c101120 */
[----:B0-----:R-:W2:Y:S01]  /*370b0*/  LDL.LU.64 R220, [R1+0x8f0] ;  /* 0x0008f00001dc7983 */ /* 0x001ea20000300a00 */
[----:B------:R-:W-:Y:S02]  /*370c0*/  LOP3.LUT P1, RZ, R13, 0x40, RZ, 0xc0, !PT ;  /* 0x000000400dff7812 */ /* 0x000fe4000782c0ff */
[----:B------:R-:W-:Y:S02]  /*370d0*/  PRMT R143, R143, 0x7773, RZ ;  /* 0x000077738f8f7816 */ /* 0x000fe400000000ff */
[----:B------:R-:W-:-:S09]  /*370e0*/  LOP3.LUT P6, RZ, R10, 0x400, RZ, 0xc0, !PT ;  /* 0x000004000aff7812 */ /* 0x000fd200078cc0ff */
[----:B---3--:R-:W-:Y:S01]  /*370f0*/  @P1 STG.E.U8 desc[UR32][R168.64], R143 ;  /* 0x0000008fa8001986 */ /* 0x008fe2000c101120 */
[----:B------:R-:W-:Y:S02]  /*37100*/  LOP3.LUT P1, RZ, R13, 0x20, RZ, 0xc0, !PT ;  /* 0x000000200dff7812 */ /* 0x000fe4000782c0ff */
[----:B------:R-:W-:Y:S02]  /*37110*/  PRMT R4, R144, 0x7770, RZ ;  /* 0x0000777090047816 */ /* 0x000fe400000000ff */
        /* <DEDUP_REMOVED lines=9> */
[----:B----4-:R0:W-:Y:S04]  /*371b0*/  @P5 STG.E.U8 desc[UR32][R218.64], R4 ;  /* 0x00000004da005986 */ /* 0x0101e8000c101120 */
[----:B0-----:R-:W3:Y:S01]  /*371c0*/  LDL.LU.64 R218, [R1+0x8e8] ;  /* 0x0008e80001da7983 */ /* 0x001ee20000300a00 */
[----:B------:R-:W-:-:S03]  /*371d0*/  PRMT R4, R148, 0x7770, RZ ;  /* 0x0000777094047816 */ /* 0x000fc600000000ff */
[----:B------:R-:W-:Y:S04]  /*371e0*/  @P4 STG.E.U8 desc[UR32][R200.64], R144 ;  /* 0x00000090c8004986 */ /* 0x000fe8000c101120 */
[----:B------:R0:W-:Y:S02]  /*371f0*/  @P3 STG.E.U8 desc[UR32][R170.64], R4 ;  /* 0x00000004aa003986 */ /* 0x0001e4000c101120 */
[----:B0-----:R-:W-:-:S05]  /*37200*/  PRMT R4, R148, 0x7771, RZ ;  /* 0x0000777194047816 */ /* 0x001fca00000000ff */
[----:B------:R0:W-:Y:S04]  /*37210*/  @P2 STG.E.U8 desc[UR32][R216.64], R4 ;  /* 0x00000004d8002986 */ /* 0x0001e8000c101120 */
[----:B0-----:R-:W4:Y:S01]  /*37220*/  LDL.LU.64 R216, [R1+0x918] ;  /* 0x0009180001d87983 */ /* 0x001f220000300a00 */
[----:B------:R-:W-:-:S03]  /*37230*/  LOP3.LUT P0, RZ, R10, 0x40, RZ, 0xc0, !PT ;  /* 0x000000400aff7812 */ /* 0x000fc6000780c0ff */
[----:B------:R-:W4:Y:S01]  /*37240*/  LDL.LU.64 R196, [R1+0x930] ;  /* 0x0009300001c47983 */ /* 0x000f220000300a00 */
[----:B------:R-:W-:-:S09]  /*37250*/  PRMT R4, R148, 0x7772, RZ ;  /* 0x0000777294047816 */ /* 0x000fd200000000ff */
[----:B--2---:R0:W-:Y:S04]  /*37260*/  @P0 STG.E.U8 desc[UR32][R220.64], R4 ;  /* 0x00000004dc000986 */ /* 0x0041e8000c101120 */
[----:B0-----:R-:W2:Y:S04]  /*37270*/  LDL.LU.64 R220, [R1+0x928] ;  /* 0x0009280001dc7983 */ /* 0x001ea80000300a00 */
[----:B------:R-:W2:Y:S04]  /*37280*/  LDL.LU.64 R200, [R1+0x920] ;  /* 0x0009200001c87983 */ /* 0x000ea80000300a00 */
[----:B------:R-:W2:Y:S04]  /*37290*/  LDL.LU.64 R198, [R1+0x950] ;  /* 0x0009500001c67983 */ /* 0x000ea80000300a00 */
[----:B------:R-:W2:Y:S01]  /*372a0*/  LDL.LU.64 R170, [R1+0x970] ;  /* 0x0009700001aa7983 */ /* 0x000ea20000300a00 */
[----:B------:R-:W-:-:S03]  /*372b0*/  LOP3.LUT P1, RZ, R5, 0x400000, RZ, 0xc0, !PT ;  /* 0x0040000005ff7812 */ /* 0x000fc6000782c0ff */
[----:B------:R-:W2:Y:S01]  /*372c0*/  LDL.LU.64 R190, [R1+0x968] ;  /* 0x0009680001be7983 */ /* 0x000ea20000300a00 */
[----:B------:R-:W-:Y:S02]  /*372d0*/  PRMT R148, R148, 0x7773, RZ ;  /* 0x0000777394947816 */ /* 0x000fe400000000ff */
[C---:B------:R-:W-:Y:S02]  /*372e0*/  LOP3.LUT P6, RZ, R10.reuse, 0x4, RZ, 0xc0, !PT ;  /* 0x000000040aff7812 */ /* 0x040fe400078cc0ff */
[C---:B------:R-:W-:Y:S02]  /*372f0*/  LOP3.LUT P5, RZ, R10.reuse, 0x20, RZ, 0xc0, !PT ;  /* 0x000000200aff7812 */ /* 0x040fe400078ac0ff */
[----:B------:R-:W-:Y:S02]  /*37300*/  LOP3.LUT R13, R13, 0xfffffff7, RZ, 0xc0, !PT ;  /* 0xfffffff70d0d7812 */ /* 0x000fe400078ec0ff */
[----:B------:R-:W-:Y:S02]  /*37310*/  PRMT R4, R145, 0x7770, RZ ;  /* 0x0000777091047816 */ /* 0x000fe400000000ff */
[----:B------:R-:W-:-:S05]  /*37320*/  LOP3.LUT P2, RZ, R10, 0x10, RZ, 0xc0, !PT ;  /* 0x000000100aff7812 */ /* 0x000fca000784c0ff */
[----:B------:R-:W-:Y:S02]  /*37330*/  @P6 LOP3.LUT R13, R13, 0x8, RZ, 0xfc, !PT ;  /* 0x000000080d0d6812 */ /* 0x000fe400078efcff */
[----:B------:R-:W-:Y:S02]  /*37340*/  LOP3.LUT P6, RZ, R5, 0x200000, RZ, 0xc0, !PT ;  /* 0x0020000005ff7812 */ /* 0x000fe400078cc0ff */
[----:B------:R-:W-:-:S11]  /*37350*/  LOP3.LUT R13, R13, 0xffffffef, RZ, 0xc0, !PT ;  /* 0xffffffef0d0d7812 */ /* 0x000fd600078ec0ff */
[----:B------:R-:W-:Y:S01]  /*37360*/  @P6 LOP3.LUT R13, R13, 0x10, RZ, 0xfc, !PT ;  /* 0x000000100d0d6812 */ /* 0x000fe200078efcff */
[----:B---3--:R0:W-:Y:S04]  /*37370*/  @P1 STG.E.U8 desc[UR32][R218.64], R148 ;  /* 0x00000094da001986 */ /* 0x0081e8000c101120 */
[----:B0-----:R-:W3:Y:S01]  /*37380*/  LDL.LU.64 R218, [R1+0x960] ;  /* 0x0009600001da7983 */ /* 0x001ee20000300a00 */
[----:B------:R-:W-:-:S03]  /*37390*/  LOP3.LUT P6, RZ, R10, 0x8, RZ, 0xc0, !PT ;  /* 0x000000080aff7812 */ /* 0x000fc600078cc0ff */
[----:B----4-:R0:W-:Y:S04]  /*373a0*/  @P5 STG.E.U8 desc[UR32][R216.64], R4 ;  /* 0x00000004d8005986 */ /* 0x0101e8000c101120 */
[----:B0-----:R-:W4:Y:S01]  /*373b0*/  LDL.LU.64 R216, [R1+0x9b0] ;  /* 0x0009b00001d87983 */ /* 0x001f220000300a00 */
[----:B------:R-:W-:-:S03]  /*373c0*/  PRMT R4, R145, 0x7771, RZ ;  /* 0x0000777191047816 */ /* 0x000fc600000000ff */
[----:B------:R-:W4:Y:S04]  /*373d0*/  LDL.LU.64 R168, [R1+0x9d8] ;  /* 0x0009d80001a87983 */ /* 0x000f280000300a00 */
[----:B------:R0:W-:Y:S04]  /*373e0*/  @P2 STG.E.U8 desc[UR32][R196.64], R4 ;  /* 0x00000004c4002986 */ /* 0x0001e8000c101120 */
[----:B0-----:R-:W4:Y:S01]  /*373f0*/  LDL.LU.64 R196, [R1+0x9d0] ;  /* 0x0009d00001c47983 */ /* 0x001f220000300a00 */
[----:B------:R-:W-:-:S05]  /*37400*/  PRMT R4, R145, 0x7772, RZ ;  /* 0x0000777291047816 */ /* 0x000fca00000000ff */
[----:B--2---:R0:W-:Y:S04]  /*37410*/  @P6 STG.E.U8 desc[UR32][R220.64], R4 ;  /* 0x00000004dc006986 */ /* 0x0041e8000c101120 */
[----:B0-----:R-:W2:Y:S01]  /*37420*/  LDL.LU.64 R220, [R1+0x898] ;  /* 0x0008980001dc7983 */ /* 0x001ea20000300a00 */
[C---:B------:R-:W-:Y:S02]  /*37430*/  LOP3.LUT P3, RZ, R11.reuse, 0x80000000, RZ, 0xc0, !PT ;  /* 0x800000000bff7812 */ /* 0x040fe4000786c0ff */
[----:B------:R-:W-:Y:S02]  /*37440*/  LOP3.LUT P4, RZ, R11, 0x10000000, RZ, 0xc0, !PT ;  /* 0x100000000bff7812 */ /* 0x000fe4000788c0ff */
[----:B------:R-:W-:Y:S02]  /*37450*/  LOP3.LUT R13, R13, 0xfffffffd, RZ, 0xc0, !PT ;  /* 0xfffffffd0d0d7812 */ /* 0x000fe400078ec0ff */
[----:B------:R-:W-:-:S07]  /*37460*/  LOP3.LUT R7, R7, 0x7fffffff, RZ, 0xc0, !PT ;  /* 0x7fffffff07077812 */ /* 0x000fce00078ec0ff */
[----:B------:R-:W-:Y:S02]  /*37470*/  @P3 LOP3.LUT R13, R13, 0x2, RZ, 0xfc, !PT ;  /* 0x000000020d0d3812 */ /* 0x000fe400078efcff */
[----:B------:R-:W-:Y:S02]  /*37480*/  LOP3.LUT P3, RZ, R5, 0x100000, RZ, 0xc0, !PT ;  /* 0x0010000005ff7812 */ /* 0x000fe4000786c0ff */
[----:B------:R-:W-:Y:S02]  /*37490*/  @P4 LOP3.LUT R7, R7, 0x80000000, RZ, 0xfc, !PT ;  /* 0x8000000007074812 */ /* 0x000fe400078efcff */
[----:B------:R-:W-:Y:S02]  /*374a0*/  LOP3.LUT P4, RZ, R5, 0x80000, RZ, 0xc0, !PT ;  /* 0x0008000005ff7812 */ /* 0x000fe4000788c0ff */
[----:B------:R-:W-:-:S07]  /*374b0*/  LOP3.LUT R13, R13, 0xfffffffb, RZ, 0xc0, !PT ;  /* 0xfffffffb0d0d7812 */ /* 0x000fce00078ec0ff */
[----:B------:R-:W-:-:S04]  /*374c0*/  @P3 LOP3.LUT R13, R13, 0x4, RZ, 0xfc, !PT ;  /* 0x000000040d0d3812 */ /* 0x000fc800078efcff */
[----:B------:R-:W-:-:S04]  /*374d0*/  LOP3.LUT R13, R13, 0xfffffffe, RZ, 0xc0, !PT ;  /* 0xfffffffe0d0d7812 */ /* 0x000fc800078ec0ff */
[----:B------:R-:W-:-:S04]  /*374e0*/  @P4 LOP3.LUT R13, R13, 0x1, RZ, 0xfc, !PT ;  /* 0x000000010d0d4812 */ /* 0x000fc800078efcff */
[----:B------:R-:W-:Y:S02]  /*374f0*/  LOP3.LUT P6, RZ, R13, 0x10, RZ, 0xc0, !PT ;  /* 0x000000100dff7812 */ /* 0x000fe400078cc0ff */
[----:B------:R-:W-:Y:S02]  /*37500*/  PRMT R145, R145, 0x7773, RZ ;  /* 0x0000777391917816 */ /* 0x000fe400000000ff */
[----:B------:R-:W-:-:S09]  /*37510*/  LOP3.LUT P0, RZ, R10, 0x2, RZ, 0xc0, !PT ;  /* 0x000000020aff7812 */ /* 0x000fd2000780c0ff */
[----:B------:R0:W-:Y:S01]  /*37520*/  @P6 STG.E.U8 desc[UR32][R200.64], R145 ;  /* 0x00000091c8006986 */ /* 0x0001e2000c101120 */
[----:B------:R-:W-:Y:S02]  /*37530*/  LOP3.LUT P6, RZ, R13, 0x8, RZ, 0xc0, !PT ;  /* 0x000000080dff7812 */ /* 0x000fe400078cc0ff */
[C---:B------:R-:W-:Y:S02]  /*37540*/  PRMT R4, R149.reuse, 0x7770, RZ ;  /* 0x0000777095047816 */ /* 0x040fe400000000ff */
[----:B------:R-:W-:Y:S01]  /*37550*/  LOP3.LUT P3, RZ, R10, 0x1, RZ, 0xc0, !PT ;  /* 0x000000010aff7812 */ /* 0x000fe2000786c0ff */
[----:B0-----:R-:W2:Y:S08]  /*37560*/  LDL.LU.64 R200, [R1+0x818] ;  /* 0x0008180001c87983 */ /* 0x001eb00000300a00 */
[----:B------:R0:W-:Y:S02]  /*37570*/  @P6 STG.E.U8 desc[UR32][R198.64], R4 ;  /* 0x00000004c6006986 */ /* 0x0001e4000c101120 */
[----:B0-----:R-:W-:-:S02]  /*37580*/  PRMT R4, R149, 0x7771, RZ ;  /* 0x0000777195047816 */ /* 0x001fc400000000ff */
[----:B------:R-:W2:Y:S04]  /*37590*/  LDL.LU.64 R198, [R1+0x720] ;  /* 0x0007200001c67983 */ /* 0x000ea80000300a00 */
[----:B------:R0:W-:Y:S02]  /*375a0*/  @P0 STG.E.U8 desc[UR32][R170.64], R4 ;  /* 0x00000004aa000986 */ /* 0x0001e4000c101120 */
[----:B0-----:R-:W-:Y:S02]  /*375b0*/  PRMT R4, R149, 0x7772, RZ ;  /* 0x0000777295047816 */ /* 0x001fe400000000ff */
[----:B------:R-:W2:Y:S04]  /*375c0*/  LDL.LU.64 R170, [R1+0x5f8] ;  /* 0x0005f80001aa7983 */ /* 0x000ea80000300a00 */
[----:B------:R0:W-:Y:S01]  /*375d0*/  @P3 STG.E.U8 desc[UR32][R190.64], R4 ;  /* 0x00000004be003986 */ /* 0x0001e2000c101120 */
[----:B------:R-:W-:-:S02]  /*375e0*/  LOP3.LUT P3, RZ, R13, 0x4, RZ, 0xc0, !PT ;  /* 0x000000040dff7812 */ /* 0x000fc4000786c0ff */
[----:B------:R-:W-:Y:S02]  /*375f0*/  PRMT R149, R149, 0x7773, RZ ;  /* 0x0000777395957816 */ /* 0x000fe400000000ff */
[----:B------:R-:W-:-:S09]  /*37600*/  LOP3.LUT P1, RZ, R11, 0x40000000, RZ, 0xc0, !PT ;  /* 0x400000000bff7812 */ /* 0x000fd2000782c0ff */
[----:B---3--:R1:W-:Y:S01]  /*37610*/  @P3 STG.E.U8 desc[UR32][R218.64], R149 ;  /* 0x00000095da003986 */ /* 0x0083e2000c101120 */
[----:B------:R-:W-:Y:S02]  /*37620*/  LOP3.LUT P3, RZ, R13, 0x2, RZ, 0xc0, !PT ;  /* 0x000000020dff7812 */ /* 0x000fe4000786c0ff */
[C---:B0-----:R-:W-:Y:S02]  /*37630*/  PRMT R4, R146.reuse, 0x7770, RZ ;  /* 0x0000777092047816 */ /* 0x041fe400000000ff */
[----:B------:R-:W-:Y:S01]  /*37640*/  LOP3.LUT P4, RZ, R11, 0x20000000, RZ, 0xc0, !PT ;  /* 0x200000000bff7812 */ /* 0x000fe2000788c0ff */
[----:B-1----:R-:W3:Y:S08]  /*37650*/  LDL.LU.64 R218, [R1+0x4c8] ;  /* 0x0004c80001da7983 */ /* 0x002ef00000300a00 */
[----:B----4-:R0:W-:Y:S02]  /*37660*/  @P3 STG.E.U8 desc[UR32][R216.64], R4 ;  /* 0x00000004d8003986 */ /* 0x0101e4000c101120 */
[----:B0-----:R-:W-:-:S02]  /*37670*/  PRMT R4, R146, 0x7771, RZ ;  /* 0x0000777192047816 */ /* 0x001fc400000000ff */
[----:B------:R-:W4:Y:S04]  /*37680*/  LDL.LU.64 R216, [R1+0x4b0] ;  /* 0x0004b00001d87983 */ /* 0x000f280000300a00 */
[----:B------:R0:W-:Y:S02]  /*37690*/  @P1 STG.E.U8 desc[UR32][R168.64], R4 ;  /* 0x00000004a8001986 */ /* 0x0001e4000c101120 */
[----:B0-----:R-:W-:-:S05]  /*376a0*/  PRMT R4, R146, 0x7772, RZ ;  /* 0x0000777292047816 */ /* 0x001fca00000000ff */
[----:B------:R-:W-:Y:S01]  /*376b0*/  @P4 STG.E.U8 desc[UR32][R196.64], R4 ;  /* 0x00000004c4004986 */ /* 0x000fe2000c101120 */
[----:B------:R-:W-:Y:S02]  /*376c0*/  LOP3.LUT P4, RZ, R13, 0x1, RZ, 0xc0, !PT ;  /* 0x000000010dff7812 */ /* 0x000fe4000788c0ff */
[----:B------:R-:W-:-:S11]  /*376d0*/  PRMT R146, R146, 0x7773, RZ ;  /* 0x0000777392927816 */ /* 0x000fd600000000ff */
[----:B--2---:R0:W-:Y:S04]  /*376e0*/  @P4 STG.E.U8 desc[UR32][R220.64], R146 ;  /* 0x00000092dc004986 */ /* 0x0041e8000c101120 */
[----:B0-----:R-:W2:Y:S01]  /*376f0*/  LDL.LU.64 R220, [R1+0x4a8] ;  /* 0x0004a80001dc7983 */ /* 0x001ea20000300a00 */
[----:B------:R-:W-:Y:S02]  /*37700*/  LOP3.LUT P4, RZ, R7, 0x80000000, RZ, 0xc0, !PT ;  /* 0x8000000007ff7812 */ /* 0x000fe4000788c0ff */
[----:B------:R-:W-:Y:S02]  /*37710*/  PRMT R10, R150, 0x7770, RZ ;  /* 0x00007770960a7816 */ /* 0x000fe400000000ff */
[C---:B------:R-:W-:Y:S02]  /*37720*/  LOP3.LUT P5, RZ, R11.reuse, 0x8000000, RZ, 0xc0, !PT ;  /* 0x080000000bff7812 */ /* 0x040fe400078ac0ff */
[----:B------:R-:W-:-:S02]  /*37730*/  LOP3.LUT P2, RZ, R11, 0x4000000, RZ, 0xc0, !PT ;  /* 0x040000000bff7812 */ /* 0x000fc4000784c0ff */
[C---:B------:R-:W-:Y:S02]  /*37740*/  PRMT R12, R150.reuse, 0x7771, RZ ;  /* 0x00007771960c7816 */ /* 0x040fe400000000ff */
[C---:B------:R-:W-:Y:S02]  /*37750*/  PRMT R13, R150.reuse, 0x7772, RZ ;  /* 0x00007772960d7816 */ /* 0x040fe400000000ff */
[----:B------:R-:W-:Y:S02]  /*37760*/  LOP3.LUT P6, RZ, R5, 0x40000, RZ, 0xc0, !PT ;  /* 0x0004000005ff7812 */ /* 0x000fe400078cc0ff */
[----:B------:R-:W-:Y:S02]  /*37770*/  PRMT R150, R150, 0x7773, RZ ;  /* 0x0000777396967816 */ /* 0x000fe400000000ff */
[----:B------:R-:W-:Y:S01]  /*37780*/  LOP3.LUT P0, RZ, R11, 0x2000000, RZ, 0xc0, !PT ;  /* 0x020000000bff7812 */ /* 0x000fe2000780c0ff */
[----:B------:R0:W-:Y:S04]  /*37790*/  @P4 STG.E.U8 desc[UR32][R200.64], R10 ;  /* 0x0000000ac8004986 */ /* 0x0001e8000c101120 */
[----:B0-----:R-:W2:Y:S04]  /*377a0*/  LDL.LU.64 R200, [R1+0x4a0] ;  /* 0x0004a00001c87983 */ /* 0x001ea80000300a00 */
[----:B------:R-:W-:Y:S04]  /*377b0*/  @P5 STG.E.U8 desc[UR32][R198.64], R12 ;  /* 0x0000000cc6005986 */ /* 0x000fe8000c101120 */
[----:B------:R0:W-:Y:S04]  /*377c0*/  @P2 STG.E.U8 desc[UR32][R170.64], R13 ;  /* 0x0000000daa002986 */ /* 0x0001e8000c101120 */
[----:B0-----:R-:W2:Y:S04]  /*377d0*/  LDL.LU.64 R170, [R1+0x498] ;  /* 0x0004980001aa7983 */ /* 0x001ea80000300a00 */
[----:B------:R-:W2:Y:S01]  /*377e0*/  LDL.LU.64 R196, [R1+0x490] ;  /* 0x0004900001c47983 */ /* 0x000ea20000300a00 */
[----:B------:R-:W-:-:S03]  /*377f0*/  PRMT R4, R147, 0x7770, RZ ;  /* 0x0000777093047816 */ /* 0x000fc600000000ff */
[----:B---3--:R0:W-:Y:S04]  /*37800*/  @P6 STG.E.U8 desc[UR32][R218.64], R150 ;  /* 0x00000096da006986 */ /* 0x0081e8000c101120 */
[----:B0-----:R-:W3:Y:S01]  /*37810*/  LDL.LU.64 R218, [R1+0x488] ;  /* 0x0004880001da7983 */ /* 0x001ee20000300a00 */
[----:B------:R-:W-:-:S03]  /*37820*/  LOP3.LUT P3, RZ, R11, 0x1000000, RZ, 0xc0, !PT ;  /* 0x010000000bff7812 */ /* 0x000fc6000786c0ff */
[----:B----4-:R0:W-:Y:S01]  /*37830*/  @P0 STG.E.U8 desc[UR32][R216.64], R4 ;  /* 0x00000004d8000986 */ /* 0x0101e2000c101120 */
[----:B------:R-:W-:-:S03]  /*37840*/  PRMT R14, R147, 0x7771, RZ ;  /* 0x00007771930e7816 */ /* 0x000fc600000000ff */
[----:B0-----:R-:W4:Y:S04]  /*37850*/  LDL.LU.64 R216, [R1+0x480] ;  /* 0x0004800001d87983 */ /* 0x001f280000300a00 */
[----:B------:R-:W4:Y:S04]  /*37860*/  LDL.LU.64 R198, [R1+0x478] ;  /* 0x0004780001c67983 */ /* 0x000f280000300a00 */
[----:B--2---:R0:W-:Y:S04]  /*37870*/  @P3 STG.E.U8 desc[UR32][R220.64], R14 ;  /* 0x0000000edc003986 */ /* 0x0041e8000c101120 */
[----:B0-----:R-:W2:Y:S01]  /*37880*/  LDL.LU.64 R220, [R1+0x470] ;  /* 0x0004700001dc7983 */ /* 0x001ea20000300a00 */
[----:B------:R-:W-:-:S03]  /*37890*/  LOP3.LUT P1, RZ, R11, 0x800000, RZ, 0xc0, !PT ;  /* 0x008000000bff7812 */ /* 0x000fc6000782c0ff */
[----:B------:R-:W2:Y:S01]  /*378a0*/  LDL.LU.64 R190, [R1+0x468] ;  /* 0x0004680001be7983 */ /* 0x000ea20000300a00 */
[----:B------:R-:W-:Y:S02]  /*378b0*/  PRMT R10, R147, 0x7772, RZ ;  /* 0x00007772930a7816 */ /* 0x000fe400000000ff */
[----:B------:R-:W-:Y:S02]  /*378c0*/  LOP3.LUT P4, RZ, R5, 0x20000, RZ, 0xc0, !PT ;  /* 0x0002000005ff7812 */ /* 0x000fe4000788c0ff */
[----:B------:R-:W-:Y:S02]  /*378d0*/  LOP3.LUT P5, RZ, R11, 0x400000, RZ, 0xc0, !PT ;  /* 0x004000000bff7812 */ /* 0x000fe400078ac0ff */
[----:B------:R-:W-:Y:S02]  /*378e0*/  LOP3.LUT P2, RZ, R5, 0x10000, RZ, 0xc0, !PT ;  /* 0x0001000005ff7812 */ /* 0x000fe4000784c0ff */
[----:B------:R-:W-:Y:S02]  /*378f0*/  PRMT R147, R147, 0x7773, RZ ;  /* 0x0000777393937816 */ /* 0x000fe400000000ff */
[----:B------:R-:W-:-:S02]  /*37900*/  P2R R15, PR, RZ, 0x4 ;  /* 0x00000004ff0f7803 */ /* 0x000fc40000000000 */
[----:B------:R-:W-:Y:S02]  /*37910*/  PRMT R12, R151, 0x7770, RZ ;  /* 0x00007770970c7816 */ /* 0x000fe400000000ff */
[----:B------:R-:W-:-:S04]  /*37920*/  LOP3.LUT P2, RZ, R11, 0x100000, RZ, 0xc0, !PT ;  /* 0x001000000bff7812 */ /* 0x000fc8000784c0ff */
[----:B------:R-:W-:Y:S02]  /*37930*/  P2R R16, PR, RZ, 0x4 ;  /* 0x00000004ff107803 */ /* 0x000fe40000000000 */
[----:B------:R-:W-:Y:S02]  /*37940*/  LOP3.LUT P2, RZ, R11, 0x200000, RZ, 0xc0, !PT ;  /* 0x002000000bff7812 */ /* 0x000fe4000784c0ff */
[C---:B------:R-:W-:Y:S01]  /*37950*/  PRMT R13, R151.reuse, 0x7771, RZ ;  /* 0x00007771970d7816 */ /* 0x040fe200000000ff */
[----:B------:R0:W-:Y:S04]  /*37960*/  @P1 STG.E.U8 desc[UR32][R200.64], R10 ;  /* 0x0000000ac8001986 */ /* 0x0001e8000c101120 */
[----:B0-----:R-:W2:Y:S04]  /*37970*/  LDL.LU.64 R200, [R1+0x460] ;  /* 0x0004600001c87983 */ /* 0x001ea80000300a00 */
[----:B------:R0:W-:Y:S04]  /*37980*/  @P4 STG.E.U8 desc[UR32][R170.64], R147 ;  /* 0x00000093aa004986 */ /* 0x0001e8000c101120 */
[----:B------:R1:W-:Y:S04]  /*37990*/  @P5 STG.E.U8 desc[UR32][R196.64], R12 ;  /* 0x0000000cc4005986 */ /* 0x0003e8000c101120 */
[----:B0-----:R-:W2:Y:S04]  /*379a0*/  LDL.LU.64 R170, [R1+0x458] ;  /* 0x0004580001aa7983 */ /* 0x001ea80000300a00 */
[----:B------:R-:W2:Y:S04]  /*379b0*/  LDL.LU.64 R168, [R1+0x450] ;  /* 0x0004500001a87983 */ /* 0x000ea80000300a00 */
[----:B-1----:R-:W2:Y:S01]  /*379c0*/  LDL.LU.64 R196, [R1+0x448] ;  /* 0x0004480001c47983 */ /* 0x002ea20000300a00 */
[----:B------:R-:W-:-:S03]  /*379d0*/  PRMT R4, R151, 0x7772, RZ ;  /* 0x0000777297047816 */ /* 0x000fc600000000ff */
[----:B---3--:R0:W-:Y:S01]  /*379e0*/  @P2 STG.E.U8 desc[UR32][R218.64], R13 ;  /* 0x0000000dda002986 */ /* 0x0081e2000c101120 */
[----:B------:R-:W-:-:S03]  /*379f0*/  ISETP.NE.AND P2, PT, R16, RZ, PT ;  /* 0x000000ff1000720c */ /* 0x000fc60003f45270 */
[----:B0-----:R-:W3:Y:S01]  /*37a00*/  LDL.LU.64 R218, [R1+0x440] ;  /* 0x0004400001da7983 */ /* 0x001ee20000300a00 */
[----:B------:R-:W-:-:S09]  /*37a10*/  LOP3.LUT P6, RZ, R11, 0x80000, RZ, 0xc0, !PT ;  /* 0x000800000bff7812 */ /* 0x000fd200078cc0ff */
[----:B----4-:R0:W-:Y:S01]  /*37a20*/  @P2 STG.E.U8 desc[UR32][R216.64], R4 ;  /* 0x00000004d8002986 */ /* 0x0101e2000c101120 */
[----:B------:R-:W-:-:S03]  /*37a30*/  ISETP.NE.AND P2, PT, R15, RZ, PT ;  /* 0x000000ff0f00720c */ /* 0x000fc60003f45270 */
[----:B0-----:R-:W4:Y:S01]  /*37a40*/  LDL.LU.64 R216, [R1+0x438] ;  /* 0x0004380001d87983 */ /* 0x001f220000300a00 */
[----:B------:R-:W-:Y:S02]  /*37a50*/  PRMT R151, R151, 0x7773, RZ ;  /* 0x0000777397977816 */ /* 0x000fe400000000ff */
[----:B------:R-:W-:-:S07]  /*37a60*/  PRMT R10, R152, 0x7770, RZ ;  /* 0x00007770980a7816 */ /* 0x000fce00000000ff */
[----:B------:R0:W-:Y:S04]  /*37a70*/  @P2 STG.E.U8 desc[UR32][R198.64], R151 ;  /* 0x00000097c6002986 */ /* 0x0001e8000c101120 */
[----:B0-----:R-:W4:Y:S04]  /*37a80*/  LDL.LU.64 R198, [R1+0x430] ;  /* 0x0004300001c67983 */ /* 0x001f280000300a00 */
[----:B--2---:R0:W-:Y:S04]  /*37a90*/  @P6 STG.E.U8 desc[UR32][R220.64], R10 ;  /* 0x0000000adc006986 */ /* 0x0041e8000c101120 */
[----:B0-----:R-:W2:Y:S01]  /*37aa0*/  LDL.LU.64 R220, [R1+0x428] ;  /* 0x0004280001dc7983 */ /* 0x001ea20000300a00 */
[----:B------:R-:W-:-:S04]  /*37ab0*/  LOP3.LUT P0, RZ, R5, 0x8000, RZ, 0xc0, !PT ;  /* 0x0000800005ff7812 */ /* 0x000fc8000780c0ff */
[----:B------:R-:W-:Y:S02]  /*37ac0*/  P2R R18, PR, RZ, 0x1 ;  /* 0x00000001ff127803 */ /* 0x000fe40000000000 */
[----:B------:R-:W-:-:S04]  /*37ad0*/  LOP3.LUT P0, RZ, R11, 0x20000, RZ, 0xc0, !PT ;  /* 0x000200000bff7812 */ /* 0x000fc8000780c0ff */
[----:B------:R-:W-:Y:S02]  /*37ae0*/  P2R R17, PR, RZ, 0x1 ;  /* 0x00000001ff117803 */ /* 0x000fe40000000000 */
[----:B------:R-:W-:Y:S02]  /*37af0*/  LOP3.LUT P0, RZ, R11, 0x40000, RZ, 0xc0, !PT ;  /* 0x000400000bff7812 */ /* 0x000fe4000780c0ff */
[----:B------:R-:W-:Y:S02]  /*37b00*/  PRMT R14, R152, 0x7771, RZ ;  /* 0x00007771980e7816 */ /* 0x000fe400000000ff */
[----:B------:R-:W-:-:S09]  /*37b10*/  LOP3.LUT P1, RZ, R5, 0x4000, RZ, 0xc0, !PT ;  /* 0x0000400005ff7812 */ /* 0x000fd2000782c0ff */
[----:B------:R-:W-:Y:S01]  /*37b20*/  @P0 STG.E.U8 desc[UR32][R190.64], R14 ;  /* 0x0000000ebe000986 */ /* 0x000fe2000c101120 */
[----:B------:R-:W-:Y:S02]  /*37b30*/  ISETP.NE.AND P0, PT, R17, RZ, PT ;  /* 0x000000ff1100720c */ /* 0x000fe40003f05270 */
[----:B------:R-:W-:Y:S02]  /*37b40*/  PRMT R12, R152, 0x7772, RZ ;  /* 0x00007772980c7816 */ /* 0x000fe400000000ff */
[----:B------:R-:W-:Y:S02]  /*37b50*/  P2R R48, PR, RZ, 0x2 ;  /* 0x00000002ff307803 */ /* 0x000fe40000000000 */
[C---:B------:R-:W-:Y:S02]  /*37b60*/  LOP3.LUT P1, RZ, R11.reuse, 0x4000, RZ, 0xc0, !PT ;  /* 0x000040000bff7812 */ /* 0x040fe4000782c0ff */
[----:B------:R-:W-:Y:S02]  /*37b70*/  LOP3.LUT P3, RZ, R11, 0x10000, RZ, 0xc0, !PT ;  /* 0x000100000bff7812 */ /* 0x000fe4000786c0ff */
[----:B------:R-:W-:-:S02]  /*37b80*/  P2R R19, PR, RZ, 0x2 ;  /* 0x00000002ff137803 */ /* 0x000fc40000000000 */
[----:B------:R-:W-:Y:S02]  /*37b90*/  LOP3.LUT P1, RZ, R11, 0x8000, RZ, 0xc0, !PT ;  /* 0x000080000bff7812 */ /* 0x000fe4000782c0ff */
[----:B------:R-:W-:Y:S02]  /*37ba0*/  PRMT R152, R152, 0x7773, RZ ;  /* 0x0000777398987816 */ /* 0x000fe400000000ff */
[----:B------:R-:W-:Y:S01]  /*37bb0*/  PRMT R4, R156, 0x7770, RZ ;  /* 0x000077709c047816 */ /* 0x000fe200000000ff */
[----:B------:R0:W-:Y:S01]  /*37bc0*/  @P0 STG.E.U8 desc[UR32][R200.64], R12 ;  /* 0x0000000cc8000986 */ /* 0x0001e2000c101120 */
[----:B------:R-:W-:Y:S02]  /*37bd0*/  ISETP.NE.AND P0, PT, R18, RZ, PT ;  /* 0x000000ff1200720c */ /* 0x000fe40003f05270 */
[C---:B------:R-:W-:Y:S01]  /*37be0*/  PRMT R13, R156.reuse, 0x7771, RZ ;  /* 0x000077719c0d7816 */ /* 0x040fe200000000ff */
[----:B0-----:R-:W2:Y:S01]  /*37bf0*/  LDL.LU.64 R200, [R1+0x420] ;  /* 0x0004200001c87983 */ /* 0x001ea20000300a00 */
[----:B------:R-:W-:-:S09]  /*37c00*/  PRMT R10, R156, 0x7772, RZ ;  /* 0x000077729c0a7816 */ /* 0x000fd200000000ff */
[----:B------:R0:W-:Y:S04]  /*37c10*/  @P0 STG.E.U8 desc[UR32][R170.64], R152 ;  /* 0x00000098aa000986 */ /* 0x0001e8000c101120 */
[----:B------:R-:W-:Y:S04]  /*37c20*/  @P3 STG.E.U8 desc[UR32][R168.64], R4 ;  /* 0x00000004a8003986 */ /* 0x000fe8000c101120 */
[----:B------:R-:W-:Y:S01]  /*37c30*/  @P1 STG.E.U8 desc[UR32][R196.64], R13 ;  /* 0x0000000dc4001986 */ /* 0x000fe2000c101120 */
[----:B------:R-:W-:-:S03]  /*37c40*/  ISETP.NE.AND P1, PT, R19, RZ, PT ;  /* 0x000000ff1300720c */ /* 0x000fc60003f25270 */
[----:B0-----:R-:W2:Y:S01]  /*37c50*/  LDL.LU.64 R170, [R1+0x418] ;  /* 0x0004180001aa7983 */ /* 0x001ea20000300a00 */
[----:B------:R-:W-:-:S09]  /*37c60*/  PRMT R156, R156, 0x7773, RZ ;  /* 0x000077739c9c7816 */ /* 0x000fd200000000ff */
[----:B---3--:R0:W-:Y:S01]  /*37c70*/  @P1 STG.E.U8 desc[UR32][R218.64], R10 ;  /* 0x0000000ada001986 */ /* 0x0081e2000c101120 */
[----:B------:R-:W-:-:S03]  /*37c80*/  ISETP.NE.AND P1, PT, R48, RZ, PT ;  /* 0x000000ff3000720c */ /* 0x000fc60003f25270 */
[----:B0-----:R-:W3:Y:S01]  /*37c90*/  LDL.LU.64 R218, [R1+0x410] ;  /* 0x0004100001da7983 */ /* 0x001ee20000300a00 */
[----:B------:R-:W-:-:S09]  /*37ca0*/  LOP3.LUT P4, RZ, R11, 0x2000, RZ, 0xc0, !PT ;  /* 0x000020000bff7812 */ /* 0x000fd2000788c0ff */
[----:B----4-:R0:W-:Y:S01]  /*37cb0*/  @P1 STG.E.U8 desc[UR32][R216.64], R156 ;  /* 0x0000009cd8001986 */ /* 0x0101e2000c101120 */
[----:B------:R-:W-:-:S03]  /*37cc0*/  LOP3.LUT P5, RZ, R11, 0x1000, RZ, 0xc0, !PT ;  /* 0x000010000bff7812 */ /* 0x000fc600078ac0ff */
[----:B0-----:R-:W4:Y:S01]  /*37cd0*/  LDL.LU.64 R216, [R1+0x408] ;  /* 0x0004080001d87983 */ /* 0x001f220000300a00 */
[C---:B------:R-:W-:Y:S02]  /*37ce0*/  PRMT R12, R153.reuse, 0x7770, RZ ;  /* 0x00007770990c7816 */ /* 0x040fe400000000ff */
[----:B------:R-:W-:-:S03]  /*37cf0*/  PRMT R14, R153, 0x7771, RZ ;  /* 0x00007771990e7816 */ /* 0x000fc600000000ff */
[----:B------:R-:W-:Y:S04]  /*37d00*/  @P4 STG.E.U8 desc[UR32][R198.64], R12 ;  /* 0x0000000cc6004986 */ /* 0x000fe8000c101120 */
[----:B--2---:R0:W-:Y:S04]  /*37d10*/  @P5 STG.E.U8 desc[UR32][R220.64], R14 ;  /* 0x0000000edc005986 */ /* 0x0041e8000c101120 */
[----:B0-----:R-:W2:Y:S01]  /*37d20*/  LDL.LU.64 R220, [R1+0x400] ;  /* 0x0004000001dc7983 */ /* 0x001ea20000300a00 */
[----:B------:R-:W-:-:S03]  /*37d30*/  LOP3.LUT P2, RZ, R11, 0x800, RZ, 0xc0, !PT ;  /* 0x000008000bff7812 */ /* 0x000fc6000784c0ff */
[----:B------:R-:W2:Y:S01]  /*37d40*/  LDL.LU.64 R196, [R1+0x3f8] ;  /* 0x0003f80001c47983 */ /* 0x000ea20000300a00 */
[----:B------:R-:W-:Y:S02]  /*37d50*/  PRMT R4, R153, 0x7772, RZ ;  /* 0x0000777299047816 */ /* 0x000fe400000000ff */
[----:B------:R-:W-:Y:S02]  /*37d60*/  LOP3.LUT P6, RZ, R5, 0x2000, RZ, 0xc0, !PT ;  /* 0x0000200005ff7812 */ /* 0x000fe400078cc0ff */
[----:B------:R-:W-:Y:S02]  /*37d70*/  PRMT R153, R153, 0x7773, RZ ;  /* 0x0000777399997816 */ /* 0x000fe400000000ff */
[----:B------:R-:W-:Y:S02]  /*37d80*/  LOP3.LUT P0, RZ, R11, 0x400, RZ, 0xc0, !PT ;  /* 0x000004000bff7812 */ /* 0x000fe4000780c0ff */
[----:B------:R-:W-:Y:S02]  /*37d90*/  PRMT R10, R157, 0x7770, RZ ;  /* 0x000077709d0a7816 */ /* 0x000fe400000000ff */
[----:B------:R-:W-:-:S02]  /*37da0*/  LOP3.LUT P3, RZ, R11, 0x200, RZ, 0xc0, !PT ;  /* 0x000002000bff7812 */ /* 0x000fc4000786c0ff */
[----:B------:R-:W-:Y:S01]  /*37db0*/  PRMT R13, R157, 0x7771, RZ ;  /* 0x000077719d0d7816 */ /* 0x000fe200000000ff */
[----:B------:R0:W-:Y:S04]  /*37dc0*/  @P2 STG.E.U8 desc[UR32][R200.64], R4 ;  /* 0x00000004c8002986 */ /* 0x0001e8000c101120 */
[----:B0-----:R-:W2:Y:S04]  /*37dd0*/  LDL.LU.64 R200, [R1+0x3f0] ;  /* 0x0003f00001c87983 */ /* 0x001ea80000300a00 */
[----:B------:R0:W-:Y:S04]  /*37de0*/  @P6 STG.E.U8 desc[UR32][R170.64], R153 ;  /* 0x00000099aa006986 */ /* 0x0001e8000c101120 */
[----:B0-----:R-:W2:Y:S04]  /*37df0*/  LDL.LU.64 R170, [R1+0x3e8] ;  /* 0x0003e80001aa7983 */ /* 0x001ea80000300a00 */
[----:B------:R-:W2:Y:S04]  /*37e00*/  LDL.LU.64 R198, [R1+0x3e0] ;  /* 0x0003e00001c67983 */ /* 0x000ea80000300a00 */
[----:B---3--:R0:W-:Y:S04]  /*37e10*/  @P0 STG.E.U8 desc[UR32][R218.64], R10 ;  /* 0x0000000ada000986 */ /* 0x0081e8000c101120 */
[----:B0-----:R-:W3:Y:S04]  /*37e20*/  LDL.LU.64 R218, [R1+0x3d8] ;  /* 0x0003d80001da7983 */ /* 0x001ee80000300a00 */
[----:B------:R-:W3:Y:S01]  /*37e30*/  LDL.LU.64 R190, [R1+0x3d0] ;  /* 0x0003d00001be7983 */ /* 0x000ee20000300a00 */
[----:B------:R-:W-:-:S02]  /*37e40*/  LOP3.LUT P5, RZ, R11, 0x20, RZ, 0xc0, !PT ;  /* 0x000000200bff7812 */ /* 0x000fc400078ac0ff */
[C---:B------:R-:W-:Y:S01]  /*37e50*/  LOP3.LUT P6, RZ, R11.reuse, 0x4, RZ, 0xc0, !PT ;  /* 0x000000040bff7812 */ /* 0x040fe200078cc0ff */
[----:B----4-:R0:W-:Y:S01]  /*37e60*/  @P3 STG.E.U8 desc[UR32][R216.64], R13 ;  /* 0x0000000dd8003986 */ /* 0x0101e2000c101120 */
[----:B------:R-:W-:Y:S02]  /*37e70*/  LOP3.LUT P3, RZ, R6, 0x80000000, RZ, 0xc0, !PT ;  /* 0x8000000006ff7812 */ /* 0x000fe4000786c0ff */
[C---:B------:R-:W-:Y:S02]  /*37e80*/  LOP3.LUT P1, RZ, R11.reuse, 0x100, RZ, 0xc0, !PT ;  /* 0x000001000bff7812 */ /* 0x040fe4000782c0ff */
[----:B------:R-:W-:Y:S02]  /*37e90*/  P2R R14, PR, RZ, 0x20 ;  /* 0x00000020ff0e7803 */ /* 0x000fe40000000000 */
[----:B------:R-:W-:Y:S02]  /*37ea0*/  P2R R16, PR, RZ, 0x40 ;  /* 0x00000040ff107803 */ /* 0x000fe40000000000 */
[----:B------:R-:W-:Y:S01]  /*37eb0*/  P2R R18, PR, RZ, 0x8 ;  /* 0x00000008ff127803 */ /* 0x000fe20000000000 */
[----:B0-----:R-:W4:Y:S01]  /*37ec0*/  LDL.LU.64 R216, [R1+0x3c8] ;  /* 0x0003c80001d87983 */ /* 0x001f220000300a00 */
[----:B------:R-:W-:-:S02]  /*37ed0*/  LOP3.LUT P5, RZ, R11, 0x40, RZ, 0xc0, !PT ;  /* 0x000000400bff7812 */ /* 0x000fc400078ac0ff */
[C---:B------:R-:W-:Y:S02]  /*37ee0*/  LOP3.LUT P6, RZ, R11.reuse, 0x8, RZ, 0xc0, !PT ;  /* 0x000000080bff7812 */ /* 0x040fe400078cc0ff */
[C---:B------:R-:W-:Y:S02]  /*37ef0*/  LOP3.LUT P3, RZ, R11.reuse, 0x1, RZ, 0xc0, !PT ;  /* 0x000000010bff7812 */ /* 0x040fe4000786c0ff */
[----:B------:R-:W-:Y:S02]  /*37f00*/  P2R R12, PR, RZ, 0x20 ;  /* 0x00000020ff0c7803 */ /* 0x000fe40000000000 */
[----:B------:R-:W-:Y:S02]  /*37f10*/  P2R R15, PR, RZ, 0x40 ;  /* 0x00000040ff0f7803 */ /* 0x000fe40000000000 */
[----:B------:R-:W-:Y:S02]  /*37f20*/  P2R R17, PR, RZ, 0x8 ;  /* 0x00000008ff117803 */ /* 0x000fe40000000000 */
[----:B------:R-:W-:-:S02]  /*37f30*/  LOP3.LUT P5, RZ, R11, 0x80, RZ, 0xc0, !PT ;  /* 0x000000800bff7812 */ /* 0x000fc400078ac0ff */
[C---:B------:R-:W-:Y:S02]  /*37f40*/  LOP3.LUT P6, RZ, R11.reuse, 0x10, RZ, 0xc0, !PT ;  /* 0x000000100bff7812 */ /* 0x040fe400078cc0ff */
[----:B------:R-:W-:Y:S02]  /*37f50*/  LOP3.LUT P3, RZ, R11, 0x2, RZ, 0xc0, !PT ;  /* 0x000000020bff7812 */ /* 0x000fe4000786c0ff */
[----:B------:R-:W-:-:S05]  /*37f60*/  PRMT R11, R157, 0x7772, RZ ;  /* 0x000077729d0b7816 */ /* 0x000fca00000000ff */
[----:B--2---:R0:W-:Y:S04]  /*37f70*/  @P1 STG.E.U8 desc[UR32][R220.64], R11 ;  /* 0x0000000bdc001986 */ /* 0x0041e8000c101120 */
[----:B0-----:R-:W2:Y:S01]  /*37f80*/  LDL.LU.64 R220, [R1+0x3c0] ;  /* 0x0003c00001dc7983 */ /* 0x001ea20000300a00 */
[----:B------:R-:W-:Y:S02]  /*37f90*/  LOP3.LUT P4, RZ, R5, 0x1000, RZ, 0xc0, !PT ;  /* 0x0000100005ff7812 */ /* 0x000fe4000788c0ff */
[----:B------:R-:W-:Y:S01]  /*37fa0*/  PRMT R157, R157, 0x7773, RZ ;  /* 0x000077739d9d7816 */ /* 0x000fe200000000ff */
[----:B------:R-:W2:Y:S01]  /*37fb0*/  LDL.LU.64 R168, [R1+0x3b8] ;  /* 0x0003b80001a87983 */ /* 0x000ea20000300a00 */
[----:B------:R-:W-:-:S09]  /*37fc0*/  PRMT R4, R154, 0x7770, RZ ;  /* 0x000077709a047816 */ /* 0x000fd200000000ff */
[----:B------:R0:W-:Y:S04]  /*37fd0*/  @P4 STG.E.U8 desc[UR32][R196.64], R157 ;  /* 0x0000009dc4004986 */ /* 0x0001e8000c101120 */
[----:B0-----:R-:W2:Y:S01]  /*37fe0*/  LDL.LU.64 R196, [R1+0x3b0] ;  /* 0x0003b00001c47983 */ /* 0x001ea20000300a00 */
[----:B------:R-:W-:Y:S02]  /*37ff0*/  LOP3.LUT P2, RZ, R5, 0x800, RZ, 0xc0, !PT ;  /* 0x0000080005ff7812 */ /* 0x000fe4000784c0ff */
[----:B------:R-:W-:Y:S01]  /*38000*/  PRMT R10, R154, 0x7772, RZ ;  /* 0x000077729a0a7816 */ /* 0x000fe200000000ff */
[----:B------:R0:W-:Y:S01]  /*38010*/  @P5 STG.E.U8 desc[UR32][R200.64], R4 ;  /* 0x00000004c8005986 */ /* 0x0001e2000c101120 */
[----:B------:R-:W-:Y:S02]  /*38020*/  ISETP.NE.AND P5, PT, R12, RZ, PT ;  /* 0x000000ff0c00720c */ /* 0x000fe40003fa5270 */
[C---:B------:R-:W-:Y:S01]  /*38030*/  PRMT R12, R154.reuse, 0x7771, RZ ;  /* 0x000077719a0c7816 */ /* 0x040fe200000000ff */
[----:B0-----:R-:W2:Y:S01]  /*38040*/  LDL.LU.64 R200, [R1+0x3a8] ;  /* 0x0003a80001c87983 */ /* 0x001ea20000300a00 */
[----:B------:R-:W-:-:S02]  /*38050*/  PRMT R154, R154, 0x7773, RZ ;  /* 0x000077739a9a7816 */ /* 0x000fc400000000ff */
[----:B------:R-:W-:-:S07]  /*38060*/  PRMT R11, R158, 0x7770, RZ ;  /* 0x000077709e0b7816 */ /* 0x000fce00000000ff */
[----:B------:R0:W-:Y:S01]  /*38070*/  @P5 STG.E.U8 desc[UR32][R170.64], R12 ;  /* 0x0000000caa005986 */ /* 0x0001e2000c101120 */
[----:B------:R-:W-:-:S03]  /*38080*/  ISETP.NE.AND P5, PT, R14, RZ, PT ;  /* 0x000000ff0e00720c */ /* 0x000fc60003fa5270 */
[----:B0-----:R-:W2:Y:S10]  /*38090*/  LDL.LU.64 R170, [R1+0x3a0] ;  /* 0x0003a00001aa7983 */ /* 0x001eb40000300a00 */
[----:B------:R0:W-:Y:S01]  /*380a0*/  @P5 STG.E.U8 desc[UR32][R198.64], R10 ;  /* 0x0000000ac6005986 */ /* 0x0001e2000c101120 */
[----:B------:R-:W-:-:S03]  /*380b0*/  PRMT R13, R158, 0x7771, RZ ;  /* 0x000077719e0d7816 */ /* 0x000fc600000000ff */
[----:B0-----:R-:W2:Y:S04]  /*380c0*/  LDL.LU.64 R198, [R1+0x398] ;  /* 0x0003980001c67983 */ /* 0x001ea80000300a00 */
[----:B---3--:R0:W-:Y:S04]  /*380d0*/  @P2 STG.E.U8 desc[UR32][R218.64], R154 ;  /* 0x0000009ada002986 */ /* 0x0081e8000c101120 */
[----:B------:R-:W-:Y:S01]  /*380e0*/  @P6 STG.E.U8 desc[UR32][R190.64], R11 ;  /* 0x0000000bbe006986 */ /* 0x000fe2000c101120 */
[----:B------:R-:W-:-:S03]  /*380f0*/  ISETP.NE.AND P6, PT, R15, RZ, PT ;  /* 0x000000ff0f00720c */ /* 0x000fc60003fc5270 */
[----:B0-----:R-:W3:Y:S10]  /*38100*/  LDL.LU.64 R218, [R1+0x390] ;  /* 0x0003900001da7983 */ /* 0x001ef40000300a00 */
[----:B----4-:R0:W-:Y:S01]  /*38110*/  @P6 STG.E.U8 desc[UR32][R216.64], R13 ;  /* 0x0000000dd8006986 */ /* 0x0101e2000c101120 */
[----:B------:R-:W-:-:S02]  /*38120*/  ISETP.NE.AND P6, PT, R16, RZ, PT ;  /* 0x000000ff1000720c */ /* 0x000fc40003fc5270 */
[----:B------:R-:W-:Y:S01]  /*38130*/  PRMT R4, R158, 0x7772, RZ ;  /* 0x000077729e047816 */ /* 0x000fe200000000ff */
[----:B0-----:R-:W4:Y:S10]  /*38140*/  LDL.LU.64 R216, [R1+0x388] ;  /* 0x0003880001d87983 */ /* 0x001f340000300a00 */
[----:B--2---:R0:W-:Y:S04]  /*38150*/  @P6 STG.E.U8 desc[UR32][R220.64], R4 ;  /* 0x00000004dc006986 */ /* 0x0041e8000c101120 */
[----:B0-----:R-:W2:Y:S01]  /*38160*/  LDL.LU.64 R220, [R1+0x380] ;  /* 0x0003800001dc7983 */ /* 0x001ea20000300a00 */
[----:B------:R-:W-:-:S02]  /*38170*/  LOP3.LUT P0, RZ, R5, 0x400, RZ, 0xc0, !PT ;  /* 0x0000040005ff7812 */ /* 0x000fc4000780c0ff */
[----:B------:R-:W-:Y:S02]  /*38180*/  PRMT R158, R158, 0x7773, RZ ;  /* 0x000077739e9e7816 */ /* 0x000fe400000000ff */
[----:B------:R-:W-:-:S09]  /*38190*/  PRMT R10, R155, 0x7770, RZ ;  /* 0x000077709b0a7816 */ /* 0x000fd200000000ff */
[----:B------:R-:W-:Y:S04]  /*381a0*/  @P0 STG.E.U8 desc[UR32][R168.64], R158 ;  /* 0x0000009ea8000986 */ /* 0x000fe8000c101120 */
[----:B------:R-:W-:Y:S01]  /*381b0*/  @P3 STG.E.U8 desc[UR32][R196.64], R10 ;  /* 0x0000000ac4003986 */ /* 0x000fe2000c101120 */
[----:B------:R-:W-:Y:S02]  /*381c0*/  ISETP.NE.AND P3, PT, R17, RZ, PT ;  /* 0x000000ff1100720c */ /* 0x000fe40003f65270 */
[C---:B------:R-:W-:Y:S02]  /*381d0*/  PRMT R12, R155.reuse, 0x7771, RZ ;  /* 0x000077719b0c7816 */ /* 0x040fe400000000ff */
[----:B------:R-:W-:Y:S02]  /*381e0*/  PRMT R11, R155, 0x7772, RZ ;  /* 0x000077729b0b7816 */ /* 0x000fe400000000ff */
[----:B------:R-:W-:-:S02]  /*381f0*/  LOP3.LUT P1, RZ, R5, 0x200, RZ, 0xc0, !PT ;  /* 0x0000020005ff7812 */ /* 0x000fc4000782c0ff */
[----:B------:R-:W-:Y:S02]  /*38200*/  LOP3.LUT P4, RZ, R6, 0x40000000, RZ, 0xc0, !PT ;  /* 0x4000000006ff7812 */ /* 0x000fe4000788c0ff */
[----:B------:R-:W-:-:S03]  /*38210*/  PRMT R155, R155, 0x7773, RZ ;  /* 0x000077739b9b7816 */ /* 0x000fc600000000ff */
[----:B------:R0:W-:Y:S01]  /*38220*/  @P3 STG.E.U8 desc[UR32][R200.64], R12 ;  /* 0x0000000cc8003986 */ /* 0x0001e2000c101120 */
[----:B------:R-:W-:-:S03]  /*38230*/  ISETP.NE.AND P3, PT, R18, RZ, PT ;  /* 0x000000ff1200720c */ /* 0x000fc60003f65270 */
[----:B0-----:R-:W2:Y:S01]  /*38240*/  LDL.LU.64 R200, [R1+0x378] ;  /* 0x0003780001c87983 */ /* 0x001ea20000300a00 */
[----:B------:R-:W-:Y:S02]  /*38250*/  PRMT R4, R159, 0x7770, RZ ;  /* 0x000077709f047816 */ /* 0x000fe400000000ff */
[----:B------:R-:W-:-:S07]  /*38260*/  LOP3.LUT P5, RZ, R6, 0x20000000, RZ, 0xc0, !PT ;  /* 0x2000000006ff7812 */ /* 0x000fce00078ac0ff */
[----:B------:R0:W-:Y:S04]  /*38270*/  @P3 STG.E.U8 desc[UR32][R170.64], R11 ;  /* 0x0000000baa003986 */ /* 0x0001e8000c101120 */
[----:B0-----:R-:W2:Y:S04]  /*38280*/  LDL.LU.64 R170, [R1+0x370] ;  /* 0x0003700001aa7983 */ /* 0x001ea80000300a00 */
[----:B------:R-:W-:Y:S01]  /*38290*/  @P1 STG.E.U8 desc[UR32][R198.64], R155 ;  /* 0x0000009bc6001986 */ /* 0x000fe2000c101120 */
[----:B------:R-:W-:-:S03]  /*382a0*/  PRMT R13, R159, 0x7771, RZ ;  /* 0x000077719f0d7816 */ /* 0x000fc600000000ff */
[----:B---3--:R0:W-:Y:S04]  /*382b0*/  @P4 STG.E.U8 desc[UR32][R218.64], R4 ;  /* 0x00000004da004986 */ /* 0x0081e8000c101120 */
[----:B0-----:R-:W3:Y:S04]  /*382c0*/  LDL.LU.64 R218, [R1+0x368] ;  /* 0x0003680001da7983 */ /* 0x001ee80000300a00 */
[----:B------:R-:W3:Y:S01]  /*382d0*/  LDL.LU.64 R196, [R1+0x360] ;  /* 0x0003600001c47983 */ /* 0x000ee20000300a00 */
[----:B------:R-:W-:-:S03]  /*382e0*/  LOP3.LUT P2, RZ, R6, 0x10000000, RZ, 0xc0, !PT ;  /* 0x1000000006ff7812 */ /* 0x000fc6000784c0ff */
[----:B----4-:R0:W-:Y:S01]  /*382f0*/  @P5 STG.E.U8 desc[UR32][R216.64], R13 ;  /* 0x0000000dd8005986 */ /* 0x0101e2000c101120 */
[----:B------:R-:W-:-:S03]  /*38300*/  PRMT R10, R159, 0x7772, RZ ;  /* 0x000077729f0a7816 */ /* 0x000fc600000000ff */
[----:B0-----:R-:W4:Y:S06]  /*38310*/  LDL.LU.64 R216, [R1+0x358] ;  /* 0x0003580001d87983 */ /* 0x001f2c0000300a00 */
[----:B--2---:R0:W-:Y:S04]  /*38320*/  @P2 STG.E.U8 desc[UR32][R220.64], R10 ;  /* 0x0000000adc002986 */ /* 0x0041e8000c101120 */
[----:B0-----:R-:W2:Y:S01]  /*38330*/  LDL.LU.64 R220, [R1+0x350] ;  /* 0x0003500001dc7983 */ /* 0x001ea20000300a00 */
[----:B------:R-:W-:-:S02]  /*38340*/  LOP3.LUT P6, RZ, R5, 0x100, RZ, 0xc0, !PT ;  /* 0x0000010005ff7812 */ /* 0x000fc400078cc0ff */
[----:B------:R-:W-:Y:S01]  /*38350*/  PRMT R159, R159, 0x7773, RZ ;  /* 0x000077739f9f7816 */ /* 0x000fe200000000ff */
[----:B------:R-:W2:Y:S01]  /*38360*/  LDL.LU.64 R198, [R1+0x348] ;  /* 0x0003480001c67983 */ /* 0x000ea20000300a00 */
[C---:B------:R-:W-:Y:S02]  /*38370*/  LOP3.LUT P0, RZ, R6.reuse, 0x8000000, RZ, 0xc0, !PT ;  /* 0x0800000006ff7812 */ /* 0x040fe4000780c0ff */
[----:B------:R-:W-:Y:S02]  /*38380*/  LOP3.LUT P4, RZ, R6, 0x800000, RZ, 0xc0, !PT ;  /* 0x0080000006ff7812 */ /* 0x000fe4000788c0ff */
[----:B------:R-:W-:Y:S02]  /*38390*/  LOP3.LUT P2, RZ, R3, 0x200000, RZ, 0xc0, !PT ;  /* 0x0020000003ff7812 */ /* 0x000fe4000784c0ff */
[----:B------:R-:W-:Y:S02]  /*383a0*/  P2R R14, PR, RZ, 0x10 ;  /* 0x00000010ff0e7803 */ /* 0x000fe40000000000 */
[----:B------:R-:W-:-:S02]  /*383b0*/  P2R R15, PR, RZ, 0x4 ;  /* 0x00000004ff0f7803 */ /* 0x000fc40000000000 */
[C---:B------:R-:W-:Y:S02]  /*383c0*/  LOP3.LUT P3, RZ, R6.reuse, 0x4000000, RZ, 0xc0, !PT ;  /* 0x0400000006ff7812 */ /* 0x040fe4000786c0ff */
[C---:B------:R-:W-:Y:S02]  /*383d0*/  LOP3.LUT P1, RZ, R6.reuse, 0x2000000, RZ, 0xc0, !PT ;  /* 0x0200000006ff7812 */ /* 0x040fe4000782c0ff */
[C---:B------:R-:W-:Y:S02]  /*383e0*/  LOP3.LUT P4, RZ, R6.reuse, 0x1000000, RZ, 0xc0, !PT ;  /* 0x0100000006ff7812 */ /* 0x040fe4000788c0ff */
[C---:B------:R-:W-:Y:S02]  /*383f0*/  LOP3.LUT P5, RZ, R6.reuse, 0x400000, RZ, 0xc0, !PT ;  /* 0x0040000006ff7812 */ /* 0x040fe400078ac0ff */
[----:B------:R-:W-:Y:S02]  /*38400*/  LOP3.LUT P2, RZ, R6, 0x200000, RZ, 0xc0, !PT ;  /* 0x0020000006ff7812 */ /* 0x000fe4000784c0ff */
[----:B------:R-:W-:-:S02]  /*38410*/  PRMT R6, R160, 0x7770, RZ ;  /* 0x00007770a0067816 */ /* 0x000fc400000000ff */
[C---:B------:R-:W-:Y:S01]  /*38420*/  PRMT R11, R160.reuse, 0x7771, RZ ;  /* 0x00007771a00b7816 */ /* 0x040fe200000000ff */
[----:B------:R0:W-:Y:S04]  /*38430*/  @P6 STG.E.U8 desc[UR32][R200.64], R159 ;  /* 0x0000009fc8006986 */ /* 0x0001e8000c101120 */
[----:B0-----:R-:W2:Y:S04]  /*38440*/  LDL.LU.64 R200, [R1+0x340] ;  /* 0x0003400001c87983 */ /* 0x001ea80000300a00 */
[----:B------:R-:W2:Y:S01]  /*38450*/  LDL.LU.64 R190, [R1+0x338] ;  /* 0x0003380001be7983 */ /* 0x000ea20000300a00 */
[----:B------:R-:W-:-:S03]  /*38460*/  PRMT R4, R160, 0x7772, RZ ;  /* 0x00007772a0047816 */ /* 0x000fc600000000ff */
[----:B------:R0:W-:Y:S04]  /*38470*/  @P0 STG.E.U8 desc[UR32][R170.64], R6 ;  /* 0x00000006aa000986 */ /* 0x0001e8000c101120 */
[----:B0-----:R-:W2:Y:S01]  /*38480*/  LDL.LU.64 R170, [R1+0x330] ;  /* 0x0003300001aa7983 */ /* 0x001ea20000300a00 */
[----:B------:R-:W-:Y:S02]  /*38490*/  P2R R12, PR, RZ, 0x10 ;  /* 0x00000010ff0c7803 */ /* 0x000fe40000000000 */
[----:B------:R-:W-:Y:S02]  /*384a0*/  LOP3.LUT P4, RZ, R5, 0x80, RZ, 0xc0, !PT ;  /* 0x0000008005ff7812 */ /* 0x000fe4000788c0ff */
[----:B------:R-:W-:Y:S01]  /*384b0*/  PRMT R160, R160, 0x7773, RZ ;  /* 0x00007773a0a07816 */ /* 0x000fe200000000ff */
[----:B---3--:R0:W-:Y:S04]  /*384c0*/  @P3 STG.E.U8 desc[UR32][R218.64], R11 ;  /* 0x0000000bda003986 */ /* 0x0081e8000c101120 */
[----:B------:R1:W-:Y:S04]  /*384d0*/  @P1 STG.E.U8 desc[UR32][R196.64], R4 ;  /* 0x00000004c4001986 */ /* 0x0003e8000c101120 */
[----:B0-----:R-:W3:Y:S04]  /*384e0*/  LDL.LU.64 R218, [R1+0x328] ;  /* 0x0003280001da7983 */ /* 0x001ee80000300a00 */
[----:B------:R-:W3:Y:S04]  /*384f0*/  LDL.LU.64 R168, [R1+0x320] ;  /* 0x0003200001a87983 */ /* 0x000ee80000300a00 */
[----:B-1----:R-:W3:Y:S04]  /*38500*/  LDL.LU.64 R196, [R1+0x318] ;  /* 0x0003180001c47983 */ /* 0x002ee80000300a00 */
[----:B----4-:R0:W-:Y:S01]  /*38510*/  @P4 STG.E.U8 desc[UR32][R216.64], R160 ;  /* 0x000000a0d8004986 */ /* 0x0101e2000c101120 */
[----:B------:R-:W-:-:S02]  /*38520*/  ISETP.NE.AND P4, PT, R12, RZ, PT ;  /* 0x000000ff0c00720c */ /* 0x000fc40003f85270 */
[----:B------:R-:W-:Y:S01]  /*38530*/  PRMT R10, R164, 0x7770, RZ ;  /* 0x00007770a40a7816 */ /* 0x000fe200000000ff */
[----:B0-----:R-:W4:Y:S10]  /*38540*/  LDL.LU.64 R216, [R1+0x310] ;  /* 0x0003100001d87983 */ /* 0x001f340000300a00 */
[----:B--2---:R0:W-:Y:S04]  /*38550*/  @P4 STG.E.U8 desc[UR32][R220.64], R10 ;  /* 0x0000000adc004986 */ /* 0x0041e8000c101120 */
[----:B0-----:R-:W2:Y:S01]  /*38560*/  LDL.LU.64 R220, [R1+0x308] ;  /* 0x0003080001dc7983 */ /* 0x001ea20000300a00 */
[----:B------:R-:W-:-:S02]  /*38570*/  ISETP.NE.AND P4, PT, R14, RZ, PT ;  /* 0x000000ff0e00720c */ /* 0x000fc40003f85270 */
[----:B------:R-:W-:Y:S02]  /*38580*/  P2R R13, PR, RZ, 0x4 ;  /* 0x00000004ff0d7803 */ /* 0x000fe40000000000 */
[----:B------:R-:W-:Y:S02]  /*38590*/  LOP3.LUT P2, RZ, R5, 0x40, RZ, 0xc0, !PT ;  /* 0x0000004005ff7812 */ /* 0x000fe4000784c0ff */
[C---:B------:R-:W-:Y:S02]  /*385a0*/  PRMT R12, R164.reuse, 0x7771, RZ ;  /* 0x00007771a40c7816 */ /* 0x040fe400000000ff */
[C---:B------:R-:W-:Y:S02]  /*385b0*/  PRMT R6, R164.reuse, 0x7772, RZ ;  /* 0x00007772a4067816 */ /* 0x040fe400000000ff */
[----:B------:R-:W-:-:S03]  /*385c0*/  PRMT R164, R164, 0x7773, RZ ;  /* 0x00007773a4a47816 */ /* 0x000fc600000000ff */
[----:B------:R0:W-:Y:S01]  /*385d0*/  @P4 STG.E.U8 desc[UR32][R198.64], R12 ;  /* 0x0000000cc6004986 */ /* 0x0001e2000c101120 */
[----:B------:R-:W-:Y:S02]  /*385e0*/  LOP3.LUT P0, RZ, R3, 0x40000, RZ, 0xc0, !PT ;  /* 0x0004000003ff7812 */ /* 0x000fe4000780c0ff */
[----:B------:R-:W-:Y:S02]  /*385f0*/  PRMT R4, R161, 0x7770, RZ ;  /* 0x00007770a1047816 */ /* 0x000fe400000000ff */
[----:B------:R-:W-:Y:S02]  /*38600*/  P2R R17, PR, RZ, 0x1 ;  /* 0x00000001ff117803 */ /* 0x000fe40000000000 */
[C---:B------:R-:W-:Y:S02]  /*38610*/  LOP3.LUT P0, RZ, R3.reuse, 0x80000, RZ, 0xc0, !PT ;  /* 0x0008000003ff7812 */ /* 0x040fe4000780c0ff */
[----:B------:R-:W-:Y:S01]  /*38620*/  LOP3.LUT P6, RZ, R3, 0x100000, RZ, 0xc0, !PT ;  /* 0x0010000003ff7812 */ /* 0x000fe200078cc0ff */
[----:B0-----:R-:W2:Y:S01]  /*38630*/  LDL.LU.64 R198, [R1+0x300] ;  /* 0x0003000001c67983 */ /* 0x001ea20000300a00 */
[----:B------:R-:W-:-:S02]  /*38640*/  P2R R16, PR, RZ, 0x1 ;  /* 0x00000001ff107803 */ /* 0x000fc40000000000 */
[----:B------:R-:W-:Y:S01]  /*38650*/  LOP3.LUT P0, RZ, R5, 0x20, RZ, 0xc0, !PT ;  /* 0x0000002005ff7812 */ /* 0x000fe2000780c0ff */
[----:B------:R0:W-:Y:S04]  /*38660*/  @P5 STG.E.U8 desc[UR32][R200.64], R6 ;  /* 0x00000006c8005986 */ /* 0x0001e8000c101120 */
[----:B------:R-:W-:Y:S01]  /*38670*/  @P2 STG.E.U8 desc[UR32][R190.64], R164 ;  /* 0x000000a4be002986 */ /* 0x000fe2000c101120 */
[----:B------:R-:W-:-:S03]  /*38680*/  ISETP.NE.AND P2, PT, R13, RZ, PT ;  /* 0x000000ff0d00720c */ /* 0x000fc60003f45270 */
[----:B0-----:R-:W2:Y:S01]  /*38690*/  LDL.LU.64 R200, [R1+0x2f8] ;  /* 0x0002f80001c87983 */ /* 0x001ea20000300a00 */
[C---:B------:R-:W-:Y:S02]  /*386a0*/  PRMT R11, R161.reuse, 0x7771, RZ ;  /* 0x00007771a10b7816 */ /* 0x040fe400000000ff */
[C---:B------:R-:W-:Y:S02]  /*386b0*/  PRMT R10, R161.reuse, 0x7772, RZ ;  /* 0x00007772a10a7816 */ /* 0x040fe400000000ff */
[----:B------:R-:W-:-:S05]  /*386c0*/  PRMT R161, R161, 0x7773, RZ ;  /* 0x00007773a1a17816 */ /* 0x000fca00000000ff */
[----:B------:R0:W-:Y:S01]  /*386d0*/  @P2 STG.E.U8 desc[UR32][R170.64], R4 ;  /* 0x00000004aa002986 */ /* 0x0001e2000c101120 */
[----:B------:R-:W-:-:S03]  /*386e0*/  ISETP.NE.AND P2, PT, R15, RZ, PT ;  /* 0x000000ff0f00720c */ /* 0x000fc60003f45270 */
[----:B0-----:R-:W2:Y:S01]  /*386f0*/  LDL.LU.64 R170, [R1+0x2f0] ;  /* 0x0002f00001aa7983 */ /* 0x001ea20000300a00 */
[----:B------:R-:W-:-:S09]  /*38700*/  PRMT R6, R165, 0x7770, RZ ;  /* 0x00007770a5067816 */ /* 0x000fd200000000ff */
[----:B---3--:R0:W-:Y:S04]  /*38710*/  @P2 STG.E.U8 desc[UR32][R218.64], R11 ;  /* 0x0000000bda002986 */ /* 0x0081e8000c101120 */
[----:B------:R-:W-:Y:S04]  /*38720*/  @P6 STG.E.U8 desc[UR32][R168.64], R10 ;  /* 0x0000000aa8006986 */ /* 0x000fe8000c101120 */
[----:B------:R-:W-:Y:S01]  /*38730*/  @P0 STG.E.U8 desc[UR32][R196.64], R161 ;  /* 0x000000a1c4000986 */ /* 0x000fe2000c101120 */
[----:B------:R-:W-:-:S03]  /*38740*/  ISETP.NE.AND P0, PT, R16, RZ, PT ;  /* 0x000000ff1000720c */ /* 0x000fc60003f05270 */
[----:B0-----:R-:W3:Y:S01]  /*38750*/  LDL.LU.64 R218, [R1+0x2e8] ;  /* 0x0002e80001da7983 */ /* 0x001ee20000300a00 */
[----:B------:R-:W-:-:S09]  /*38760*/  PRMT R12, R165, 0x7771, RZ ;  /* 0x00007771a50c7816 */ /* 0x000fd200000000ff */
[----:B----4-:R0:W-:Y:S01]  /*38770*/  @P0 STG.E.U8 desc[UR32][R216.64], R6 ;  /* 0x00000006d8000986 */ /* 0x0101e2000c101120 */
[----:B------:R-:W-:-:S03]  /*38780*/  ISETP.NE.AND P0, PT, R17, RZ, PT ;  /* 0x000000ff1100720c */ /* 0x000fc60003f05270 */
[----:B0-----:R-:W4:Y:S10]  /*38790*/  LDL.LU.64 R216, [R1+0x2e0] ;  /* 0x0002e00001d87983 */ /* 0x001f340000300a00 */
[----:B--2---:R0:W-:Y:S04]  /*387a0*/  @P0 STG.E.U8 desc[UR32][R220.64], R12 ;  /* 0x0000000cdc000986 */ /* 0x0041e8000c101120 */
[----:B0-----:R-:W2:Y:S01]  /*387b0*/  LDL.LU.64 R220, [R1+0x2d8] ;  /* 0x0002d80001dc7983 */ /* 0x001ea20000300a00 */
[----:B------:R-:W-:-:S02]  /*387c0*/  LOP3.LUT P3, RZ, R3, 0x20000, RZ, 0xc0, !PT ;  /* 0x0002000003ff7812 */ /* 0x000fc4000786c0ff */
[----:B------:R-:W-:Y:S02]  /*387d0*/  LOP3.LUT P1, RZ, R5, 0x10, RZ, 0xc0, !PT ;  /* 0x0000001005ff7812 */ /* 0x000fe4000782c0ff */
[C---:B------:R-:W-:Y:S02]  /*387e0*/  PRMT R4, R165.reuse, 0x7772, RZ ;  /* 0x00007772a5047816 */ /* 0x040fe400000000ff */
[----:B------:R-:W-:Y:S02]  /*387f0*/  PRMT R165, R165, 0x7773, RZ ;  /* 0x00007773a5a57816 */ /* 0x000fe400000000ff */
[----:B------:R-:W-:-:S05]  /*38800*/  LOP3.LUT P4, RZ, R3, 0x10000, RZ, 0xc0, !PT ;  /* 0x0001000003ff7812 */ /* 0x000fca000788c0ff */
[----:B------:R0:W-:Y:S01]  /*38810*/  @P3 STG.E.U8 desc[UR32][R198.64], R4 ;  /* 0x00000004c6003986 */ /* 0x0001e2000c101120 */
[----:B------:R-:W-:-:S03]  /*38820*/  PRMT R10, R162, 0x7770, RZ ;  /* 0x00007770a20a7816 */ /* 0x000fc600000000ff */
[----:B0-----:R-:W2:Y:S04]  /*38830*/  LDL.LU.64 R198, [R1+0x2d0] ;  /* 0x0002d00001c67983 */ /* 0x001ea80000300a00 */
[----:B------:R-:W2:Y:S01]  /*38840*/  LDL.LU.64 R190, [R1+0x2c8] ;  /* 0x0002c80001be7983 */ /* 0x000ea20000300a00 */
[C---:B------:R-:W-:Y:S02]  /*38850*/  LOP3.LUT P5, RZ, R3.reuse, 0x8000, RZ, 0xc0, !PT ;  /* 0x0000800003ff7812 */ /* 0x040fe400078ac0ff */
[----:B------:R-:W-:Y:S01]  /*38860*/  LOP3.LUT P2, RZ, R3, 0x4000, RZ, 0xc0, !PT ;  /* 0x0000400003ff7812 */ /* 0x000fe2000784c0ff */
[----:B------:R0:W-:Y:S04]  /*38870*/  @P1 STG.E.U8 desc[UR32][R200.64], R165 ;  /* 0x000000a5c8001986 */ /* 0x0001e8000c101120 */
[----:B0-----:R-:W2:Y:S01]  /*38880*/  LDL.LU.64 R200, [R1+0x2c0] ;  /* 0x0002c00001c87983 */ /* 0x001ea20000300a00 */
[----:B------:R-:W-:-:S02]  /*38890*/  PRMT R11, R162, 0x7771, RZ ;  /* 0x00007771a20b7816 */ /* 0x000fc400000000ff */
[C---:B------:R-:W-:Y:S02]  /*388a0*/  PRMT R6, R162.reuse, 0x7772, RZ ;  /* 0x00007772a2067816 */ /* 0x040fe400000000ff */
[----:B------:R-:W-:Y:S01]  /*388b0*/  LOP3.LUT P6, RZ, R5, 0x8, RZ, 0xc0, !PT ;  /* 0x0000000805ff7812 */ /* 0x000fe200078cc0ff */
[----:B------:R0:W-:Y:S04]  /*388c0*/  @P4 STG.E.U8 desc[UR32][R170.64], R10 ;  /* 0x0000000aaa004986 */ /* 0x0001e8000c101120 */
[----:B0-----:R-:W2:Y:S01]  /*388d0*/  LDL.LU.64 R170, [R1+0x2b8] ;  /* 0x0002b80001aa7983 */ /* 0x001ea20000300a00 */
[----:B------:R-:W-:-:S03]  /*388e0*/  PRMT R162, R162, 0x7773, RZ ;  /* 0x00007773a2a27816 */ /* 0x000fc600000000ff */
[----:B---3--:R0:W-:Y:S04]  /*388f0*/  @P5 STG.E.U8 desc[UR32][R218.64], R11 ;  /* 0x0000000bda005986 */ /* 0x0081e8000c101120 */
[----:B0-----:R-:W3:Y:S04]  /*38900*/  LDL.LU.64 R218, [R1+0x2b0] ;  /* 0x0002b00001da7983 */ /* 0x001ee80000300a00 */
[----:B------:R-:W3:Y:S04]  /*38910*/  LDL.LU.64 R168, [R1+0x2a8] ;  /* 0x0002a80001a87983 */ /* 0x000ee80000300a00 */
[----:B----4-:R0:W-:Y:S04]  /*38920*/  @P2 STG.E.U8 desc[UR32][R216.64], R6 ;  /* 0x00000006d8002986 */ /* 0x0101e8000c101120 */
[----:B0-----:R-:W4:Y:S04]  /*38930*/  LDL.LU.64 R216, [R1+0x2a0] ;  /* 0x0002a00001d87983 */ /* 0x001f280000300a00 */
[----:B--2---:R0:W-:Y:S04]  /*38940*/  @P6 STG.E.U8 desc[UR32][R220.64], R162 ;  /* 0x000000a2dc006986 */ /* 0x0041e8000c101120 */
[----:B0-----:R-:W2:Y:S01]  /*38950*/  LDL.LU.64 R220, [R1+0x298] ;  /* 0x0002980001dc7983 */ /* 0x001ea20000300a00 */
[----:B------:R-:W-:-:S02]  /*38960*/  LOP3.LUT P1, RZ, R3, 0x400, RZ, 0xc0, !PT ;  /* 0x0000040003ff7812 */ /* 0x000fc4000782c0ff */
[----:B------:R-:W-:Y:S01]  /*38970*/  LOP3.LUT P0, RZ, R3, 0x2000, RZ, 0xc0, !PT ;  /* 0x0000200003ff7812 */ /* 0x000fe2000780c0ff */
[----:B------:R-:W2:Y:S01]  /*38980*/  LDL.LU.64 R196, [R1+0x290] ;  /* 0x0002900001c47983 */ /* 0x000ea20000300a00 */
[----:B------:R-:W-:Y:S02]  /*38990*/  P2R R13, PR, RZ, 0x2 ;  /* 0x00000002ff0d7803 */ /* 0x000fe40000000000 */
[----:B------:R-:W-:Y:S02]  /*389a0*/  LOP3.LUT P1, RZ, R5, 0x4, RZ, 0xc0, !PT ;  /* 0x0000000405ff7812 */ /* 0x000fe4000782c0ff */
[C---:B------:R-:W-:Y:S02]  /*389b0*/  LOP3.LUT P3, RZ, R3.reuse, 0x1000, RZ, 0xc0, !PT ;  /* 0x0000100003ff7812 */ /* 0x040fe4000786c0ff */
[----:B------:R-:W-:Y:S02]  /*389c0*/  P2R R12, PR, RZ, 0x2 ;  /* 0x00000002ff0c7803 */ /* 0x000fe40000000000 */
[----:B------:R-:W-:-:S02]  /*389d0*/  LOP3.LUT P1, RZ, R3, 0x800, RZ, 0xc0, !PT ;  /* 0x0000080003ff7812 */ /* 0x000fc4000782c0ff */
[C---:B------:R-:W-:Y:S02]  /*389e0*/  LOP3.LUT P5, RZ, R3.reuse, 0x80, RZ, 0xc0, !PT ;  /* 0x0000008003ff7812 */ /* 0x040fe400078ac0ff */
[----:B------:R-:W-:Y:S02]  /*389f0*/  LOP3.LUT P6, RZ, R3, 0x10, RZ, 0xc0, !PT ;  /* 0x0000001003ff7812 */ /* 0x000fe400078cc0ff */
[----:B------:R-:W-:Y:S02]  /*38a00*/  P2R R15, PR, RZ, 0x20 ;  /* 0x00000020ff0f7803 */ /* 0x000fe40000000000 */
[----:B------:R-:W-:Y:S02]  /*38a10*/  P2R R17, PR, RZ, 0x40 ;  /* 0x00000040ff117803 */ /* 0x000fe40000000000 */
[C---:B------:R-:W-:Y:S02]  /*38a20*/  LOP3.LUT P5, RZ, R5.reuse, 0x2, RZ, 0xc0, !PT ;  /* 0x0000000205ff7812 */ /* 0x040fe400078ac0ff */
[----:B------:R-:W-:-:S02]  /*38a30*/  LOP3.LUT P6, RZ, R5, 0x1, RZ, 0xc0, !PT ;  /* 0x0000000105ff7812 */ /* 0x000fc400078cc0ff */
[C---:B------:R-:W-:Y:S02]  /*38a40*/  PRMT R4, R166.reuse, 0x7770, RZ ;  /* 0x00007770a6047816 */ /* 0x040fe400000000ff */
[C---:B------:R-:W-:Y:S02]  /*38a50*/  PRMT R5, R166.reuse, 0x7771, RZ ;  /* 0x00007771a6057816 */ /* 0x040fe400000000ff */
[C---:B------:R-:W-:Y:S01]  /*38a60*/  PRMT R10, R166.reuse, 0x7772, RZ ;  /* 0x00007772a60a7816 */ /* 0x040fe200000000ff */
[----:B------:R0:W-:Y:S04]  /*38a70*/  @P0 STG.E.U8 desc[UR32][R198.64], R4 ;  /* 0x00000004c6000986 */ /* 0x0001e8000c101120 */
[----:B------:R-:W-:Y:S04]  /*38a80*/  @P3 STG.E.U8 desc[UR32][R190.64], R5 ;  /* 0x00000005be003986 */ /* 0x000fe8000c101120 */
[----:B0-----:R-:W2:Y:S01]  /*38a90*/  LDL.LU.64 R198, [R1+0x288] ;  /* 0x0002880001c67983 */ /* 0x001ea20000300a00 */
[----:B------:R-:W-:-:S03]  /*38aa0*/  PRMT R166, R166, 0x7773, RZ ;  /* 0x00007773a6a67816 */ /* 0x000fc600000000ff */
[----:B------:R0:W-:Y:S01]  /*38ab0*/  @P1 STG.E.U8 desc[UR32][R200.64], R10 ;  /* 0x0000000ac8001986 */ /* 0x0001e2000c101120 */
[----:B------:R-:W-:-:S03]  /*38ac0*/  ISETP.NE.AND P1, PT, R12, RZ, PT ;  /* 0x000000ff0c00720c */ /* 0x000fc60003f25270 */
[----:B0-----:R-:W2:Y:S01]  /*38ad0*/  LDL.LU.64 R200, [R1+0x280] ;  /* 0x0002800001c87983 */ /* 0x001ea20000300a00 */
[C---:B------:R-:W-:Y:S02]  /*38ae0*/  LOP3.LUT P4, RZ, R3.reuse, 0x200, RZ, 0xc0, !PT ;  /* 0x0000020003ff7812 */ /* 0x040fe4000788c0ff */
[----:B------:R-:W-:Y:S02]  /*38af0*/  P2R R14, PR, RZ, 0x20 ;  /* 0x00000020ff0e7803 */ /* 0x000fe40000000000 */
[----:B------:R-:W-:Y:S02]  /*38b00*/  LOP3.LUT P5, RZ, R3, 0x100, RZ, 0xc0, !PT ;  /* 0x0000010003ff7812 */ /* 0x000fe400078ac0ff */
[C---:B------:R-:W-:Y:S02]  /*38b10*/  PRMT R6, R163.reuse, 0x7770, RZ ;  /* 0x00007770a3067816 */ /* 0x040fe400000000ff */
[C---:B------:R-:W-:Y:S02]  /*38b20*/  PRMT R11, R163.reuse, 0x7771, RZ ;  /* 0x00007771a30b7816 */ /* 0x040fe400000000ff */
[----:B------:R-:W-:Y:S01]  /*38b30*/  PRMT R4, R163, 0x7772, RZ ;  /* 0x00007772a3047816 */ /* 0x000fe200000000ff */
[----:B------:R0:W-:Y:S01]  /*38b40*/  @P1 STG.E.U8 desc[UR32][R170.64], R166 ;  /* 0x000000a6aa001986 */ /* 0x0001e2000c101120 */
[----:B------:R-:W-:-:S03]  /*38b50*/  ISETP.NE.AND P1, PT, R13, RZ, PT ;  /* 0x000000ff0d00720c */ /* 0x000fc60003f25270 */
[----:B0-----:R-:W2:Y:S01]  /*38b60*/  LDL.LU.64 R170, [R1+0x278] ;  /* 0x0002780001aa7983 */ /* 0x001ea20000300a00 */
[----:B------:R-:W-:-:S09]  /*38b70*/  PRMT R163, R163, 0x7773, RZ ;  /* 0x00007773a3a37816 */ /* 0x000fd200000000ff */
[----:B---3--:R0:W-:Y:S04]  /*38b80*/  @P1 STG.E.U8 desc[UR32][R218.64], R6 ;  /* 0x00000006da001986 */ /* 0x0081e8000c101120 */
[----:B------:R-:W-:Y:S04]  /*38b90*/  @P4 STG.E.U8 desc[UR32][R168.64], R11 ;  /* 0x0000000ba8004986 */ /* 0x000fe8000c101120 */
[----:B0-----:R-:W3:Y:S04]  /*38ba0*/  LDL.LU.64 R218, [R1+0x270] ;  /* 0x0002700001da7983 */ /* 0x001ee80000300a00 */
[----:B------:R-:W3:Y:S04]  /*38bb0*/  LDL.LU.64 R190, [R1+0x268] ;  /* 0x0002680001be7983 */ /* 0x000ee80000300a00 */
[----:B----4-:R0:W-:Y:S01]  /*38bc0*/  @P5 STG.E.U8 desc[UR32][R216.64], R4 ;  /* 0x00000004d8005986 */ /* 0x0101e2000c101120 */
[----:B------:R-:W-:-:S03]  /*38bd0*/  ISETP.NE.AND P5, PT, R14, RZ, PT ;  /* 0x000000ff0e00720c */ /* 0x000fc60003fa5270 */
[----:B0-----:R-:W4:Y:S10]  /*38be0*/  LDL.LU.64 R216, [R1+0x260] ;  /* 0x0002600001d87983 */ /* 0x001f340000300a00 */
[----:B--2---:R0:W-:Y:S04]  /*38bf0*/  @P5 STG.E.U8 desc[UR32][R220.64], R163 ;  /* 0x000000a3dc005986 */ /* 0x0041e8000c101120 */
[----:B0-----:R-:W2:Y:S01]  /*38c00*/  LDL.LU.64 R220, [R1+0x250] ;  /* 0x0002500001dc7983 */ /* 0x001ea20000300a00 */
[----:B------:R-:W-:-:S02]  /*38c10*/  ISETP.NE.AND P5, PT, R15, RZ, PT ;  /* 0x000000ff0f00720c */ /* 0x000fc40003fa5270 */
[C---:B------:R-:W-:Y:S01]  /*38c20*/  LOP3.LUT P2, RZ, R3.reuse, 0x40, RZ, 0xc0, !PT ;  /* 0x0000004003ff7812 */ /* 0x040fe2000784c0ff */
[----:B------:R-:W2:Y:S01]  /*38c30*/  LDL.LU.64 R168, [R1+0x248] ;  /* 0x0002480001a87983 */ /* 0x000ea20000300a00 */
[----:B------:R-:W-:Y:S02]  /*38c40*/  P2R R16, PR, RZ, 0x40 ;  /* 0x00000040ff107803 */ /* 0x000fe40000000000 */
[----:B------:R-:W-:Y:S01]  /*38c50*/  LOP3.LUT P6, RZ, R3, 0x20, RZ, 0xc0, !PT ;  /* 0x0000002003ff7812 */ /* 0x000fe200078cc0ff */
[----:B------:R-:W0:Y:S01]  /*38c60*/  LDS.128 R12, [R2] ;  /* 0x00000000020c7984 */ /* 0x000e220000000c00 */
[C---:B------:R-:W-:Y:S02]  /*38c70*/  PRMT R5, R167.reuse, 0x7770, RZ ;  /* 0x00007770a7057816 */ /* 0x040fe400000000ff */
[C---:B------:R-:W-:Y:S02]  /*38c80*/  PRMT R10, R167.reuse, 0x7771, RZ ;  /* 0x00007771a70a7816 */ /* 0x040fe400000000ff */
[C---:B------:R-:W-:Y:S01]  /*38c90*/  PRMT R6, R167.reuse, 0x7772, RZ ;  /* 0x00007772a7067816 */ /* 0x040fe200000000ff */
[----:B------:R1:W-:Y:S01]  /*38ca0*/  @P5 STG.E.U8 desc[UR32][R196.64], R5 ;  /* 0x00000005c4005986 */ /* 0x0003e2000c101120 */
[----:B------:R-:W-:-:S02]  /*38cb0*/  PRMT R167, R167, 0x7773, RZ ;  /* 0x00007773a7a77816 */ /* 0x000fc400000000ff */
[C---:B------:R-:W-:Y:S02]  /*38cc0*/  LOP3.LUT P0, RZ, R3.reuse, 0x8, RZ, 0xc0, !PT ;  /* 0x0000000803ff7812 */ /* 0x040fe4000780c0ff */
[C---:B------:R-:W-:Y:S02]  /*38cd0*/  PRMT R4, R172.reuse, 0x7770, RZ ;  /* 0x00007770ac047816 */ /* 0x040fe400000000ff */
[C---:B------:R-:W-:Y:S02]  /*38ce0*/  PRMT R11, R172.reuse, 0x7771, RZ ;  /* 0x00007771ac0b7816 */ /* 0x040fe400000000ff */
[----:B------:R-:W-:Y:S01]  /*38cf0*/  LOP3.LUT P3, RZ, R3, 0x4, RZ, 0xc0, !PT ;  /* 0x0000000403ff7812 */ /* 0x000fe2000786c0ff */
[----:B-1----:R-:W2:Y:S04]  /*38d00*/  LDL.LU.64 R196, [R1+0x240] ;  /* 0x0002400001c47983 */ /* 0x002ea80000300a00 */
[----:B------:R1:W-:Y:S01]  /*38d10*/  @P2 STG.E.U8 desc[UR32][R198.64], R10 ;  /* 0x0000000ac6002986 */ /* 0x0003e2000c101120 */
[----:B------:R-:W-:-:S03]  /*38d20*/  PRMT R5, R172, 0x7772, RZ ;  /* 0x00007772ac057816 */ /* 0x000fc600000000ff */
[----:B-1----:R-:W2:Y:S04]  /*38d30*/  LDL.LU.64 R198, [R1+0x238] ;  /* 0x0002380001c67983 */ /* 0x002ea80000300a00 */
[----:B------:R1:W-:Y:S01]  /*38d40*/  @P6 STG.E.U8 desc[UR32][R200.64], R6 ;  /* 0x00000006c8006986 */ /* 0x0003e2000c101120 */
[----:B------:R-:W-:Y:S02]  /*38d50*/  ISETP.NE.AND P6, PT, R16, RZ, PT ;  /* 0x000000ff1000720c */ /* 0x000fe40003fc5270 */
[----:B------:R-:W-:Y:S01]  /*38d60*/  PRMT R172, R172, 0x7773, RZ ;  /* 0x00007773acac7816 */ /* 0x000fe200000000ff */
[----:B-1----:R-:W2:Y:S10]  /*38d70*/  LDL.LU.64 R200, [R1+0x228] ;  /* 0x0002280001c87983 */ /* 0x002eb40000300a00 */
[----:B------:R1:W-:Y:S01]  /*38d80*/  @P6 STG.E.U8 desc[UR32][R170.64], R167 ;  /* 0x000000a7aa006986 */ /* 0x0003e2000c101120 */
[----:B------:R-:W-:-:S03]  /*38d90*/  ISETP.NE.AND P6, PT, R17, RZ, PT ;  /* 0x000000ff1100720c */ /* 0x000fc60003fc5270 */
[----:B-1----:R-:W2:Y:S10]  /*38da0*/  LDL.LU.64 R170, [R1+0x218] ;  /* 0x0002180001aa7983 */ /* 0x002eb40000300a00 */
[----:B---3--:R1:W-:Y:S04]  /*38db0*/  @P6 STG.E.U8 desc[UR32][R218.64], R4 ;  /* 0x00000004da006986 */ /* 0x0083e8000c101120 */
[----:B------:R-:W-:Y:S01]  /*38dc0*/  @P0 STG.E.U8 desc[UR32][R190.64], R11 ;  /* 0x0000000bbe000986 */ /* 0x000fe2000c101120 */
[----:B------:R-:W-:-:S03]  /*38dd0*/  LOP3.LUT P0, RZ, R7, 0x40000000, RZ, 0xc0, !PT ;  /* 0x4000000007ff7812 */ /* 0x000fc6000780c0ff */
[----:B-1----:R-:W3:Y:S04]  /*38de0*/  LDL.LU.64 R218, [R1+0x1e0] ;  /* 0x0001e00001da7983 */ /* 0x002ee80000300a00 */
[----:B----4-:R1:W-:Y:S04]  /*38df0*/  @P3 STG.E.U8 desc[UR32][R216.64], R5 ;  /* 0x00000005d8003986 */ /* 0x0103e8000c101120 */
[----:B-1----:R-:W4:Y:S04]  /*38e00*/  LDL.LU.64 R216, [R1+0x190] ;  /* 0x0001900001d87983 */ /* 0x002f280000300a00 */
[----:B--2---:R1:W-:Y:S04]  /*38e10*/  @P0 STG.E.U8 desc[UR32][R220.64], R172 ;  /* 0x000000acdc000986 */ /* 0x0043e8000c101120 */
[----:B-1----:R-:W2:Y:S01]  /*38e20*/  LDL.LU.64 R220, [R1+0x128] ;  /* 0x0001280001dc7983 */ /* 0x002ea20000300a00 */
[----:B------:R-:W-:-:S02]  /*38e30*/  LOP3.LUT P1, RZ, R3, 0x2, RZ, 0xc0, !PT ;  /* 0x0000000203ff7812 */ /* 0x000fc4000782c0ff */
[----:B------:R-:W-:Y:S02]  /*38e40*/  LOP3.LUT P0, RZ, R3, 0x1, RZ, 0xc0, !PT ;  /* 0x0000000103ff7812 */ /* 0x000fe4000780c0ff */
[----:B0-----:R-:W-:Y:S02]  /*38e50*/  PRMT R3, R12, 0x7770, RZ ;  /* 0x000077700c037816 */ /* 0x001fe400000000ff */
[C---:B------:R-:W-:Y:S02]  /*38e60*/  LOP3.LUT P4, RZ, R0.reuse, 0x80000000, RZ, 0xc0, !PT ;  /* 0x8000000000ff7812 */ /* 0x040fe4000788c0ff */
[----:B------:R-:W-:-:S05]  /*38e70*/  LOP3.LUT P2, RZ, R0, 0x40000000, RZ, 0xc0, !PT ;  /* 0x4000000000ff7812 */ /* 0x000fca000784c0ff */
[----:B------:R0:W-:Y:S01]  /*38e80*/  @P1 STG.E.U8 desc[UR32][R168.64], R3 ;  /* 0x00000003a8001986 */ /* 0x0001e2000c101120 */
[----:B------:R-:W-:Y:S02]  /*38e90*/  LOP3.LUT P1, RZ, R7, 0x20000000, RZ, 0xc0, !PT ;  /* 0x2000000007ff7812 */ /* 0x000fe4000782c0ff */
[C---:B------:R-:W-:Y:S02]  /*38ea0*/  PRMT R6, R12.reuse, 0x7771, RZ ;  /* 0x000077710c067816 */ /* 0x040fe400000000ff */
[C---:B------:R-:W-:Y:S02]  /*38eb0*/  PRMT R4, R12.reuse, 0x7772, RZ ;  /* 0x000077720c047816 */ /* 0x040fe400000000ff */
[----:B------:R-:W-:Y:S02]  /*38ec0*/  PRMT R12, R12, 0x7773, RZ ;  /* 0x000077730c0c7816 */ /* 0x000fe400000000ff */
[----:B------:R-:W-:Y:S01]  /*38ed0*/  PRMT R5, R173, 0x7770, RZ ;  /* 0x00007770ad057816 */ /* 0x000fe200000000ff */
[----:B------:R-:W-:Y:S01]  /*38ee0*/  @P0 STG.E.U8 desc[UR32][R196.64], R6 ;  /* 0x00000006c4000986 */ /* 0x000fe2000c101120 */
[----:B------:R-:W-:-:S02]  /*38ef0*/  LOP3.LUT P5, RZ, R0, 0x20000000, RZ, 0xc0, !PT ;  /* 0x2000000000ff7812 */ /* 0x000fc400078ac0ff */
[----:B------:R-:W-:Y:S01]  /*38f00*/  LOP3.LUT P6, RZ, R0, 0x10000000, RZ, 0xc0, !PT ;  /* 0x1000000000ff7812 */ /* 0x000fe200078cc0ff */
[----:B------:R-:W-:Y:S01]  /*38f10*/  @P4 STG.E.U8 desc[UR32][R198.64], R4 ;  /* 0x00000004c6004986 */ /* 0x000fe2000c101120 */
[C---:B------:R-:W-:Y:S02]  /*38f20*/  PRMT R2, R173.reuse, 0x7771, RZ ;  /* 0x00007771ad027816 */ /* 0x040fe400000000ff */
[C---:B0-----:R-:W-:Y:S02]  /*38f30*/  PRMT R3, R173.reuse, 0x7772, RZ ;  /* 0x00007772ad037816 */ /* 0x041fe400000000ff */
[----:B------:R-:W-:Y:S01]  /*38f40*/  PRMT R173, R173, 0x7773, RZ ;  /* 0x00007773adad7816 */ /* 0x000fe200000000ff */
[----:B------:R-:W-:Y:S04]  /*38f50*/  @P1 STG.E.U8 desc[UR32][R200.64], R12 ;  /* 0x0000000cc8001986 */ /* 0x000fe8000c101120 */
[----:B------:R-:W-:Y:S01]  /*38f60*/  @P2 STG.E.U8 desc[UR32][R170.64], R5 ;  /* 0x00000005aa002986 */ /* 0x000fe2000c101120 */
[----:B------:R-:W-:-:S03]  /*38f70*/  LOP3.LUT P2, RZ, R7, 0x10000000, RZ, 0xc0, !PT ;  /* 0x1000000007ff7812 */ /* 0x000fc6000784c0ff */
[----:B---3--:R-:W-:Y:S04]  /*38f80*/  @P5 STG.E.U8 desc[UR32][R218.64], R2 ;  /* 0x00000002da005986 */ /* 0x008fe8000c101120 */
[----:B----4-:R-:W-:Y:S06]  /*38f90*/  @P6 STG.E.U8 desc[UR32][R216.64], R3 ;  /* 0x00000003d8006986 */ /* 0x010fec000c101120 */
[----:B--2---:R0:W-:Y:S04]  /*38fa0*/  @P2 STG.E.U8 desc[UR32][R220.64], R173 ;  /* 0x000000addc002986 */ /* 0x0041e8000c101120 */
[----:B0-----:R-:W2:Y:S01]  /*38fb0*/  LDL.LU.64 R220, [R1+0x220] ;  /* 0x0002200001dc7983 */ /* 0x001ea20000300a00 */
[----:B------:R-:W-:-:S02]  /*38fc0*/  LOP3.LUT P3, RZ, R0, 0x8000000, RZ, 0xc0, !PT ;  /* 0x0800000000ff7812 */ /* 0x000fc4000786c0ff */
[----:B------:R-:W-:Y:S02]  /*38fd0*/  PRMT R11, R13, 0x7770, RZ ;  /* 0x000077700d0b7816 */ /* 0x000fe400000000ff */
[C---:B------:R-:W-:Y:S02]  /*38fe0*/  LOP3.LUT P4, RZ, R0.reuse, 0x400000, RZ, 0xc0, !PT ;  /* 0x0040000000ff7812 */ /* 0x040fe4000788c0ff */
[C---:B------:R-:W-:Y:S02]  /*38ff0*/  LOP3.LUT P2, RZ, R0.reuse, 0x4000000, RZ, 0xc0, !PT ;  /* 0x0400000000ff7812 */ /* 0x040fe4000784c0ff */
[C---:B------:R-:W-:Y:S02]  /*39000*/  LOP3.LUT P1, RZ, R0.reuse, 0x2000000, RZ, 0xc0, !PT ;  /* 0x0200000000ff7812 */ /* 0x040fe4000782c0ff */
[----:B------:R-:W-:-:S03]  /*39010*/  LOP3.LUT P0, RZ, R0, 0x1000000, RZ, 0xc0, !PT ;  /* 0x0100000000ff7812 */ /* 0x000fc6000780c0ff */
[----:B------:R0:W-:Y:S01]  /*39020*/  @P3 STG.E.U8 desc[UR32][R208.64], R11 ;  /* 0x0000000bd0003986 */ /* 0x0001e2000c101120 */
[----:B------:R-:W-:Y:S02]  /*39030*/  LOP3.LUT P3, RZ, R7, 0x8000000, RZ, 0xc0, !PT ;  /* 0x0800000007ff7812 */ /* 0x000fe4000786c0ff */
[----:B------:R-:W-:Y:S02]  /*39040*/  P2R R4, PR, RZ, 0x10 ;  /* 0x00000010ff047803 */ /* 0x000fe40000000000 */
[----:B------:R-:W-:Y:S02]  /*39050*/  LOP3.LUT P4, RZ, R0, 0x800000, RZ, 0xc0, !PT ;  /* 0x0080000000ff7812 */ /* 0x000fe4000788c0ff */
[C---:B------:R-:W-:Y:S02]  /*39060*/  PRMT R17, R13.reuse, 0x7771, RZ ;  /* 0x000077710d117816 */ /* 0x040fe400000000ff */
[C---:B------:R-:W-:Y:S02]  /*39070*/  PRMT R5, R13.reuse, 0x7772, RZ ;  /* 0x000077720d057816 */ /* 0x040fe400000000ff */
[----:B------:R-:W-:-:S02]  /*39080*/  PRMT R13, R13, 0x7773, RZ ;  /* 0x000077730d0d7816 */ /* 0x000fc400000000ff */
[C---:B------:R-:W-:Y:S01]  /*39090*/  PRMT R3, R174.reuse, 0x7770, RZ ;  /* 0x00007770ae037816 */ /* 0x040fe200000000ff */
[----:B------:R1:W-:Y:S01]  /*390a0*/  @P2 STG.E.U8 desc[UR32][R206.64], R17 ;  /* 0x00000011ce002986 */ /* 0x0003e2000c101120 */
[----:B------:R-:W-:-:S03]  /*390b0*/  PRMT R19, R174, 0x7771, RZ ;  /* 0x00007771ae137816 */ /* 0x000fc600000000ff */
[----:B------:R3:W-:Y:S04]  /*390c0*/  @P1 STG.E.U8 desc[UR32][R204.64], R5 ;  /* 0x00000005cc001986 */ /* 0x0007e8000c101120 */
[----:B------:R4:W-:Y:S04]  /*390d0*/  @P3 STG.E.U8 desc[UR32][R202.64], R13 ;  /* 0x0000000dca003986 */ /* 0x0009e8000c101120 */
[----:B------:R4:W-:Y:S04]  /*390e0*/  @P0 STG.E.U8 desc[UR32][R46.64], R3 ;  /* 0x000000032e000986 */ /* 0x0009e8000c101120 */
[----:B------:R4:W-:Y:S01]  /*390f0*/  @P4 STG.E.U8 desc[UR32][R44.64], R19 ;  /* 0x000000132c004986 */ /* 0x0009e2000c101120 */
[----:B------:R-:W-:-:S02]  /*39100*/  ISETP.NE.AND P4, PT, R4, RZ, PT ;  /* 0x000000ff0400720c */ /* 0x000fc40003f85270 */
[----:B------:R-:W-:Y:S02]  /*39110*/  LOP3.LUT P5, RZ, R0, 0x80000, RZ, 0xc0, !PT ;  /* 0x0008000000ff7812 */ /* 0x000fe400078ac0ff */
[----:B0-----:R-:W-:Y:S02]  /*39120*/  PRMT R11, R174, 0x7772, RZ ;  /* 0x00007772ae0b7816 */ /* 0x001fe400000000ff */
[----:B------:R-:W-:Y:S02]  /*39130*/  P2R R6, PR, RZ, 0x20 ;  /* 0x00000020ff067803 */ /* 0x000fe40000000000 */
[----:B------:R-:W-:-:S04]  /*39140*/  LOP3.LUT P5, RZ, R0, 0x100000, RZ, 0xc0, !PT ;  /* 0x0010000000ff7812 */ /* 0x000fc800078ac0ff */
[----:B------:R-:W-:Y:S01]  /*39150*/  P2R R2, PR, RZ, 0x20 ;  /* 0x00000020ff027803 */ /* 0x000fe20000000000 */
[----:B------:R0:W-:Y:S01]  /*39160*/  @P4 STG.E.U8 desc[UR32][R42.64], R11 ;  /* 0x0000000b2a004986 */ /* 0x0001e2000c101120 */
[----:B------:R-:W-:Y:S02]  /*39170*/  LOP3.LUT P4, RZ, R7, 0x4000000, RZ, 0xc0, !PT ;  /* 0x0400000007ff7812 */ /* 0x000fe4000788c0ff */
[----:B------:R-:W-:Y:S02]  /*39180*/  LOP3.LUT P5, RZ, R0, 0x200000, RZ, 0xc0, !PT ;  /* 0x0020000000ff7812 */ /* 0x000fe400078ac0ff */
[----:B-1----:R-:W-:Y:S02]  /*39190*/  PRMT R17, R174, 0x7773, RZ ;  /* 0x00007773ae117816 */ /* 0x002fe400000000ff */
[----:B---3--:R-:W-:-:S07]  /*391a0*/  PRMT R5, R14, 0x7770, RZ ;  /* 0x000077700e057816 */ /* 0x008fce00000000ff */
[----:B------:R1:W-:Y:S04]  /*391b0*/  @P4 STG.E.U8 desc[UR32][R40.64], R17 ;  /* 0x0000001128004986 */ /* 0x0003e8000c101120 */
[----:B------:R3:W-:Y:S01]  /*391c0*/  @P5 STG.E.U8 desc[UR32][R38.64], R5 ;  /* 0x0000000526005986 */ /* 0x0007e2000c101120 */
[----:B------:R-:W-:Y:S02]  /*391d0*/  ISETP.NE.AND P5, PT, R2, RZ, PT ;  /* 0x000000ff0200720c */ /* 0x000fe40003fa5270 */
[C---:B----4-:R-:W-:Y:S02]  /*391e0*/  PRMT R13, R14.reuse, 0x7771, RZ ;  /* 0x000077710e0d7816 */ /* 0x050fe400000000ff */
[----:B------:R-:W-:-:S09]  /*391f0*/  PRMT R3, R14, 0x7772, RZ ;  /* 0x000077720e037816 */ /* 0x000fd200000000ff */
[----:B------:R4:W-:Y:S01]  /*39200*/  @P5 STG.E.U8 desc[UR32][R36.64], R13 ;  /* 0x0000000d24005986 */ /* 0x0009e2000c101120 */
[----:B------:R-:W-:Y:S02]  /*39210*/  ISETP.NE.AND P5, PT, R6, RZ, PT ;  /* 0x000000ff0600720c */ /* 0x000fe40003fa5270 */
[----:B------:R-:W-:Y:S02]  /*39220*/  LOP3.LUT P6, RZ, R0, 0x40000, RZ, 0xc0, !PT ;  /* 0x0004000000ff7812 */ /* 0x000fe400078cc0ff */
[----:B------:R-:W-:-:S09]  /*39230*/  PRMT R19, R14, 0x7773, RZ ;  /* 0x000077730e137816 */ /* 0x000fd200000000ff */
[----:B------:R1:W-:Y:S01]  /*39240*/  @P5 STG.E.U8 desc[UR32][R34.64], R3 ;  /* 0x0000000322005986 */ /* 0x0003e2000c101120 */
[----:B------:R-:W-:Y:S02]  /*39250*/  LOP3.LUT P5, RZ, R7, 0x2000000, RZ, 0xc0, !PT ;  /* 0x0200000007ff7812 */ /* 0x000fe400078ac0ff */
[----:B0-----:R-:W-:Y:S02]  /*39260*/  PRMT R11, R175, 0x7770, RZ ;  /* 0x00007770af0b7816 */ /* 0x001fe400000000ff */
[----:B------:R-:W-:Y:S02]  /*39270*/  LOP3.LUT P4, RZ, R0, 0x10000, RZ, 0xc0, !PT ;  /* 0x0001000000ff7812 */ /* 0x000fe4000788c0ff */
[C---:B------:R-:W-:Y:S02]  /*39280*/  LOP3.LUT P3, RZ, R7.reuse, 0x800000, RZ, 0xc0, !PT ;  /* 0x0080000007ff7812 */ /* 0x040fe4000786c0ff */
[----:B------:R-:W-:-:S05]  /*39290*/  LOP3.LUT P2, RZ, R7, 0x400000, RZ, 0xc0, !PT ;  /* 0x0040000007ff7812 */ /* 0x000fca000784c0ff */
[----:B------:R0:W-:Y:S01]  /*392a0*/  @P5 STG.E.U8 desc[UR32][R32.64], R19 ;  /* 0x0000001320005986 */ /* 0x0001e2000c101120 */
[----:B------:R-:W-:-:S03]  /*392b0*/  LOP3.LUT P5, RZ, R0, 0x20000, RZ, 0xc0, !PT ;  /* 0x0002000000ff7812 */ /* 0x000fc600078ac0ff */
[----:B------:R0:W-:Y:S01]  /*392c0*/  @P6 STG.E.U8 desc[UR32][R30.64], R11 ;  /* 0x0000000b1e006986 */ /* 0x0001e2000c101120 */
[C---:B------:R-:W-:Y:S02]  /*392d0*/  LOP3.LUT P6, RZ, R7.reuse, 0x1000000, RZ, 0xc0, !PT ;  /* 0x0100000007ff7812 */ /* 0x040fe400078cc0ff */
[C---:B------:R-:W-:Y:S02]  /*392e0*/  LOP3.LUT P1, RZ, R7.reuse, 0x200000, RZ, 0xc0, !PT ;  /* 0x0020000007ff7812 */ /* 0x040fe4000782c0ff */
[----:B------:R-:W-:Y:S02]  /*392f0*/  LOP3.LUT P0, RZ, R7, 0x100000, RZ, 0xc0, !PT ;  /* 0x0010000007ff7812 */ /* 0x000fe4000780c0ff */
[C---:B------:R-:W-:Y:S02]  /*39300*/  PRMT R7, R175.reuse, 0x7771, RZ ;  /* 0x00007771af077816 */ /* 0x040fe400000000ff */
[C---:B-1----:R-:W-:Y:S02]  /*39310*/  PRMT R17, R175.reuse, 0x7772, RZ ;  /* 0x00007772af117816 */ /* 0x042fe400000000ff */
[----:B------:R-:W-:-:S02]  /*39320*/  PRMT R175, R175, 0x7773, RZ ;  /* 0x00007773afaf7816 */ /* 0x000fc400000000ff */
[C---:B------:R-:W-:Y:S01]  /*39330*/  PRMT R0, R15.reuse, 0x7770, RZ ;  /* 0x000077700f007816 */ /* 0x040fe200000000ff */
[----:B------:R0:W-:Y:S01]  /*39340*/  @P5 STG.E.U8 desc[UR32][R20.64], R7 ;  /* 0x0000000714005986 */ /* 0x0001e2000c101120 */
[C---:B---3--:R-:W-:Y:S02]  /*39350*/  PRMT R5, R15.reuse, 0x7771, RZ ;  /* 0x000077710f057816 */ /* 0x048fe400000000ff */
[C---:B----4-:R-:W-:Y:S01]  /*39360*/  PRMT R13, R15.reuse, 0x7772, RZ ;  /* 0x000077720f0d7816 */ /* 0x050fe200000000ff */
[----:B------:R0:W-:Y:S04]  /*39370*/  @P4 STG.E.U8 desc[UR32][R28.64], R17 ;  /* 0x000000111c004986 */ /* 0x0001e8000c101120 */
[----:B------:R0:W-:Y:S01]  /*39380*/  @P6 STG.E.U8 desc[UR32][R24.64], R175 ;  /* 0x000000af18006986 */ /* 0x0001e2000c101120 */
[----:B------:R-:W-:-:S03]  /*39390*/  PRMT R15, R15, 0x7773, RZ ;  /* 0x000077730f0f7816 */ /* 0x000fc600000000ff */
[----:B--2---:R0:W-:Y:S04]  /*393a0*/  @P3 STG.E.U8 desc[UR32][R220.64], R0 ;  /* 0x00000000dc003986 */ /* 0x0041e8000c101120 */
[----:B------:R0:W-:Y:S04]  /*393b0*/  @P2 STG.E.U8 desc[UR32][R26.64], R5 ;  /* 0x000000051a002986 */ /* 0x0001e8000c101120 */
[----:B------:R0:W-:Y:S01]  /*393c0*/  @P1 STG.E.U8 desc[UR32][R22.64], R13 ;  /* 0x0000000d16001986 */ /* 0x0001e2000c101120 */
[----:B------:R-:W-:Y:S05]  /*393d0*/  @!P0 EXIT ;  /* 0x000000000000894d */ /* 0x000fea0003800000 */
[----:B------:R-:W-:Y:S01]  /*393e0*/  STG.E.U8 desc[UR32][R8.64], R15 ;  /* 0x0000000f08007986 */ /* 0x000fe2000c101120 */
[----:B------:R-:W-:Y:S05]  /*393f0*/  EXIT ;  /* 0x000000000000794d */ /* 0x000fea0003800000 */
.L_x_2:
[----:B------:R-:W-:-:S00]  /*39400*/  BRA `(.L_x_2) ;  /* 0xfffffffc00fc7947 */ /* 0x000fc0000383ffff */
[----:B------:R-:W-:-:S00]  /*39410*/  NOP ;  /* 0x0000000000007918 */ /* 0x000fc00000000000 */
        /* <DEDUP_REMOVED lines=14> */
.L_x_3:


//--------------------- .nv.shared.matmul_kernel  --------------------------
	.section	.nv.shared.matmul_kernel,"aw",@nobits
	.sectionflags	@""
	.align	16
	.zero		1024


//--------------------- .nv.shared.reserved.0     --------------------------
	.section	.nv.shared.reserved.0,"aw",@nobits
	.weak		__nv_reservedSMEM_offset_0_alias
	.size		__nv_reservedSMEM_offset_0_alias, 0, 0
	.other		__nv_reservedSMEM_offset_0_alias,@"STO_CUDA_RESERVED_SHARED STV_DEFAULT"
__nv_reservedSMEM_offset_0_alias:
	.zero		0


//--------------------- .nv.constant0.matmul_kernel --------------------------
	.section	.nv.constant0.matmul_kernel,"a",@progbits
	.sectionflags	@""
	.align	4
.nv.constant0.matmul_kernel:
	.zero		608


//--------------------- SYMBOLS --------------------------

	.type		.nv.reservedSmem.offset0,@object
	.size		.nv.reservedSmem.offset0,0x4
